// auto-generated by cutlass_sweep.gemm — config: {"arch": "sm_100", "cluster_m": 4, "cluster_n": 4, "dtype": "e4m3", "dtype_b": "e4m3", "layout": "nt", "stages": 0, "tile_k": 32, "tile_m": 256, "tile_n": 256}
#include "cutlass/cutlass.h"
#include "cutlass/gemm/collective/collective_builder.hpp"
#include "cutlass/gemm/device/gemm_universal_adapter.h"
#include "cutlass/gemm/kernel/gemm_universal.hpp"
#include "cutlass/epilogue/collective/collective_builder.hpp"

using ElemA = cutlass::float_e4m3_t;
using ElemB = cutlass::float_e4m3_t;
using ElemCD = cutlass::float_e4m3_t;
using Acc  = float;
using TileShape    = cute::Shape<cute::_256, cute::_256, cute::_32>;
using ClusterShape = cute::Shape<cute::_4, cute::_4, cute::_1>;

using CollectiveEpilogue = typename cutlass::epilogue::collective::CollectiveBuilder<
    cutlass::arch::Sm100, cutlass::arch::OpClassTensorOp,
    TileShape, ClusterShape,
    cutlass::epilogue::collective::EpilogueTileAuto,
    Acc, Acc,
    ElemCD, cutlass::layout::RowMajor, 128 / cutlass::sizeof_bits<ElemCD>::value,
    ElemCD, cutlass::layout::RowMajor, 128 / cutlass::sizeof_bits<ElemCD>::value,
    cutlass::epilogue::collective::EpilogueScheduleAuto
  >::CollectiveOp;

using CollectiveMainloop = typename cutlass::gemm::collective::CollectiveBuilder<
    cutlass::arch::Sm100, cutlass::arch::OpClassTensorOp,
    ElemA, cutlass::layout::RowMajor, 128 / cutlass::sizeof_bits<ElemA>::value,
    ElemB, cutlass::layout::ColumnMajor, 128 / cutlass::sizeof_bits<ElemB>::value,
    Acc,
    TileShape, ClusterShape,
    cutlass::gemm::collective::StageCountAutoCarveout<static_cast<int>(sizeof(typename CollectiveEpilogue::SharedStorage))>,
    cutlass::gemm::collective::KernelScheduleAuto
  >::CollectiveOp;

using GemmKernel = cutlass::gemm::kernel::GemmUniversal<
    cute::Shape<int,int,int,int>,
    CollectiveMainloop,
    CollectiveEpilogue
>;
using Gemm = cutlass::gemm::device::GemmUniversalAdapter<GemmKernel>;

// Force the device kernel symbol into the cubin without needing a host main.
auto* _anchor = &cutlass::device_kernel<GemmKernel>;


// ===== COMPILED SASS (sm_100a) =====

	.target	sm_100a

	.elftype	@"ET_EXEC"


//--------------------- .note.nv.tkinfo           --------------------------
	.section	.note.nv.tkinfo,"",@"SHT_NOTE"
	.sectionflags	@"SHF_NOTE_NV_TKINFO"
	.tkinfo
        /*0018*/ 	.word	0x00000002
        /*0030*/ 	.string	""
        /*0030*/ 	.string	"ptxas"
        /*0030*/ 	.string	"Cuda compilation tools, release 13.0, V13.0.88"
        /*0030*/ 	.string	"Build cuda_13.0.r13.0/compiler.36424714_0"
        /*0030*/ 	.string	"-arch sm_100a -m 64 "



//--------------------- .note.nv.cuinfo           --------------------------
	.section	.note.nv.cuinfo,"",@"SHT_NOTE"
	.sectionflags	@"SHF_NOTE_NV_CUINFO"
        /*0018*/ 	.short	0x0002
        /*001a*/ 	.short	0x0064
        /*001c*/ 	.short	0x0082
	.zero		2


//--------------------- .nv.info                  --------------------------
	.section	.nv.info,"",@"SHT_CUDA_INFO"
	.align	4


	//----- nvinfo : EIATTR_REGCOUNT
	.align		4
        /*0000*/ 	.byte	0x04, 0x2f
        /*0002*/ 	.short	(.L_20 - .L_19)
	.align		4
.L_19:
        /*0004*/ 	.word	index@(_ZN7cutlass13device_kernelINS_4gemm6kernel13GemmUniversalIN4cute5tupleIJiiiiEEENS1_10collective13CollectiveMmaINS1_35MainloopSm100TmaUmmaWarpSpecializedILi22ELi2ELi2ENS5_IJNS4_1CILi4EEESB_NSA_ILi1EEEEEEEENS5_IJNSA_ILi256EEESF_NSA_ILi32EEEEEENS_12float_e4m3_tENS5_IJlSC_lEEESI_SJ_NS4_8TiledMMAINS4_8MMA_AtomIJNS4_10MMA_TraitsINS4_25SM100_MMA_F8F6F4_2x1SM_SSEJSI_SI_fSF_SF_NS4_17integral_constantINS4_4UMMA5MajorELSQ_0EEESR_NSO_INSP_7ScaleInELSS_0EEEST_EEEEEENS4_6LayoutINS5_IJSC_SC_SC_EEENS5_IJNSA_ILi0EEESY_SY_EEEEENS5_IJNS4_10UnderscoreES11_S11_EEEEENS4_28SM100_TMA_2SM_LOAD_MULTICASTENS4_14ComposedLayoutINS4_7SwizzleILi1ELi4ELi3EEENS4_18smem_ptr_flag_bitsILi8EEENSW_INS5_IJNSA_ILi8EEESG_EEENS5_IJSG_SC_EEEEEEEvNS4_8identityES14_S1E_vS1F_EENS_8epilogue10collective18CollectiveEpilogueINS1H_23Sm100TmaWarpSpecializedILi4ELi2ELi64ELb0ELb0EEEJNS5_IJNSA_ILi128EEESF_SG_EEENS5_IJNSW_IS1M_SC_EENSW_INSA_ILi64EEESC_EEEEESI_SJ_SI_SJ_NS1H_6fusion15FusionCallbacksIS1L_NS1S_17LinearCombinationISI_fSI_fLNS_15FloatRoundStyleE2EEES1N_S1R_JEEENS4_5SM1004TMEM4LOAD26SM100_TMEM_LOAD_32dp32b64xENS4_13SM90_TMA_LOADENS15_INS16_ILi2ELi4ELi3EEES19_NSW_INS5_IJS1A_S1P_EEENS5_IJS1P_SC_EEEEEEENS4_39AutoVectorizingCopyWithAssumedAlignmentILi128EEENS4_14SM90_TMA_STOREES27_S29_S29_EEEvvEEEEvNT_6ParamsE)
        /*0008*/ 	.word	0x000000d2


	//----- nvinfo : EIATTR_FRAME_SIZE
	.align		4
.L_20:
        /*000c*/ 	.byte	0x04, 0x11
        /*000e*/ 	.short	(.L_22 - .L_21)
	.align		4
.L_21:
        /*0010*/ 	.word	index@($__internal_2_$__cuda_sm10x_tcgen05_guardrail_trap_unallocated_columns_being_dealloced)
        /*0014*/ 	.word	0x00000000


	//----- nvinfo : EIATTR_FRAME_SIZE
	.align		4
.L_22:
        /*0018*/ 	.byte	0x04, 0x11
        /*001a*/ 	.short	(.L_24 - .L_23)
	.align		4
.L_23:
        /*001c*/ 	.word	index@($__internal_1_$__cuda_sm10x_tcgen05_guardrail_trap_phase_invalid_during_alloc)
        /*0020*/ 	.word	0x00000000


	//----- nvinfo : EIATTR_FRAME_SIZE
	.align		4
.L_24:
        /*0024*/ 	.byte	0x04, 0x11
        /*0026*/ 	.short	(.L_26 - .L_25)
	.align		4
.L_25:
        /*0028*/ 	.word	index@($__internal_0_$__cuda_sm10x_tcgen05_guardrail_trap_col_being_dealloced_not_returned_by_alloc)
        /*002c*/ 	.word	0x00000000


	//----- nvinfo : EIATTR_FRAME_SIZE
	.align		4
.L_26:
        /*0030*/ 	.byte	0x04, 0x11
        /*0032*/ 	.short	(.L_28 - .L_27)
	.align		4
.L_27:
        /*0034*/ 	.word	index@(_ZN7cutlass13device_kernelINS_4gemm6kernel13GemmUniversalIN4cute5tupleIJiiiiEEENS1_10collective13CollectiveMmaINS1_35MainloopSm100TmaUmmaWarpSpecializedILi22ELi2ELi2ENS5_IJNS4_1CILi4EEESB_NSA_ILi1EEEEEEEENS5_IJNSA_ILi256EEESF_NSA_ILi32EEEEEENS_12float_e4m3_tENS5_IJlSC_lEEESI_SJ_NS4_8TiledMMAINS4_8MMA_AtomIJNS4_10MMA_TraitsINS4_25SM100_MMA_F8F6F4_2x1SM_SSEJSI_SI_fSF_SF_NS4_17integral_constantINS4_4UMMA5MajorELSQ_0EEESR_NSO_INSP_7ScaleInELSS_0EEEST_EEEEEENS4_6LayoutINS5_IJSC_SC_SC_EEENS5_IJNSA_ILi0EEESY_SY_EEEEENS5_IJNS4_10UnderscoreES11_S11_EEEEENS4_28SM100_TMA_2SM_LOAD_MULTICASTENS4_14ComposedLayoutINS4_7SwizzleILi1ELi4ELi3EEENS4_18smem_ptr_flag_bitsILi8EEENSW_INS5_IJNSA_ILi8EEESG_EEENS5_IJSG_SC_EEEEEEEvNS4_8identityES14_S1E_vS1F_EENS_8epilogue10collective18CollectiveEpilogueINS1H_23Sm100TmaWarpSpecializedILi4ELi2ELi64ELb0ELb0EEEJNS5_IJNSA_ILi128EEESF_SG_EEENS5_IJNSW_IS1M_SC_EENSW_INSA_ILi64EEESC_EEEEESI_SJ_SI_SJ_NS1H_6fusion15FusionCallbacksIS1L_NS1S_17LinearCombinationISI_fSI_fLNS_15FloatRoundStyleE2EEES1N_S1R_JEEENS4_5SM1004TMEM4LOAD26SM100_TMEM_LOAD_32dp32b64xENS4_13SM90_TMA_LOADENS15_INS16_ILi2ELi4ELi3EEES19_NSW_INS5_IJS1A_S1P_EEENS5_IJS1P_SC_EEEEEEENS4_39AutoVectorizingCopyWithAssumedAlignmentILi128EEENS4_14SM90_TMA_STOREES27_S29_S29_EEEvvEEEEvNT_6ParamsE)
        /*0038*/ 	.word	0x00000000


	//----- nvinfo : EIATTR_MIN_STACK_SIZE
	.align		4
.L_28:
        /*003c*/ 	.byte	0x04, 0x12
        /*003e*/ 	.short	(.L_30 - .L_29)
	.align		4
.L_29:
        /*0040*/ 	.word	index@(_ZN7cutlass13device_kernelINS_4gemm6kernel13GemmUniversalIN4cute5tupleIJiiiiEEENS1_10collective13CollectiveMmaINS1_35MainloopSm100TmaUmmaWarpSpecializedILi22ELi2ELi2ENS5_IJNS4_1CILi4EEESB_NSA_ILi1EEEEEEEENS5_IJNSA_ILi256EEESF_NSA_ILi32EEEEEENS_12float_e4m3_tENS5_IJlSC_lEEESI_SJ_NS4_8TiledMMAINS4_8MMA_AtomIJNS4_10MMA_TraitsINS4_25SM100_MMA_F8F6F4_2x1SM_SSEJSI_SI_fSF_SF_NS4_17integral_constantINS4_4UMMA5MajorELSQ_0EEESR_NSO_INSP_7ScaleInELSS_0EEEST_EEEEEENS4_6LayoutINS5_IJSC_SC_SC_EEENS5_IJNSA_ILi0EEESY_SY_EEEEENS5_IJNS4_10UnderscoreES11_S11_EEEEENS4_28SM100_TMA_2SM_LOAD_MULTICASTENS4_14ComposedLayoutINS4_7SwizzleILi1ELi4ELi3EEENS4_18smem_ptr_flag_bitsILi8EEENSW_INS5_IJNSA_ILi8EEESG_EEENS5_IJSG_SC_EEEEEEEvNS4_8identityES14_S1E_vS1F_EENS_8epilogue10collective18CollectiveEpilogueINS1H_23Sm100TmaWarpSpecializedILi4ELi2ELi64ELb0ELb0EEEJNS5_IJNSA_ILi128EEESF_SG_EEENS5_IJNSW_IS1M_SC_EENSW_INSA_ILi64EEESC_EEEEESI_SJ_SI_SJ_NS1H_6fusion15FusionCallbacksIS1L_NS1S_17LinearCombinationISI_fSI_fLNS_15FloatRoundStyleE2EEES1N_S1R_JEEENS4_5SM1004TMEM4LOAD26SM100_TMEM_LOAD_32dp32b64xENS4_13SM90_TMA_LOADENS15_INS16_ILi2ELi4ELi3EEES19_NSW_INS5_IJS1A_S1P_EEENS5_IJS1P_SC_EEEEEEENS4_39AutoVectorizingCopyWithAssumedAlignmentILi128EEENS4_14SM90_TMA_STOREES27_S29_S29_EEEvvEEEEvNT_6ParamsE)
        /*0044*/ 	.word	0x00000000
.L_30:


//--------------------- .nv.compat                --------------------------
	.section	.nv.compat,"",@"SHT_CUDA_COMPAT_INFO"
	.align	4
        /*0000*/ 	.byte	0x02, 0x09, 0x01, 0x00, 0x02, 0x02, 0x02, 0x00, 0x02, 0x05, 0x05, 0x00, 0x03, 0x07, 0x01, 0x01
        /*0010*/ 	.byte	0x02, 0x03, 0x01, 0x00, 0x02, 0x06, 0x01, 0x00, 0x04, 0x0b, 0x08, 0x00, 0x09, 0x00, 0x00, 0x00
        /*0020*/ 	.byte	0x00, 0x00, 0x00, 0x00


//--------------------- .nv.info._ZN7cutlass13device_kernelINS_4gemm6kernel13GemmUniversalIN4cute5tupleIJiiiiEEENS1_10collective13CollectiveMmaINS1_35MainloopSm100TmaUmmaWarpSpecializedILi22ELi2ELi2ENS5_IJNS4_1CILi4EEESB_NSA_ILi1EEEEEEEENS5_IJNSA_ILi256EEESF_NSA_ILi32EEEEEENS_12float_e4m3_tENS5_IJlSC_lEEESI_SJ_NS4_8TiledMMAINS4_8MMA_AtomIJNS4_10MMA_TraitsINS4_25SM100_MMA_F8F6F4_2x1SM_SSEJSI_SI_fSF_SF_NS4_17integral_constantINS4_4UMMA5MajorELSQ_0EEESR_NSO_INSP_7ScaleInELSS_0EEEST_EEEEEENS4_6LayoutINS5_IJSC_SC_SC_EEENS5_IJNSA_ILi0EEESY_SY_EEEEENS5_IJNS4_10UnderscoreES11_S11_EEEEENS4_28SM100_TMA_2SM_LOAD_MULTICASTENS4_14ComposedLayoutINS4_7SwizzleILi1ELi4ELi3EEENS4_18smem_ptr_flag_bitsILi8EEENSW_INS5_IJNSA_ILi8EEESG_EEENS5_IJSG_SC_EEEEEEEvNS4_8identityES14_S1E_vS1F_EENS_8epilogue10collective18CollectiveEpilogueINS1H_23Sm100TmaWarpSpecializedILi4ELi2ELi64ELb0ELb0EEEJNS5_IJNSA_ILi128EEESF_SG_EEENS5_IJNSW_IS1M_SC_EENSW_INSA_ILi64EEESC_EEEEESI_SJ_SI_SJ_NS1H_6fusion15FusionCallbacksIS1L_NS1S_17LinearCombinationISI_fSI_fLNS_15FloatRoundStyleE2EEES1N_S1R_JEEENS4_5SM1004TMEM4LOAD26SM100_TMEM_LOAD_32dp32b64xENS4_13SM90_TMA_LOADENS15_INS16_ILi2ELi4ELi3EEES19_NSW_INS5_IJS1A_S1P_EEENS5_IJS1P_SC_EEEEEEENS4_39AutoVectorizingCopyWithAssumedAlignmentILi128EEENS4_14SM90_TMA_STOREES27_S29_S29_EEEvvEEEEvNT_6ParamsE --------------------------
	.section	.nv.info._ZN7cutlass13device_kernelINS_4gemm6kernel13GemmUniversalIN4cute5tupleIJiiiiEEENS1_10collective13CollectiveMmaINS1_35MainloopSm100TmaUmmaWarpSpecializedILi22ELi2ELi2ENS5_IJNS4_1CILi4EEESB_NSA_ILi1EEEEEEEENS5_IJNSA_ILi256EEESF_NSA_ILi32EEEEEENS_12float_e4m3_tENS5_IJlSC_lEEESI_SJ_NS4_8TiledMMAINS4_8MMA_AtomIJNS4_10MMA_TraitsINS4_25SM100_MMA_F8F6F4_2x1SM_SSEJSI_SI_fSF_SF_NS4_17integral_constantINS4_4UMMA5MajorELSQ_0EEESR_NSO_INSP_7ScaleInELSS_0EEEST_EEEEEENS4_6LayoutINS5_IJSC_SC_SC_EEENS5_IJNSA_ILi0EEESY_SY_EEEEENS5_IJNS4_10UnderscoreES11_S11_EEEEENS4_28SM100_TMA_2SM_LOAD_MULTICASTENS4_14ComposedLayoutINS4_7SwizzleILi1ELi4ELi3EEENS4_18smem_ptr_flag_bitsILi8EEENSW_INS5_IJNSA_ILi8EEESG_EEENS5_IJSG_SC_EEEEEEEvNS4_8identityES14_S1E_vS1F_EENS_8epilogue10collective18CollectiveEpilogueINS1H_23Sm100TmaWarpSpecializedILi4ELi2ELi64ELb0ELb0EEEJNS5_IJNSA_ILi128EEESF_SG_EEENS5_IJNSW_IS1M_SC_EENSW_INSA_ILi64EEESC_EEEEESI_SJ_SI_SJ_NS1H_6fusion15FusionCallbacksIS1L_NS1S_17LinearCombinationISI_fSI_fLNS_15FloatRoundStyleE2EEES1N_S1R_JEEENS4_5SM1004TMEM4LOAD26SM100_TMEM_LOAD_32dp32b64xENS4_13SM90_TMA_LOADENS15_INS16_ILi2ELi4ELi3EEES19_NSW_INS5_IJS1A_S1P_EEENS5_IJS1P_SC_EEEEEEENS4_39AutoVectorizingCopyWithAssumedAlignmentILi128EEENS4_14SM90_TMA_STOREES27_S29_S29_EEEvvEEEEvNT_6ParamsE,"",@"SHT_CUDA_INFO"
	.sectionflags	@""
	.align	4


	//----- nvinfo : EIATTR_CUDA_API_VERSION
	.align		4
        /*0000*/ 	.byte	0x04, 0x37
        /*0002*/ 	.short	(.L_32 - .L_31)
.L_31:
        /*0004*/ 	.word	0x00000082


	//----- nvinfo : EIATTR_KPARAM_INFO
	.align		4
.L_32:
        /*0008*/ 	.byte	0x04, 0x17
        /*000a*/ 	.short	(.L_34 - .L_33)
.L_33:
        /*000c*/ 	.word	0x00000000
        /*0010*/ 	.short	0x0000
        /*0012*/ 	.short	0x0000
        /*0014*/ 	.byte	0x00, 0xf0, 0x01, 0x20


	//----- nvinfo : EIATTR_AT_ENTRY_FRAGMENTS
	.align		4
.L_34:
        /*0018*/ 	.byte	0x04, 0x4f
        /*001a*/ 	.short	(.L_36 - .L_35)


	//   ....[0]....
.L_35:
        /*001c*/ 	.word	0x00000007


	//----- nvinfo : EIATTR_RESERVED_SMEM_USED
	.align		4
.L_36:
        /*0020*/ 	.byte	0x01, 0x41
	.zero		2


	//----- nvinfo : EIATTR_SPARSE_MMA_MASK
	.align		4
        /*0024*/ 	.byte	0x03, 0x50
        /*0026*/ 	.short	0x0000


	//----- nvinfo : EIATTR_TCGEN05_2CTA_USED
	.align		4
        /*0028*/ 	.byte	0x01, 0x52
	.zero		2


	//----- nvinfo : EIATTR_MAXREG_COUNT
	.align		4
        /*002c*/ 	.byte	0x03, 0x1b
        /*002e*/ 	.short	0x00ff


	//----- nvinfo : EIATTR_NUM_BARRIERS
	.align		4
        /*0030*/ 	.byte	0x02, 0x4c
        /*0032*/ 	.byte	0x07
	.zero		1


	//----- nvinfo : EIATTR_EXTERNS
	.align		4
        /*0034*/ 	.byte	0x04, 0x0f
        /*0036*/ 	.short	(.L_38 - .L_37)


	//   ....[0]....
	.align		4
.L_37:
        /*0038*/ 	.word	index@(__assertfail)


	//----- nvinfo : EIATTR_MERCURY_ISA_VERSION
	.align		4
.L_38:
        /*003c*/ 	.byte	0x03, 0x5f
        /*003e*/ 	.short	0x0101


	//----- nvinfo : EIATTR_INT_WARP_WIDE_INSTR_OFFSETS
	.align		4
        /*0040*/ 	.byte	0x04, 0x31
        /*0042*/ 	.short	(.L_40 - .L_39)


	//   ....[0]....
.L_39:
        /*0044*/ 	.word	0x00000f90


	//   ....[1]....
        /*0048*/ 	.word	0x00001030


	//   ....[2]....
        /*004c*/ 	.word	0x00004f80


	//   ....[3]....
        /*0050*/ 	.word	0x00004fa0


	//   ....[4]....
        /*0054*/ 	.word	0x00004fd0


	//   ....[5]....
        /*0058*/ 	.word	0x00005b10


	//   ....[6]....
        /*005c*/ 	.word	0x00005b80


	//   ....[7]....
        /*0060*/ 	.word	0x00005c60


	//   ....[8]....
        /*0064*/ 	.word	0x00005ce0


	//   ....[9]....
        /*0068*/ 	.word	0x00005de0


	//   ....[10]....
        /*006c*/ 	.word	0x00005e60


	//   ....[11]....
        /*0070*/ 	.word	0x00005f50


	//   ....[12]....
        /*0074*/ 	.word	0x00006000


	//----- nvinfo : EIATTR_COOP_GROUP_MASK_REGIDS
	.align		4
.L_40:
        /*0078*/ 	.byte	0x04, 0x29
        /*007a*/ 	.short	(.L_42 - .L_41)


	//   ....[0]....
.L_41:
        /*007c*/ 	.word	0xffffffff


	//   ....[1]....
        /*0080*/ 	.word	0xffffffff


	//   ....[2]....
        /*0084*/ 	.word	0xffffffff


	//   ....[3]....
        /*0088*/ 	.word	0xffffffff


	//   ....[4]....
        /*008c*/ 	.word	0xffffffff


	//   ....[5]....
        /*0090*/ 	.word	0xffffffff


	//   ....[6]....
        /*0094*/ 	.word	0xffffffff


	//   ....[7]....
        /*0098*/ 	.word	0xffffffff


	//   ....[8]....
        /*009c*/ 	.word	0xffffffff


	//   ....[9]....
        /*00a0*/ 	.word	0xffffffff


	//   ....[10]....
        /*00a4*/ 	.word	0xffffffff


	//   ....[11]....
        /*00a8*/ 	.word	0xffffffff


	//   ....[12]....
        /*00ac*/ 	.word	0xffffffff


	//   ....[13]....
        /*00b0*/ 	.word	0xffffffff


	//----- nvinfo : EIATTR_COOP_GROUP_INSTR_OFFSETS
	.align		4
.L_42:
        /*00b4*/ 	.byte	0x04, 0x28
        /*00b6*/ 	.short	(.L_44 - .L_43)


	//   ....[0]....
.L_43:
        /*00b8*/ 	.word	0x000000b0


	//   ....[1]....
        /*00bc*/ 	.word	0x00000510


	//   ....[2]....
        /*00c0*/ 	.word	0x00000940


	//   ....[3]....
        /*00c4*/ 	.word	0x00000ad0


	//   ....[4]....
        /*00c8*/ 	.word	0x00000bc0


	//   ....[5]....
        /*00cc*/ 	.word	0x00000d20


	//   ....[6]....
        /*00d0*/ 	.word	0x00000e70


	//   ....[7]....
        /*00d4*/ 	.word	0x000010b0


	//   ....[8]....
        /*00d8*/ 	.word	0x00002700


	//   ....[9]....
        /*00dc*/ 	.word	0x00003fd0


	//   ....[10]....
        /*00e0*/ 	.word	0x000044a0


	//   ....[11]....
        /*00e4*/ 	.word	0x000044d0


	//   ....[12]....
        /*00e8*/ 	.word	0x00004e80


	//   ....[13]....
        /*00ec*/ 	.word	0x00005090


	//----- nvinfo : EIATTR_VRC_CTA_INIT_COUNT
	.align		4
.L_44:
        /*00f0*/ 	.byte	0x02, 0x4a
        /*00f2*/ 	.byte	0x80
	.zero		1


	//----- nvinfo : EIATTR_SYSCALL_OFFSETS
	.align		4
        /*00f4*/ 	.byte	0x04, 0x46
        /*00f6*/ 	.short	(.L_46 - .L_45)


	//   ....[0]....
.L_45:
        /*00f8*/ 	.word	0x00006c60


	//   ....[1]....
        /*00fc*/ 	.word	0x00006da0


	//   ....[2]....
        /*0100*/ 	.word	0x000075f0


	//   ....[3]....
        /*0104*/ 	.word	0x00008c10


	//   ....[4]....
        /*0108*/ 	.word	0x0000a1c0


	//   ....[5]....
        /*010c*/ 	.word	0x0000b790


	//----- nvinfo : EIATTR_MBARRIER_INSTR_OFFSETS
	.align		4
.L_46:
        /*0110*/ 	.byte	0x04, 0x39
        /*0112*/ 	.short	(.L_48 - .L_47)


	//   ....[0]....
.L_47:
        /*0114*/ 	.word	0x00000660
        /*0118*/ 	.word	0x000000ff
        /*011c*/ 	.word	0x00000000
        /*0120*/ 	.short	0x0100
        /*0122*/ 	.byte	0x04
	.zero		1


	//   ....[1]....
        /*0124*/ 	.word	0x00000670
        /*0128*/ 	.word	0x000000ff
        /*012c*/ 	.word	0x000000b0
        /*0130*/ 	.short	0x0100
        /*0132*/ 	.byte	0x04
	.zero		1


	//   ....[2]....
        /*0134*/ 	.word	0x00000680
        /*0138*/ 	.word	0x000000ff
        /*013c*/ 	.word	0x00000008
        /*0140*/ 	.short	0x0100
        /*0142*/ 	.byte	0x04
	.zero		1


	//   ....[3]....
        /*0144*/ 	.word	0x00000690
        /*0148*/ 	.word	0x000000ff
        /*014c*/ 	.word	0x000000b8
        /*0150*/ 	.short	0x0100
        /*0152*/ 	.byte	0x04
	.zero		1


	//   ....[4]....
        /*0154*/ 	.word	0x000006a0
        /*0158*/ 	.word	0x000000ff
        /*015c*/ 	.word	0x00000010
        /*0160*/ 	.short	0x0100
        /*0162*/ 	.byte	0x04
	.zero		1


	//   ....[5]....
        /*0164*/ 	.word	0x000006b0
        /*0168*/ 	.word	0x000000ff
        /*016c*/ 	.word	0x000000c0
        /*0170*/ 	.short	0x0100
        /*0172*/ 	.byte	0x04
	.zero		1


	//   ....[6]....
        /*0174*/ 	.word	0x000006c0
        /*0178*/ 	.word	0x000000ff
        /*017c*/ 	.word	0x00000018
        /*0180*/ 	.short	0x0100
        /*0182*/ 	.byte	0x04
	.zero		1


	//   ....[7]....
        /*0184*/ 	.word	0x000006d0
        /*0188*/ 	.word	0x000000ff
        /*018c*/ 	.word	0x000000c8
        /*0190*/ 	.short	0x0100
        /*0192*/ 	.byte	0x04
	.zero		1


	//   ....[8]....
        /*0194*/ 	.word	0x000006e0
        /*0198*/ 	.word	0x000000ff
        /*019c*/ 	.word	0x00000020
        /*01a0*/ 	.short	0x0100
        /*01a2*/ 	.byte	0x04
	.zero		1


	//   ....[9]....
        /*01a4*/ 	.word	0x000006f0
        /*01a8*/ 	.word	0x000000ff
        /*01ac*/ 	.word	0x000000d0
        /*01b0*/ 	.short	0x0100
        /*01b2*/ 	.byte	0x04
	.zero		1


	//   ....[10]....
        /*01b4*/ 	.word	0x00000700
        /*01b8*/ 	.word	0x000000ff
        /*01bc*/ 	.word	0x00000028
        /*01c0*/ 	.short	0x0100
        /*01c2*/ 	.byte	0x04
	.zero		1


	//   ....[11]....
        /*01c4*/ 	.word	0x00000710
        /*01c8*/ 	.word	0x000000ff
        /*01cc*/ 	.word	0x000000d8
        /*01d0*/ 	.short	0x0100
        /*01d2*/ 	.byte	0x04
	.zero		1


	//   ....[12]....
        /*01d4*/ 	.word	0x00000720
        /*01d8*/ 	.word	0x000000ff
        /*01dc*/ 	.word	0x00000030
        /*01e0*/ 	.short	0x0100
        /*01e2*/ 	.byte	0x04
	.zero		1


	//   ....[13]....
        /*01e4*/ 	.word	0x00000730
        /*01e8*/ 	.word	0x000000ff
        /*01ec*/ 	.word	0x000000e0
        /*01f0*/ 	.short	0x0100
        /*01f2*/ 	.byte	0x04
	.zero		1


	//   ....[14]....
        /*01f4*/ 	.word	0x00000740
        /*01f8*/ 	.word	0x000000ff
        /*01fc*/ 	.word	0x00000038
        /*0200*/ 	.short	0x0100
        /*0202*/ 	.byte	0x04
	.zero		1


	//   ....[15]....
        /*0204*/ 	.word	0x00000750
        /*0208*/ 	.word	0x000000ff
        /*020c*/ 	.word	0x000000e8
        /*0210*/ 	.short	0x0100
        /*0212*/ 	.byte	0x04
	.zero		1


	//   ....[16]....
        /*0214*/ 	.word	0x00000760
        /*0218*/ 	.word	0x000000ff
        /*021c*/ 	.word	0x00000040
        /*0220*/ 	.short	0x0100
        /*0222*/ 	.byte	0x04
	.zero		1


	//   ....[17]....
        /*0224*/ 	.word	0x00000770
        /*0228*/ 	.word	0x000000ff
        /*022c*/ 	.word	0x000000f0
        /*0230*/ 	.short	0x0100
        /*0232*/ 	.byte	0x04
	.zero		1


	//   ....[18]....
        /*0234*/ 	.word	0x00000780
        /*0238*/ 	.word	0x000000ff
        /*023c*/ 	.word	0x00000048
        /*0240*/ 	.short	0x0100
        /*0242*/ 	.byte	0x04
	.zero		1


	//   ....[19]....
        /*0244*/ 	.word	0x00000790
        /*0248*/ 	.word	0x000000ff
        /*024c*/ 	.word	0x000000f8
        /*0250*/ 	.short	0x0100
        /*0252*/ 	.byte	0x04
	.zero		1


	//   ....[20]....
        /*0254*/ 	.word	0x000007a0
        /*0258*/ 	.word	0x000000ff
        /*025c*/ 	.word	0x00000050
        /*0260*/ 	.short	0x0100
        /*0262*/ 	.byte	0x04
	.zero		1


	//   ....[21]....
        /*0264*/ 	.word	0x000007b0
        /*0268*/ 	.word	0x000000ff
        /*026c*/ 	.word	0x00000100
        /*0270*/ 	.short	0x0100
        /*0272*/ 	.byte	0x04
	.zero		1


	//   ....[22]....
        /*0274*/ 	.word	0x000007c0
        /*0278*/ 	.word	0x000000ff
        /*027c*/ 	.word	0x00000058
        /*0280*/ 	.short	0x0100
        /*0282*/ 	.byte	0x04
	.zero		1


	//   ....[23]....
        /*0284*/ 	.word	0x000007d0
        /*0288*/ 	.word	0x000000ff
        /*028c*/ 	.word	0x00000108
        /*0290*/ 	.short	0x0100
        /*0292*/ 	.byte	0x04
	.zero		1


	//   ....[24]....
        /*0294*/ 	.word	0x000007e0
        /*0298*/ 	.word	0x000000ff
        /*029c*/ 	.word	0x00000060
        /*02a0*/ 	.short	0x0100
        /*02a2*/ 	.byte	0x04
	.zero		1


	//   ....[25]....
        /*02a4*/ 	.word	0x000007f0
        /*02a8*/ 	.word	0x000000ff
        /*02ac*/ 	.word	0x00000110
        /*02b0*/ 	.short	0x0100
        /*02b2*/ 	.byte	0x04
	.zero		1


	//   ....[26]....
        /*02b4*/ 	.word	0x00000800
        /*02b8*/ 	.word	0x000000ff
        /*02bc*/ 	.word	0x00000068
        /*02c0*/ 	.short	0x0100
        /*02c2*/ 	.byte	0x04
	.zero		1


	//   ....[27]....
        /*02c4*/ 	.word	0x00000810
        /*02c8*/ 	.word	0x000000ff
        /*02cc*/ 	.word	0x00000118
        /*02d0*/ 	.short	0x0100
        /*02d2*/ 	.byte	0x04
	.zero		1


	//   ....[28]....
        /*02d4*/ 	.word	0x00000820
        /*02d8*/ 	.word	0x000000ff
        /*02dc*/ 	.word	0x00000070
        /*02e0*/ 	.short	0x0100
        /*02e2*/ 	.byte	0x04
	.zero		1


	//   ....[29]....
        /*02e4*/ 	.word	0x00000830
        /*02e8*/ 	.word	0x000000ff
        /*02ec*/ 	.word	0x00000120
        /*02f0*/ 	.short	0x0100
        /*02f2*/ 	.byte	0x04
	.zero		1


	//   ....[30]....
        /*02f4*/ 	.word	0x00000840
        /*02f8*/ 	.word	0x000000ff
        /*02fc*/ 	.word	0x00000078
        /*0300*/ 	.short	0x0100
        /*0302*/ 	.byte	0x04
	.zero		1


	//   ....[31]....
        /*0304*/ 	.word	0x00000850
        /*0308*/ 	.word	0x000000ff
        /*030c*/ 	.word	0x00000128
        /*0310*/ 	.short	0x0100
        /*0312*/ 	.byte	0x04
	.zero		1


	//   ....[32]....
        /*0314*/ 	.word	0x00000860
        /*0318*/ 	.word	0x000000ff
        /*031c*/ 	.word	0x00000080
        /*0320*/ 	.short	0x0100
        /*0322*/ 	.byte	0x04
	.zero		1


	//   ....[33]....
        /*0324*/ 	.word	0x00000870
        /*0328*/ 	.word	0x000000ff
        /*032c*/ 	.word	0x00000130
        /*0330*/ 	.short	0x0100
        /*0332*/ 	.byte	0x04
	.zero		1


	//   ....[34]....
        /*0334*/ 	.word	0x00000880
        /*0338*/ 	.word	0x000000ff
        /*033c*/ 	.word	0x00000088
        /*0340*/ 	.short	0x0100
        /*0342*/ 	.byte	0x04
	.zero		1


	//   ....[35]....
        /*0344*/ 	.word	0x00000890
        /*0348*/ 	.word	0x000000ff
        /*034c*/ 	.word	0x00000138
        /*0350*/ 	.short	0x0100
        /*0352*/ 	.byte	0x04
	.zero		1


	//   ....[36]....
        /*0354*/ 	.word	0x000008a0
        /*0358*/ 	.word	0x000000ff
        /*035c*/ 	.word	0x00000090
        /*0360*/ 	.short	0x0100
        /*0362*/ 	.byte	0x04
	.zero		1


	//   ....[37]....
        /*0364*/ 	.word	0x000008b0
        /*0368*/ 	.word	0x000000ff
        /*036c*/ 	.word	0x00000140
        /*0370*/ 	.short	0x0100
        /*0372*/ 	.byte	0x04
	.zero		1


	//   ....[38]....
        /*0374*/ 	.word	0x000008c0
        /*0378*/ 	.word	0x000000ff
        /*037c*/ 	.word	0x00000098
        /*0380*/ 	.short	0x0100
        /*0382*/ 	.byte	0x04
	.zero		1


	//   ....[39]....
        /*0384*/ 	.word	0x000008d0
        /*0388*/ 	.word	0x000000ff
        /*038c*/ 	.word	0x00000148
        /*0390*/ 	.short	0x0100
        /*0392*/ 	.byte	0x04
	.zero		1


	//   ....[40]....
        /*0394*/ 	.word	0x000008e0
        /*0398*/ 	.word	0x000000ff
        /*039c*/ 	.word	0x000000a0
        /*03a0*/ 	.short	0x0100
        /*03a2*/ 	.byte	0x04
	.zero		1


	//   ....[41]....
        /*03a4*/ 	.word	0x000008f0
        /*03a8*/ 	.word	0x000000ff
        /*03ac*/ 	.word	0x00000150
        /*03b0*/ 	.short	0x0100
        /*03b2*/ 	.byte	0x04
	.zero		1


	//   ....[42]....
        /*03b4*/ 	.word	0x00000900
        /*03b8*/ 	.word	0x000000ff
        /*03bc*/ 	.word	0x000000a8
        /*03c0*/ 	.short	0x0100
        /*03c2*/ 	.byte	0x04
	.zero		1


	//   ....[43]....
        /*03c4*/ 	.word	0x00000910
        /*03c8*/ 	.word	0x000000ff
        /*03cc*/ 	.word	0x00000158
        /*03d0*/ 	.short	0x0100
        /*03d2*/ 	.byte	0x04
	.zero		1


	//   ....[44]....
        /*03d4*/ 	.word	0x00000a40
        /*03d8*/ 	.word	0x000000ff
        /*03dc*/ 	.word	0x00000160
        /*03e0*/ 	.short	0x0100
        /*03e2*/ 	.byte	0x04
	.zero		1


	//   ....[45]....
        /*03e4*/ 	.word	0x00000a50
        /*03e8*/ 	.word	0x000000ff
        /*03ec*/ 	.word	0x00000180
        /*03f0*/ 	.short	0x0100
        /*03f2*/ 	.byte	0x04
	.zero		1


	//   ....[46]....
        /*03f4*/ 	.word	0x00000a60
        /*03f8*/ 	.word	0x000000ff
        /*03fc*/ 	.word	0x00000168
        /*0400*/ 	.short	0x0100
        /*0402*/ 	.byte	0x04
	.zero		1


	//   ....[47]....
        /*0404*/ 	.word	0x00000a70
        /*0408*/ 	.word	0x000000ff
        /*040c*/ 	.word	0x00000188
        /*0410*/ 	.short	0x0100
        /*0412*/ 	.byte	0x04
	.zero		1


	//   ....[48]....
        /*0414*/ 	.word	0x00000a80
        /*0418*/ 	.word	0x000000ff
        /*041c*/ 	.word	0x00000170
        /*0420*/ 	.short	0x0100
        /*0422*/ 	.byte	0x04
	.zero		1


	//   ....[49]....
        /*0424*/ 	.word	0x00000a90
        /*0428*/ 	.word	0x000000ff
        /*042c*/ 	.word	0x00000190
        /*0430*/ 	.short	0x0100
        /*0432*/ 	.byte	0x04
	.zero		1


	//   ....[50]....
        /*0434*/ 	.word	0x00000aa0
        /*0438*/ 	.word	0x000000ff
        /*043c*/ 	.word	0x00000178
        /*0440*/ 	.short	0x0100
        /*0442*/ 	.byte	0x04
	.zero		1


	//   ....[51]....
        /*0444*/ 	.word	0x00000ab0
        /*0448*/ 	.word	0x000000ff
        /*044c*/ 	.word	0x00000198
        /*0450*/ 	.short	0x0100
        /*0452*/ 	.byte	0x04
	.zero		1


	//   ....[52]....
        /*0454*/ 	.word	0x00000b90
        /*0458*/ 	.word	0x000000ff
        /*045c*/ 	.word	0x000001a0
        /*0460*/ 	.short	0x0100
        /*0462*/ 	.byte	0x06
	.zero		1


	//   ....[53]....
        /*0464*/ 	.word	0x00000ba0
        /*0468*/ 	.word	0x000000ff
        /*046c*/ 	.word	0x000001a8
        /*0470*/ 	.short	0x0100
        /*0472*/ 	.byte	0x06
	.zero		1


	//   ....[54]....
        /*0474*/ 	.word	0x00000cd0
        /*0478*/ 	.word	0x000000ff
        /*047c*/ 	.word	0x000001b0
        /*0480*/ 	.short	0x0100
        /*0482*/ 	.byte	0x06
	.zero		1


	//   ....[55]....
        /*0484*/ 	.word	0x00000ce0
        /*0488*/ 	.word	0x000000ff
        /*048c*/ 	.word	0x000001c0
        /*0490*/ 	.short	0x0100
        /*0492*/ 	.byte	0x06
	.zero		1


	//   ....[56]....
        /*0494*/ 	.word	0x00000cf0
        /*0498*/ 	.word	0x000000ff
        /*049c*/ 	.word	0x000001b8
        /*04a0*/ 	.short	0x0100
        /*04a2*/ 	.byte	0x06
	.zero		1


	//   ....[57]....
        /*04a4*/ 	.word	0x00000d00
        /*04a8*/ 	.word	0x000000ff
        /*04ac*/ 	.word	0x000001c8
        /*04b0*/ 	.short	0x0100
        /*04b2*/ 	.byte	0x06
	.zero		1


	//   ....[58]....
        /*04b4*/ 	.word	0x00000e20
        /*04b8*/ 	.word	0x000000ff
        /*04bc*/ 	.word	0x000001d0
        /*04c0*/ 	.short	0x0100
        /*04c2*/ 	.byte	0x04
	.zero		1


	//   ....[59]....
        /*04c4*/ 	.word	0x00000e30
        /*04c8*/ 	.word	0x000000ff
        /*04cc*/ 	.word	0x000001e0
        /*04d0*/ 	.short	0x0100
        /*04d2*/ 	.byte	0x04
	.zero		1


	//   ....[60]....
        /*04d4*/ 	.word	0x00000e40
        /*04d8*/ 	.word	0x000000ff
        /*04dc*/ 	.word	0x000001d8
        /*04e0*/ 	.short	0x0100
        /*04e2*/ 	.byte	0x04
	.zero		1


	//   ....[61]....
        /*04e4*/ 	.word	0x00000e50
        /*04e8*/ 	.word	0x000000ff
        /*04ec*/ 	.word	0x000001e8
        /*04f0*/ 	.short	0x0100
        /*04f2*/ 	.byte	0x04
	.zero		1


	//   ....[62]....
        /*04f4*/ 	.word	0x00000f40
        /*04f8*/ 	.word	0x000000ff
        /*04fc*/ 	.word	0x000001f0
        /*0500*/ 	.short	0x0100
        /*0502*/ 	.byte	0x04
	.zero		1


	//   ....[63]....
        /*0504*/ 	.word	0x00000f50
        /*0508*/ 	.word	0x000000ff
        /*050c*/ 	.word	0x00000200
        /*0510*/ 	.short	0x0100
        /*0512*/ 	.byte	0x04
	.zero		1


	//   ....[64]....
        /*0514*/ 	.word	0x00000f60
        /*0518*/ 	.word	0x000000ff
        /*051c*/ 	.word	0x000001f8
        /*0520*/ 	.short	0x0100
        /*0522*/ 	.byte	0x04
	.zero		1


	//   ....[65]....
        /*0524*/ 	.word	0x00000f70
        /*0528*/ 	.word	0x000000ff
        /*052c*/ 	.word	0x00000208
        /*0530*/ 	.short	0x0100
        /*0532*/ 	.byte	0x04
	.zero		1


	//   ....[66]....
        /*0534*/ 	.word	0x00001070
        /*0538*/ 	.word	0x000000ff
        /*053c*/ 	.word	0x00000210
        /*0540*/ 	.short	0x0100
        /*0542*/ 	.byte	0x06
	.zero		1


	//   ....[67]....
        /*0544*/ 	.word	0x00001ee0
        /*0548*/ 	.word	0x00000003
        /*054c*/ 	.word	0x00000200
        /*0550*/ 	.short	0x010a
        /*0552*/ 	.byte	0xff
	.zero		1


	//   ....[68]....
        /*0554*/ 	.word	0x00001f10
        /*0558*/ 	.word	0x00000003
        /*055c*/ 	.word	0x000001f0
        /*0560*/ 	.short	0x0101
        /*0562*/ 	.byte	0xff
	.zero		1


	//   ....[69]....
        /*0564*/ 	.word	0x00001fd0
        /*0568*/ 	.word	0x000000ff
        /*056c*/ 	.word	0x000000b0
        /*0570*/ 	.short	0x010a
        /*0572*/ 	.byte	0x04
	.zero		1


	//   ....[70]....
        /*0574*/ 	.word	0x000020a0
        /*0578*/ 	.word	0x000000ff
        /*057c*/ 	.word	0x000000b0
        /*0580*/ 	.short	0x010a
        /*0582*/ 	.byte	0x21
	.zero		1


	//   ....[71]....
        /*0584*/ 	.word	0x00002250
        /*0588*/ 	.word	0x000000ff
        /*058c*/ 	.word	0x000000b0
        /*0590*/ 	.short	0x010a
        /*0592*/ 	.byte	0x05
	.zero		1


	//   ....[72]....
        /*0594*/ 	.word	0x00002380
        /*0598*/ 	.word	0x000000ff
        /*059c*/ 	.word	0x000001a8
        /*05a0*/ 	.short	0x0101
        /*05a2*/ 	.byte	0x06
	.zero		1


	//   ....[73]....
        /*05a4*/ 	.word	0x000023a0
        /*05a8*/ 	.word	0x000000ff
        /*05ac*/ 	.word	0x000000b0
        /*05b0*/ 	.short	0x010a
        /*05b2*/ 	.byte	0x04
	.zero		1


	//   ....[74]....
        /*05b4*/ 	.word	0x00002420
        /*05b8*/ 	.word	0x000000ff
        /*05bc*/ 	.word	0x000000b0
        /*05c0*/ 	.short	0x010a
        /*05c2*/ 	.byte	0x11
	.zero		1


	//   ....[75]....
        /*05c4*/ 	.word	0x000025b0
        /*05c8*/ 	.word	0x000000ff
        /*05cc*/ 	.word	0x000000b0
        /*05d0*/ 	.short	0x010a
        /*05d2*/ 	.byte	0x05
	.zero		1


	//   ....[76]....
        /*05d4*/ 	.word	0x00002730
        /*05d8*/ 	.word	0x00000003
        /*05dc*/ 	.word	0x000001b0
        /*05e0*/ 	.short	0x010a
        /*05e2*/ 	.byte	0xff
	.zero		1


	//   ....[77]....
        /*05e4*/ 	.word	0x00002880
        /*05e8*/ 	.word	0x00000000
        /*05ec*/ 	.word	0x00000000
        /*05f0*/ 	.short	0x0101
        /*05f2*/ 	.byte	0xff
	.zero		1


	//   ....[78]....
        /*05f4*/ 	.word	0x00002e30
        /*05f8*/ 	.word	0x000000ff
        /*05fc*/ 	.word	0x00000000
        /*0600*/ 	.short	0x010a
        /*0602*/ 	.byte	0x04
	.zero		1


	//   ....[79]....
        /*0604*/ 	.word	0x00002ec0
        /*0608*/ 	.word	0x000000ff
        /*060c*/ 	.word	0x00000000
        /*0610*/ 	.short	0x010a
        /*0612*/ 	.byte	0x05
	.zero		1


	//   ....[80]....
        /*0614*/ 	.word	0x00002f50
        /*0618*/ 	.word	0x000000ff
        /*061c*/ 	.word	0x00000000
        /*0620*/ 	.short	0x010a
        /*0622*/ 	.byte	0x05
	.zero		1


	//   ....[81]....
        /*0624*/ 	.word	0x00002fe0
        /*0628*/ 	.word	0x000000ff
        /*062c*/ 	.word	0x00000000
        /*0630*/ 	.short	0x010a
        /*0632*/ 	.byte	0x05
	.zero		1


	//   ....[82]....
        /*0634*/ 	.word	0x00003070
        /*0638*/ 	.word	0x000000ff
        /*063c*/ 	.word	0x00000000
        /*0640*/ 	.short	0x010a
        /*0642*/ 	.byte	0x05
	.zero		1


	//   ....[83]....
        /*0644*/ 	.word	0x00003100
        /*0648*/ 	.word	0x000000ff
        /*064c*/ 	.word	0x00000000
        /*0650*/ 	.short	0x010a
        /*0652*/ 	.byte	0x05
	.zero		1


	//   ....[84]....
        /*0654*/ 	.word	0x00003190
        /*0658*/ 	.word	0x000000ff
        /*065c*/ 	.word	0x00000000
        /*0660*/ 	.short	0x010a
        /*0662*/ 	.byte	0x05
	.zero		1


	//   ....[85]....
        /*0664*/ 	.word	0x00003220
        /*0668*/ 	.word	0x000000ff
        /*066c*/ 	.word	0x00000000
        /*0670*/ 	.short	0x010a
        /*0672*/ 	.byte	0x05
	.zero		1


	//   ....[86]....
        /*0674*/ 	.word	0x000032b0
        /*0678*/ 	.word	0x000000ff
        /*067c*/ 	.word	0x00000000
        /*0680*/ 	.short	0x010a
        /*0682*/ 	.byte	0x05
	.zero		1


	//   ....[87]....
        /*0684*/ 	.word	0x00003340
        /*0688*/ 	.word	0x000000ff
        /*068c*/ 	.word	0x00000000
        /*0690*/ 	.short	0x010a
        /*0692*/ 	.byte	0x05
	.zero		1


	//   ....[88]....
        /*0694*/ 	.word	0x000033d0
        /*0698*/ 	.word	0x000000ff
        /*069c*/ 	.word	0x00000000
        /*06a0*/ 	.short	0x010a
        /*06a2*/ 	.byte	0x05
	.zero		1


	//   ....[89]....
        /*06a4*/ 	.word	0x00003460
        /*06a8*/ 	.word	0x000000ff
        /*06ac*/ 	.word	0x00000000
        /*06b0*/ 	.short	0x010a
        /*06b2*/ 	.byte	0x05
	.zero		1


	//   ....[90]....
        /*06b4*/ 	.word	0x000034f0
        /*06b8*/ 	.word	0x000000ff
        /*06bc*/ 	.word	0x00000000
        /*06c0*/ 	.short	0x010a
        /*06c2*/ 	.byte	0x05
	.zero		1


	//   ....[91]....
        /*06c4*/ 	.word	0x00003580
        /*06c8*/ 	.word	0x000000ff
        /*06cc*/ 	.word	0x00000000
        /*06d0*/ 	.short	0x010a
        /*06d2*/ 	.byte	0x05
	.zero		1


	//   ....[92]....
        /*06d4*/ 	.word	0x00003610
        /*06d8*/ 	.word	0x000000ff
        /*06dc*/ 	.word	0x00000000
        /*06e0*/ 	.short	0x010a
        /*06e2*/ 	.byte	0x05
	.zero		1


	//   ....[93]....
        /*06e4*/ 	.word	0x000036a0
        /*06e8*/ 	.word	0x000000ff
        /*06ec*/ 	.word	0x00000000
        /*06f0*/ 	.short	0x010a
        /*06f2*/ 	.byte	0x05
	.zero		1


	//   ....[94]....
        /*06f4*/ 	.word	0x00003730
        /*06f8*/ 	.word	0x000000ff
        /*06fc*/ 	.word	0x00000000
        /*0700*/ 	.short	0x010a
        /*0702*/ 	.byte	0x05
	.zero		1


	//   ....[95]....
        /*0704*/ 	.word	0x000037c0
        /*0708*/ 	.word	0x000000ff
        /*070c*/ 	.word	0x00000000
        /*0710*/ 	.short	0x010a
        /*0712*/ 	.byte	0x05
	.zero		1


	//   ....[96]....
        /*0714*/ 	.word	0x00003850
        /*0718*/ 	.word	0x000000ff
        /*071c*/ 	.word	0x00000000
        /*0720*/ 	.short	0x010a
        /*0722*/ 	.byte	0x05
	.zero		1


	//   ....[97]....
        /*0724*/ 	.word	0x000038e0
        /*0728*/ 	.word	0x000000ff
        /*072c*/ 	.word	0x00000000
        /*0730*/ 	.short	0x010a
        /*0732*/ 	.byte	0x05
	.zero		1


	//   ....[98]....
        /*0734*/ 	.word	0x00003970
        /*0738*/ 	.word	0x000000ff
        /*073c*/ 	.word	0x00000000
        /*0740*/ 	.short	0x010a
        /*0742*/ 	.byte	0x05
	.zero		1


	//   ....[99]....
        /*0744*/ 	.word	0x00003a10
        /*0748*/ 	.word	0x00000000
        /*074c*/ 	.word	0x00000000
        /*0750*/ 	.short	0x010a
        /*0752*/ 	.byte	0xff
	.zero		1


	//   ....[100]....
        /*0754*/ 	.word	0x00003b30
        /*0758*/ 	.word	0x00000002
        /*075c*/ 	.word	0x000001f0
        /*0760*/ 	.short	0x010a
        /*0762*/ 	.byte	0xff
	.zero		1


	//   ....[101]....
        /*0764*/ 	.word	0x00003b90
        /*0768*/ 	.word	0x00000004
        /*076c*/ 	.word	0x00000000
        /*0770*/ 	.short	0x0101
        /*0772*/ 	.byte	0xff
	.zero		1


	//   ....[102]....
        /*0774*/ 	.word	0x00003bb0
        /*0778*/ 	.word	0x000000ff
        /*077c*/ 	.word	0x000001c0
        /*0780*/ 	.short	0x010a
        /*0782*/ 	.byte	0x04
	.zero		1


	//   ....[103]....
        /*0784*/ 	.word	0x00003cd0
        /*0788*/ 	.word	0x00000002
        /*078c*/ 	.word	0x000001b0
        /*0790*/ 	.short	0x010a
        /*0792*/ 	.byte	0xff
	.zero		1


	//   ....[104]....
        /*0794*/ 	.word	0x00003de0
        /*0798*/ 	.word	0x00000002
        /*079c*/ 	.word	0x00000000
        /*07a0*/ 	.short	0x0101
        /*07a2*/ 	.byte	0xff
	.zero		1


	//   ....[105]....
        /*07a4*/ 	.word	0x00003e70
        /*07a8*/ 	.word	0x000000ff
        /*07ac*/ 	.word	0x000001c0
        /*07b0*/ 	.short	0x0106
        /*07b2*/ 	.byte	0x04
	.zero		1


	//   ....[106]....
        /*07b4*/ 	.word	0x00003e90
        /*07b8*/ 	.word	0x000000ff
        /*07bc*/ 	.word	0x000001c0
        /*07c0*/ 	.short	0x010a
        /*07c2*/ 	.byte	0x04
	.zero		1


	//   ....[107]....
        /*07c4*/ 	.word	0x00003f20
        /*07c8*/ 	.word	0x000000ff
        /*07cc*/ 	.word	0x000001c0
        /*07d0*/ 	.short	0x0106
        /*07d2*/ 	.byte	0x07
	.zero		1


	//   ....[108]....
        /*07d4*/ 	.word	0x00003f60
        /*07d8*/ 	.word	0x00000000
        /*07dc*/ 	.word	0x000001c0
        /*07e0*/ 	.short	0x010a
        /*07e2*/ 	.byte	0xff
	.zero		1


	//   ....[109]....
        /*07e4*/ 	.word	0x000041a0
        /*07e8*/ 	.word	0x000000ff
        /*07ec*/ 	.word	0x00000008
        /*07f0*/ 	.short	0x010a
        /*07f2*/ 	.byte	0x05
	.zero		1


	//   ....[110]....
        /*07f4*/ 	.word	0x000041c0
        /*07f8*/ 	.word	0x000000ff
        /*07fc*/ 	.word	0x00000008
        /*0800*/ 	.short	0x010a
        /*0802*/ 	.byte	0x05
	.zero		1


	//   ....[111]....
        /*0804*/ 	.word	0x00004350
        /*0808*/ 	.word	0x000000ff
        /*080c*/ 	.word	0x00000008
        /*0810*/ 	.short	0x010a
        /*0812*/ 	.byte	0x05
	.zero		1


	//   ....[112]....
        /*0814*/ 	.word	0x00004370
        /*0818*/ 	.word	0x000000ff
        /*081c*/ 	.word	0x00000008
        /*0820*/ 	.short	0x010a
        /*0822*/ 	.byte	0x05
	.zero		1


	//   ....[113]....
        /*0824*/ 	.word	0x00004430
        /*0828*/ 	.word	0x000000ff
        /*082c*/ 	.word	0x00000000
        /*0830*/ 	.short	0x0101
        /*0832*/ 	.byte	0x04
	.zero		1


	//   ....[114]....
        /*0834*/ 	.word	0x00004710
        /*0838*/ 	.word	0x00000000
        /*083c*/ 	.word	0x000001b0
        /*0840*/ 	.short	0x010a
        /*0842*/ 	.byte	0xff
	.zero		1


	//   ....[115]....
        /*0844*/ 	.word	0x000047d0
        /*0848*/ 	.word	0x00000000
        /*084c*/ 	.word	0x00000000
        /*0850*/ 	.short	0x0101
        /*0852*/ 	.byte	0xff
	.zero		1


	//   ....[116]....
        /*0854*/ 	.word	0x00004880
        /*0858*/ 	.word	0x000000ff
        /*085c*/ 	.word	0x00000000
        /*0860*/ 	.short	0x010a
        /*0862*/ 	.byte	0x04
	.zero		1


	//   ....[117]....
        /*0864*/ 	.word	0x00004890
        /*0868*/ 	.word	0x000000ff
        /*086c*/ 	.word	0x000001e0
        /*0870*/ 	.short	0x010a
        /*0872*/ 	.byte	0x13
	.zero		1


	//   ....[118]....
        /*0874*/ 	.word	0x00004950
        /*0878*/ 	.word	0x000000ff
        /*087c*/ 	.word	0x00000000
        /*0880*/ 	.short	0x010a
        /*0882*/ 	.byte	0x06
	.zero		1


	//   ....[119]....
        /*0884*/ 	.word	0x00004a70
        /*0888*/ 	.word	0x000000ff
        /*088c*/ 	.word	0x00000000
        /*0890*/ 	.short	0x010a
        /*0892*/ 	.byte	0x04
	.zero		1


	//   ....[120]....
        /*0894*/ 	.word	0x00004c90
        /*0898*/ 	.word	0x000000ff
        /*089c*/ 	.word	0x00000000
        /*08a0*/ 	.short	0x010a
        /*08a2*/ 	.byte	0x04
	.zero		1


	//   ....[121]....
        /*08a4*/ 	.word	0x00004d30
        /*08a8*/ 	.word	0x00000000
        /*08ac*/ 	.word	0x00000000
        /*08b0*/ 	.short	0x010a
        /*08b2*/ 	.byte	0xff
	.zero		1


	//   ....[122]....
        /*08b4*/ 	.word	0x00004d70
        /*08b8*/ 	.word	0x00000000
        /*08bc*/ 	.word	0x00000000
        /*08c0*/ 	.short	0x010a
        /*08c2*/ 	.byte	0xff
	.zero		1


	//   ....[123]....
        /*08c4*/ 	.word	0x00004de0
        /*08c8*/ 	.word	0x000000ff
        /*08cc*/ 	.word	0x00000000
        /*08d0*/ 	.short	0x0101
        /*08d2*/ 	.byte	0x04
	.zero		1


	//   ....[124]....
        /*08d4*/ 	.word	0x00004e20
        /*08d8*/ 	.word	0x000000ff
        /*08dc*/ 	.word	0x00000210
        /*08e0*/ 	.short	0x010a
        /*08e2*/ 	.byte	0x0d
	.zero		1


	//   ....[125]....
        /*08e4*/ 	.word	0x00004e70
        /*08e8*/ 	.word	0x000000ff
        /*08ec*/ 	.word	0x00000000
        /*08f0*/ 	.short	0x0101
        /*08f2*/ 	.byte	0x04
	.zero		1


	//   ....[126]....
        /*08f4*/ 	.word	0x00005310
        /*08f8*/ 	.word	0x0000000c
        /*08fc*/ 	.word	0x000001b0
        /*0900*/ 	.short	0x010a
        /*0902*/ 	.byte	0xff
	.zero		1


	//   ....[127]....
        /*0904*/ 	.word	0x00005480
        /*0908*/ 	.word	0x00000000
        /*090c*/ 	.word	0x00000000
        /*0910*/ 	.short	0x0101
        /*0912*/ 	.byte	0xff
	.zero		1


	//   ....[128]....
        /*0914*/ 	.word	0x00005910
        /*0918*/ 	.word	0x000000ff
        /*091c*/ 	.word	0x000001a8
        /*0920*/ 	.short	0x010a
        /*0922*/ 	.byte	0x15
	.zero		1


	//   ....[129]....
        /*0924*/ 	.word	0x00005a90
        /*0928*/ 	.word	0x000000ff
        /*092c*/ 	.word	0x00000180
        /*0930*/ 	.short	0x010a
        /*0932*/ 	.byte	0x15
	.zero		1


	//   ....[130]....
        /*0934*/ 	.word	0x00005c10
        /*0938*/ 	.word	0x000000ff
        /*093c*/ 	.word	0x00000160
        /*0940*/ 	.short	0x010b
        /*0942*/ 	.byte	0x15
	.zero		1


	//   ....[131]....
        /*0944*/ 	.word	0x00005c20
        /*0948*/ 	.word	0x000000ff
        /*094c*/ 	.word	0x00000000
        /*0950*/ 	.short	0x0101
        /*0952*/ 	.byte	0x06
	.zero		1


	//   ....[132]....
        /*0954*/ 	.word	0x00005c30
        /*0958*/ 	.word	0x000000ff
        /*095c*/ 	.word	0x00000188
        /*0960*/ 	.short	0x010a
        /*0962*/ 	.byte	0x15
	.zero		1


	//   ....[133]....
        /*0964*/ 	.word	0x00005d90
        /*0968*/ 	.word	0x000000ff
        /*096c*/ 	.word	0x00000168
        /*0970*/ 	.short	0x010b
        /*0972*/ 	.byte	0x15
	.zero		1


	//   ....[134]....
        /*0974*/ 	.word	0x00005da0
        /*0978*/ 	.word	0x000000ff
        /*097c*/ 	.word	0x00000000
        /*0980*/ 	.short	0x0101
        /*0982*/ 	.byte	0x06
	.zero		1


	//   ....[135]....
        /*0984*/ 	.word	0x00005db0
        /*0988*/ 	.word	0x000000ff
        /*098c*/ 	.word	0x00000190
        /*0990*/ 	.short	0x010a
        /*0992*/ 	.byte	0x15
	.zero		1


	//   ....[136]....
        /*0994*/ 	.word	0x00005f00
        /*0998*/ 	.word	0x000000ff
        /*099c*/ 	.word	0x00000170
        /*09a0*/ 	.short	0x010b
        /*09a2*/ 	.byte	0x15
	.zero		1


	//   ....[137]....
        /*09a4*/ 	.word	0x00005f10
        /*09a8*/ 	.word	0x000000ff
        /*09ac*/ 	.word	0x00000000
        /*09b0*/ 	.short	0x0101
        /*09b2*/ 	.byte	0x06
	.zero		1


	//   ....[138]....
        /*09b4*/ 	.word	0x00005f20
        /*09b8*/ 	.word	0x000000ff
        /*09bc*/ 	.word	0x00000198
        /*09c0*/ 	.short	0x010a
        /*09c2*/ 	.byte	0x15
	.zero		1


	//   ....[139]....
        /*09c4*/ 	.word	0x00006110
        /*09c8*/ 	.word	0x000000ff
        /*09cc*/ 	.word	0x00000178
        /*09d0*/ 	.short	0x010b
        /*09d2*/ 	.byte	0x15
	.zero		1


	//   ....[140]....
        /*09d4*/ 	.word	0x00006120
        /*09d8*/ 	.word	0x000000ff
        /*09dc*/ 	.word	0x00000000
        /*09e0*/ 	.short	0x0101
        /*09e2*/ 	.byte	0x25
	.zero		1


	//   ....[141]....
        /*09e4*/ 	.word	0x00006150
        /*09e8*/ 	.word	0x000000ff
        /*09ec*/ 	.word	0x00000180
        /*09f0*/ 	.short	0x010a
        /*09f2*/ 	.byte	0x15
	.zero		1


	//   ....[142]....
        /*09f4*/ 	.word	0x00006170
        /*09f8*/ 	.word	0x000000ff
        /*09fc*/ 	.word	0x00000188
        /*0a00*/ 	.short	0x010a
        /*0a02*/ 	.byte	0x15
	.zero		1


	//   ....[143]....
        /*0a04*/ 	.word	0x00006190
        /*0a08*/ 	.word	0x000000ff
        /*0a0c*/ 	.word	0x00000190
        /*0a10*/ 	.short	0x010a
        /*0a12*/ 	.byte	0x15
	.zero		1


	//   ....[144]....
        /*0a14*/ 	.word	0x000061d0
        /*0a18*/ 	.word	0x00000000
        /*0a1c*/ 	.word	0x00000198
        /*0a20*/ 	.short	0x010a
        /*0a22*/ 	.byte	0xff
	.zero		1


	//   ....[145]....
        /*0a24*/ 	.word	0x00006500
        /*0a28*/ 	.word	0x00000003
        /*0a2c*/ 	.word	0x000001b0
        /*0a30*/ 	.short	0x010a
        /*0a32*/ 	.byte	0xff
	.zero		1


	//   ....[146]....
        /*0a34*/ 	.word	0x00006680
        /*0a38*/ 	.word	0x00000000
        /*0a3c*/ 	.word	0x00000000
        /*0a40*/ 	.short	0x0101
        /*0a42*/ 	.byte	0xff
	.zero		1


	//   ....[147]....
        /*0a44*/ 	.word	0x000071b0
        /*0a48*/ 	.word	0x00000003
        /*0a4c*/ 	.word	0x00000160
        /*0a50*/ 	.short	0x010a
        /*0a52*/ 	.byte	0xff
	.zero		1


	//   ....[148]....
        /*0a54*/ 	.word	0x000071d0
        /*0a58*/ 	.word	0x000000a5
        /*0a5c*/ 	.word	0x000001d0
        /*0a60*/ 	.short	0x010a
        /*0a62*/ 	.byte	0xff
	.zero		1


	//   ....[149]....
        /*0a64*/ 	.word	0x00007300
        /*0a68*/ 	.word	0x00000003
        /*0a6c*/ 	.word	0x00000160
        /*0a70*/ 	.short	0x010a
        /*0a72*/ 	.byte	0xff
	.zero		1


	//   ....[150]....
        /*0a74*/ 	.word	0x00007440
        /*0a78*/ 	.word	0x00000000
        /*0a7c*/ 	.word	0x00000000
        /*0a80*/ 	.short	0x0101
        /*0a82*/ 	.byte	0xff
	.zero		1


	//   ....[151]....
        /*0a84*/ 	.word	0x000074c0
        /*0a88*/ 	.word	0x000000a5
        /*0a8c*/ 	.word	0x000001d0
        /*0a90*/ 	.short	0x010a
        /*0a92*/ 	.byte	0xff
	.zero		1


	//   ....[152]....
        /*0a94*/ 	.word	0x00008870
        /*0a98*/ 	.word	0x000000bf
        /*0a9c*/ 	.word	0x00000160
        /*0aa0*/ 	.short	0x010a
        /*0aa2*/ 	.byte	0xff
	.zero		1


	//   ....[153]....
        /*0aa4*/ 	.word	0x00008940
        /*0aa8*/ 	.word	0x000000bf
        /*0aac*/ 	.word	0x00000160
        /*0ab0*/ 	.short	0x010a
        /*0ab2*/ 	.byte	0xff
	.zero		1


	//   ....[154]....
        /*0ab4*/ 	.word	0x00008a80
        /*0ab8*/ 	.word	0x00000000
        /*0abc*/ 	.word	0x00000000
        /*0ac0*/ 	.short	0x0101
        /*0ac2*/ 	.byte	0xff
	.zero		1


	//   ....[155]....
        /*0ac4*/ 	.word	0x00009e20
        /*0ac8*/ 	.word	0x00000000
        /*0acc*/ 	.word	0x00000160
        /*0ad0*/ 	.short	0x010a
        /*0ad2*/ 	.byte	0xff
	.zero		1


	//   ....[156]....
        /*0ad4*/ 	.word	0x00009ef0
        /*0ad8*/ 	.word	0x00000000
        /*0adc*/ 	.word	0x00000160
        /*0ae0*/ 	.short	0x010a
        /*0ae2*/ 	.byte	0xff
	.zero		1


	//   ....[157]....
        /*0ae4*/ 	.word	0x0000a030
        /*0ae8*/ 	.word	0x00000000
        /*0aec*/ 	.word	0x00000000
        /*0af0*/ 	.short	0x0101
        /*0af2*/ 	.byte	0xff
	.zero		1


	//   ....[158]....
        /*0af4*/ 	.word	0x0000b400
        /*0af8*/ 	.word	0x00000000
        /*0afc*/ 	.word	0x00000160
        /*0b00*/ 	.short	0x010a
        /*0b02*/ 	.byte	0xff
	.zero		1


	//   ....[159]....
        /*0b04*/ 	.word	0x0000b4d0
        /*0b08*/ 	.word	0x00000000
        /*0b0c*/ 	.word	0x00000160
        /*0b10*/ 	.short	0x010a
        /*0b12*/ 	.byte	0xff
	.zero		1


	//   ....[160]....
        /*0b14*/ 	.word	0x0000b610
        /*0b18*/ 	.word	0x00000000
        /*0b1c*/ 	.word	0x00000000
        /*0b20*/ 	.short	0x0101
        /*0b22*/ 	.byte	0xff
	.zero		1


	//   ....[161]....
        /*0b24*/ 	.word	0x0000ba40
        /*0b28*/ 	.word	0x000000a5
        /*0b2c*/ 	.word	0x00000000
        /*0b30*/ 	.short	0x0101
        /*0b32*/ 	.byte	0xff
	.zero		1


	//   ....[162]....
        /*0b34*/ 	.word	0x0000caa0
        /*0b38*/ 	.word	0x00000003
        /*0b3c*/ 	.word	0x00000200
        /*0b40*/ 	.short	0x010a
        /*0b42*/ 	.byte	0xff
	.zero		1


	//   ....[163]....
        /*0b44*/ 	.word	0x0000cb00
        /*0b48*/ 	.word	0x00000000
        /*0b4c*/ 	.word	0x000000b0
        /*0b50*/ 	.short	0x010a
        /*0b52*/ 	.byte	0xff
	.zero		1


	//   ....[164]....
        /*0b54*/ 	.word	0x0000cb60
        /*0b58*/ 	.word	0x00000000
        /*0b5c*/ 	.word	0x000000b0
        /*0b60*/ 	.short	0x010a
        /*0b62*/ 	.byte	0xff
	.zero		1


	//   ....[165]....
        /*0b64*/ 	.word	0x0000cbb0
        /*0b68*/ 	.word	0x00000003
        /*0b6c*/ 	.word	0x000001b0
        /*0b70*/ 	.short	0x010a
        /*0b72*/ 	.byte	0xff
	.zero		1


	//   ....[166]....
        /*0b74*/ 	.word	0x0000cc10
        /*0b78*/ 	.word	0x00000000
        /*0b7c*/ 	.word	0x00000000
        /*0b80*/ 	.short	0x010a
        /*0b82*/ 	.byte	0xff
	.zero		1


	//   ....[167]....
        /*0b84*/ 	.word	0x0000cc70
        /*0b88*/ 	.word	0x00000000
        /*0b8c*/ 	.word	0x00000000
        /*0b90*/ 	.short	0x010a
        /*0b92*/ 	.byte	0xff
	.zero		1


	//   ....[168]....
        /*0b94*/ 	.word	0x0000ccd0
        /*0b98*/ 	.word	0x00000000
        /*0b9c*/ 	.word	0x00000000
        /*0ba0*/ 	.short	0x010a
        /*0ba2*/ 	.byte	0xff
	.zero		1


	//   ....[169]....
        /*0ba4*/ 	.word	0x0000cd30
        /*0ba8*/ 	.word	0x00000000
        /*0bac*/ 	.word	0x00000000
        /*0bb0*/ 	.short	0x010a
        /*0bb2*/ 	.byte	0xff
	.zero		1


	//   ....[170]....
        /*0bb4*/ 	.word	0x0000cd90
        /*0bb8*/ 	.word	0x00000000
        /*0bbc*/ 	.word	0x00000000
        /*0bc0*/ 	.short	0x010a
        /*0bc2*/ 	.byte	0xff
	.zero		1


	//   ....[171]....
        /*0bc4*/ 	.word	0x0000cdf0
        /*0bc8*/ 	.word	0x00000000
        /*0bcc*/ 	.word	0x00000000
        /*0bd0*/ 	.short	0x010a
        /*0bd2*/ 	.byte	0xff
	.zero		1


	//   ....[172]....
        /*0bd4*/ 	.word	0x0000ce50
        /*0bd8*/ 	.word	0x00000000
        /*0bdc*/ 	.word	0x00000000
        /*0be0*/ 	.short	0x010a
        /*0be2*/ 	.byte	0xff
	.zero		1


	//   ....[173]....
        /*0be4*/ 	.word	0x0000ceb0
        /*0be8*/ 	.word	0x00000000
        /*0bec*/ 	.word	0x00000000
        /*0bf0*/ 	.short	0x010a
        /*0bf2*/ 	.byte	0xff
	.zero		1


	//   ....[174]....
        /*0bf4*/ 	.word	0x0000cf10
        /*0bf8*/ 	.word	0x00000000
        /*0bfc*/ 	.word	0x00000000
        /*0c00*/ 	.short	0x010a
        /*0c02*/ 	.byte	0xff
	.zero		1


	//   ....[175]....
        /*0c04*/ 	.word	0x0000cf70
        /*0c08*/ 	.word	0x00000000
        /*0c0c*/ 	.word	0x00000000
        /*0c10*/ 	.short	0x010a
        /*0c12*/ 	.byte	0xff
	.zero		1


	//   ....[176]....
        /*0c14*/ 	.word	0x0000cfd0
        /*0c18*/ 	.word	0x00000000
        /*0c1c*/ 	.word	0x00000000
        /*0c20*/ 	.short	0x010a
        /*0c22*/ 	.byte	0xff
	.zero		1


	//   ....[177]....
        /*0c24*/ 	.word	0x0000d030
        /*0c28*/ 	.word	0x00000000
        /*0c2c*/ 	.word	0x00000000
        /*0c30*/ 	.short	0x010a
        /*0c32*/ 	.byte	0xff
	.zero		1


	//   ....[178]....
        /*0c34*/ 	.word	0x0000d090
        /*0c38*/ 	.word	0x00000000
        /*0c3c*/ 	.word	0x00000000
        /*0c40*/ 	.short	0x010a
        /*0c42*/ 	.byte	0xff
	.zero		1


	//   ....[179]....
        /*0c44*/ 	.word	0x0000d0f0
        /*0c48*/ 	.word	0x00000000
        /*0c4c*/ 	.word	0x00000000
        /*0c50*/ 	.short	0x010a
        /*0c52*/ 	.byte	0xff
	.zero		1


	//   ....[180]....
        /*0c54*/ 	.word	0x0000d150
        /*0c58*/ 	.word	0x00000000
        /*0c5c*/ 	.word	0x00000000
        /*0c60*/ 	.short	0x010a
        /*0c62*/ 	.byte	0xff
	.zero		1


	//   ....[181]....
        /*0c64*/ 	.word	0x0000d1b0
        /*0c68*/ 	.word	0x00000000
        /*0c6c*/ 	.word	0x00000000
        /*0c70*/ 	.short	0x010a
        /*0c72*/ 	.byte	0xff
	.zero		1


	//   ....[182]....
        /*0c74*/ 	.word	0x0000d210
        /*0c78*/ 	.word	0x00000000
        /*0c7c*/ 	.word	0x00000000
        /*0c80*/ 	.short	0x010a
        /*0c82*/ 	.byte	0xff
	.zero		1


	//   ....[183]....
        /*0c84*/ 	.word	0x0000d270
        /*0c88*/ 	.word	0x00000000
        /*0c8c*/ 	.word	0x00000000
        /*0c90*/ 	.short	0x010a
        /*0c92*/ 	.byte	0xff
	.zero		1


	//   ....[184]....
        /*0c94*/ 	.word	0x0000d2d0
        /*0c98*/ 	.word	0x00000000
        /*0c9c*/ 	.word	0x00000000
        /*0ca0*/ 	.short	0x010a
        /*0ca2*/ 	.byte	0xff
	.zero		1


	//   ....[185]....
        /*0ca4*/ 	.word	0x0000d330
        /*0ca8*/ 	.word	0x00000000
        /*0cac*/ 	.word	0x00000000
        /*0cb0*/ 	.short	0x010a
        /*0cb2*/ 	.byte	0xff
	.zero		1


	//   ....[186]....
        /*0cb4*/ 	.word	0x0000d390
        /*0cb8*/ 	.word	0x00000000
        /*0cbc*/ 	.word	0x00000000
        /*0cc0*/ 	.short	0x010a
        /*0cc2*/ 	.byte	0xff
	.zero		1


	//   ....[187]....
        /*0cc4*/ 	.word	0x0000d3e0
        /*0cc8*/ 	.word	0x00000002
        /*0ccc*/ 	.word	0x000001f0
        /*0cd0*/ 	.short	0x010a
        /*0cd2*/ 	.byte	0xff
	.zero		1


	//   ....[188]....
        /*0cd4*/ 	.word	0x0000d440
        /*0cd8*/ 	.word	0x00000002
        /*0cdc*/ 	.word	0x000001c0
        /*0ce0*/ 	.short	0x010a
        /*0ce2*/ 	.byte	0xff
	.zero		1


	//   ....[189]....
        /*0ce4*/ 	.word	0x0000d490
        /*0ce8*/ 	.word	0x00000002
        /*0cec*/ 	.word	0x000001b0
        /*0cf0*/ 	.short	0x010a
        /*0cf2*/ 	.byte	0xff
	.zero		1


	//   ....[190]....
        /*0cf4*/ 	.word	0x0000d4f0
        /*0cf8*/ 	.word	0x00000000
        /*0cfc*/ 	.word	0x000001c0
        /*0d00*/ 	.short	0x010a
        /*0d02*/ 	.byte	0xff
	.zero		1


	//   ....[191]....
        /*0d04*/ 	.word	0x0000d550
        /*0d08*/ 	.word	0x00000000
        /*0d0c*/ 	.word	0x00000008
        /*0d10*/ 	.short	0x010a
        /*0d12*/ 	.byte	0xff
	.zero		1


	//   ....[192]....
        /*0d14*/ 	.word	0x0000d640
        /*0d18*/ 	.word	0x00000000
        /*0d1c*/ 	.word	0x00000008
        /*0d20*/ 	.short	0x010a
        /*0d22*/ 	.byte	0xff
	.zero		1


	//   ....[193]....
        /*0d24*/ 	.word	0x0000d690
        /*0d28*/ 	.word	0x00000000
        /*0d2c*/ 	.word	0x000001b0
        /*0d30*/ 	.short	0x010a
        /*0d32*/ 	.byte	0xff
	.zero		1


	//   ....[194]....
        /*0d34*/ 	.word	0x0000d6f0
        /*0d38*/ 	.word	0x00000000
        /*0d3c*/ 	.word	0x000001e0
        /*0d40*/ 	.short	0x010a
        /*0d42*/ 	.byte	0xff
	.zero		1


	//   ....[195]....
        /*0d44*/ 	.word	0x0000d750
        /*0d48*/ 	.word	0x00000000
        /*0d4c*/ 	.word	0x00000000
        /*0d50*/ 	.short	0x010a
        /*0d52*/ 	.byte	0xff
	.zero		1


	//   ....[196]....
        /*0d54*/ 	.word	0x0000d7b0
        /*0d58*/ 	.word	0x00000000
        /*0d5c*/ 	.word	0x00000000
        /*0d60*/ 	.short	0x010a
        /*0d62*/ 	.byte	0xff
	.zero		1


	//   ....[197]....
        /*0d64*/ 	.word	0x0000d810
        /*0d68*/ 	.word	0x00000000
        /*0d6c*/ 	.word	0x00000210
        /*0d70*/ 	.short	0x010a
        /*0d72*/ 	.byte	0xff
	.zero		1


	//   ....[198]....
        /*0d74*/ 	.word	0x0000d860
        /*0d78*/ 	.word	0x0000000c
        /*0d7c*/ 	.word	0x000001b0
        /*0d80*/ 	.short	0x010a
        /*0d82*/ 	.byte	0xff
	.zero		1


	//   ....[199]....
        /*0d84*/ 	.word	0x0000d8c0
        /*0d88*/ 	.word	0x00000000
        /*0d8c*/ 	.word	0x000001a8
        /*0d90*/ 	.short	0x010a
        /*0d92*/ 	.byte	0xff
	.zero		1


	//   ....[200]....
        /*0d94*/ 	.word	0x0000d920
        /*0d98*/ 	.word	0x00000000
        /*0d9c*/ 	.word	0x00000180
        /*0da0*/ 	.short	0x010a
        /*0da2*/ 	.byte	0xff
	.zero		1


	//   ....[201]....
        /*0da4*/ 	.word	0x0000d980
        /*0da8*/ 	.word	0x00000000
        /*0dac*/ 	.word	0x00000188
        /*0db0*/ 	.short	0x010a
        /*0db2*/ 	.byte	0xff
	.zero		1


	//   ....[202]....
        /*0db4*/ 	.word	0x0000d9e0
        /*0db8*/ 	.word	0x00000000
        /*0dbc*/ 	.word	0x00000190
        /*0dc0*/ 	.short	0x010a
        /*0dc2*/ 	.byte	0xff
	.zero		1


	//   ....[203]....
        /*0dc4*/ 	.word	0x0000da40
        /*0dc8*/ 	.word	0x00000000
        /*0dcc*/ 	.word	0x00000198
        /*0dd0*/ 	.short	0x010a
        /*0dd2*/ 	.byte	0xff
	.zero		1


	//   ....[204]....
        /*0dd4*/ 	.word	0x0000daa0
        /*0dd8*/ 	.word	0x00000000
        /*0ddc*/ 	.word	0x00000180
        /*0de0*/ 	.short	0x010a
        /*0de2*/ 	.byte	0xff
	.zero		1


	//   ....[205]....
        /*0de4*/ 	.word	0x0000db00
        /*0de8*/ 	.word	0x00000000
        /*0dec*/ 	.word	0x00000188
        /*0df0*/ 	.short	0x010a
        /*0df2*/ 	.byte	0xff
	.zero		1


	//   ....[206]....
        /*0df4*/ 	.word	0x0000db60
        /*0df8*/ 	.word	0x00000000
        /*0dfc*/ 	.word	0x00000190
        /*0e00*/ 	.short	0x010a
        /*0e02*/ 	.byte	0xff
	.zero		1


	//   ....[207]....
        /*0e04*/ 	.word	0x0000dbb0
        /*0e08*/ 	.word	0x00000003
        /*0e0c*/ 	.word	0x000001b0
        /*0e10*/ 	.short	0x010a
        /*0e12*/ 	.byte	0xff
	.zero		1


	//   ....[208]....
        /*0e14*/ 	.word	0x0000dc00
        /*0e18*/ 	.word	0x00000003
        /*0e1c*/ 	.word	0x00000160
        /*0e20*/ 	.short	0x010a
        /*0e22*/ 	.byte	0xff
	.zero		1


	//   ....[209]....
        /*0e24*/ 	.word	0x0000dc50
        /*0e28*/ 	.word	0x000000a5
        /*0e2c*/ 	.word	0x000001d0
        /*0e30*/ 	.short	0x010a
        /*0e32*/ 	.byte	0xff
	.zero		1


	//   ....[210]....
        /*0e34*/ 	.word	0x0000dca0
        /*0e38*/ 	.word	0x000000bf
        /*0e3c*/ 	.word	0x00000160
        /*0e40*/ 	.short	0x010a
        /*0e42*/ 	.byte	0xff
	.zero		1


	//   ....[211]....
        /*0e44*/ 	.word	0x0000dcf0
        /*0e48*/ 	.word	0x00000000
        /*0e4c*/ 	.word	0x00000160
        /*0e50*/ 	.short	0x010a
        /*0e52*/ 	.byte	0xff
	.zero		1


	//   ....[212]....
        /*0e54*/ 	.word	0x0000dd40
        /*0e58*/ 	.word	0x00000000
        /*0e5c*/ 	.word	0x00000160
        /*0e60*/ 	.short	0x010a
        /*0e62*/ 	.byte	0xff
	.zero		1


	//----- nvinfo : EIATTR_NUM_MBARRIERS
	.align		4
.L_48:
        /*0e64*/ 	.byte	0x03, 0x38
        /*0e66*/ 	.short	0x0043


	//----- nvinfo : EIATTR_EXIT_INSTR_OFFSETS
	.align		4
        /*0e68*/ 	.byte	0x04, 0x1c
        /*0e6a*/ 	.short	(.L_50 - .L_49)


	//   ....[0]....
.L_49:
        /*0e6c*/ 	.word	0x00003a40


	//   ....[1]....
        /*0e70*/ 	.word	0x00003f30


	//   ....[2]....
        /*0e74*/ 	.word	0x00003f90


	//   ....[3]....
        /*0e78*/ 	.word	0x000050a0


	//   ....[4]....
        /*0e7c*/ 	.word	0x00006200


	//   ....[5]....
        /*0e80*/ 	.word	0x00006240


	//   ....[6]....
        /*0e84*/ 	.word	0x0000ca90


	//----- nvinfo : EIATTR_MAX_THREADS
	.align		4
.L_50:
        /*0e88*/ 	.byte	0x04, 0x05
        /*0e8a*/ 	.short	(.L_52 - .L_51)
.L_51:
        /*0e8c*/ 	.word	0x00000100
        /*0e90*/ 	.word	0x00000001
        /*0e94*/ 	.word	0x00000001


	//----- nvinfo : EIATTR_CRS_STACK_SIZE
	.align		4
.L_52:
        /*0e98*/ 	.byte	0x04, 0x1e
        /*0e9a*/ 	.short	(.L_54 - .L_53)
.L_53:
        /*0e9c*/ 	.word	0x00000000


	//----- nvinfo : EIATTR_CBANK_PARAM_SIZE
	.align		4
.L_54:
        /*0ea0*/ 	.byte	0x03, 0x19
        /*0ea2*/ 	.short	0x0800


	//----- nvinfo : EIATTR_PARAM_CBANK
	.align		4
        /*0ea4*/ 	.byte	0x04, 0x0a
        /*0ea6*/ 	.short	(.L_56 - .L_55)
	.align		4
.L_55:
        /*0ea8*/ 	.word	index@(.nv.constant0._ZN7cutlass13device_kernelINS_4gemm6kernel13GemmUniversalIN4cute5tupleIJiiiiEEENS1_10collective13CollectiveMmaINS1_35MainloopSm100TmaUmmaWarpSpecializedILi22ELi2ELi2ENS5_IJNS4_1CILi4EEESB_NSA_ILi1EEEEEEEENS5_IJNSA_ILi256EEESF_NSA_ILi32EEEEEENS_12float_e4m3_tENS5_IJlSC_lEEESI_SJ_NS4_8TiledMMAINS4_8MMA_AtomIJNS4_10MMA_TraitsINS4_25SM100_MMA_F8F6F4_2x1SM_SSEJSI_SI_fSF_SF_NS4_17integral_constantINS4_4UMMA5MajorELSQ_0EEESR_NSO_INSP_7ScaleInELSS_0EEEST_EEEEEENS4_6LayoutINS5_IJSC_SC_SC_EEENS5_IJNSA_ILi0EEESY_SY_EEEEENS5_IJNS4_10UnderscoreES11_S11_EEEEENS4_28SM100_TMA_2SM_LOAD_MULTICASTENS4_14ComposedLayoutINS4_7SwizzleILi1ELi4ELi3EEENS4_18smem_ptr_flag_bitsILi8EEENSW_INS5_IJNSA_ILi8EEESG_EEENS5_IJSG_SC_EEEEEEEvNS4_8identityES14_S1E_vS1F_EENS_8epilogue10collective18CollectiveEpilogueINS1H_23Sm100TmaWarpSpecializedILi4ELi2ELi64ELb0ELb0EEEJNS5_IJNSA_ILi128EEESF_SG_EEENS5_IJNSW_IS1M_SC_EENSW_INSA_ILi64EEESC_EEEEESI_SJ_SI_SJ_NS1H_6fusion15FusionCallbacksIS1L_NS1S_17LinearCombinationISI_fSI_fLNS_15FloatRoundStyleE2EEES1N_S1R_JEEENS4_5SM1004TMEM4LOAD26SM100_TMEM_LOAD_32dp32b64xENS4_13SM90_TMA_LOADENS15_INS16_ILi2ELi4ELi3EEES19_NSW_INS5_IJS1A_S1P_EEENS5_IJS1P_SC_EEEEEEENS4_39AutoVectorizingCopyWithAssumedAlignmentILi128EEENS4_14SM90_TMA_STOREES27_S29_S29_EEEvvEEEEvNT_6ParamsE)
        /*0eac*/ 	.short	0x0380
        /*0eae*/ 	.short	0x0800


	//----- nvinfo : EIATTR_SW_WAR
	.align		4
.L_56:
        /*0eb0*/ 	.byte	0x04, 0x36
        /*0eb2*/ 	.short	(.L_58 - .L_57)
.L_57:
        /*0eb4*/ 	.word	0x00000008
.L_58:


//--------------------- .nv.callgraph             --------------------------
	.section	.nv.callgraph,"",@"SHT_CUDA_CALLGRAPH"
	.align	4
	.sectionentsize	8
	.align		4
        /*0000*/ 	.word	0x00000000
	.align		4
        /*0004*/ 	.word	0xffffffff
	.align		4
        /*0008*/ 	.word	index@(_ZN7cutlass13device_kernelINS_4gemm6kernel13GemmUniversalIN4cute5tupleIJiiiiEEENS1_10collective13CollectiveMmaINS1_35MainloopSm100TmaUmmaWarpSpecializedILi22ELi2ELi2ENS5_IJNS4_1CILi4EEESB_NSA_ILi1EEEEEEEENS5_IJNSA_ILi256EEESF_NSA_ILi32EEEEEENS_12float_e4m3_tENS5_IJlSC_lEEESI_SJ_NS4_8TiledMMAINS4_8MMA_AtomIJNS4_10MMA_TraitsINS4_25SM100_MMA_F8F6F4_2x1SM_SSEJSI_SI_fSF_SF_NS4_17integral_constantINS4_4UMMA5MajorELSQ_0EEESR_NSO_INSP_7ScaleInELSS_0EEEST_EEEEEENS4_6LayoutINS5_IJSC_SC_SC_EEENS5_IJNSA_ILi0EEESY_SY_EEEEENS5_IJNS4_10UnderscoreES11_S11_EEEEENS4_28SM100_TMA_2SM_LOAD_MULTICASTENS4_14ComposedLayoutINS4_7SwizzleILi1ELi4ELi3EEENS4_18smem_ptr_flag_bitsILi8EEENSW_INS5_IJNSA_ILi8EEESG_EEENS5_IJSG_SC_EEEEEEEvNS4_8identityES14_S1E_vS1F_EENS_8epilogue10collective18CollectiveEpilogueINS1H_23Sm100TmaWarpSpecializedILi4ELi2ELi64ELb0ELb0EEEJNS5_IJNSA_ILi128EEESF_SG_EEENS5_IJNSW_IS1M_SC_EENSW_INSA_ILi64EEESC_EEEEESI_SJ_SI_SJ_NS1H_6fusion15FusionCallbacksIS1L_NS1S_17LinearCombinationISI_fSI_fLNS_15FloatRoundStyleE2EEES1N_S1R_JEEENS4_5SM1004TMEM4LOAD26SM100_TMEM_LOAD_32dp32b64xENS4_13SM90_TMA_LOADENS15_INS16_ILi2ELi4ELi3EEES19_NSW_INS5_IJS1A_S1P_EEENS5_IJS1P_SC_EEEEEEENS4_39AutoVectorizingCopyWithAssumedAlignmentILi128EEENS4_14SM90_TMA_STOREES27_S29_S29_EEEvvEEEEvNT_6ParamsE)
	.align		4
        /*000c*/ 	.word	index@(__assertfail)
	.align		4
        /*0010*/ 	.word	0x00000000
	.align		4
        /*0014*/ 	.word	0xfffffffe
	.align		4
        /*0018*/ 	.word	0x00000000
	.align		4
        /*001c*/ 	.word	0xfffffffd
	.align		4
        /*0020*/ 	.word	0x00000000
	.align		4
        /*0024*/ 	.word	0xfffffffc


//--------------------- .nv.constant4             --------------------------
	.section	.nv.constant4,"a",@progbits
	.align	8
	.align		8
.nv.constant4:
        /*0000*/ 	.dword	__assertfail
	.align		8
        /*0008*/ 	.dword	__unnamed_1
	.align		8
        /*0010*/ 	.dword	__unnamed_2
	.align		8
        /*0018*/ 	.dword	__unnamed_3
	.align		8
        /*0020*/ 	.dword	_ZN40_INTERNAL_7dc70dac_4_k_cu_251a4d9a_303434cuda3std3__45__cpo5beginE
	.align		8
        /*0028*/ 	.dword	_ZN40_INTERNAL_7dc70dac_4_k_cu_251a4d9a_303434cuda3std3__45__cpo3endE
	.align		8
        /*0030*/ 	.dword	_ZN40_INTERNAL_7dc70dac_4_k_cu_251a4d9a_303434cuda3std3__45__cpo6cbeginE
	.align		8
        /*0038*/ 	.dword	_ZN40_INTERNAL_7dc70dac_4_k_cu_251a4d9a_303434cuda3std3__45__cpo4cendE
	.align		8
        /*0040*/ 	.dword	_ZN40_INTERNAL_7dc70dac_4_k_cu_251a4d9a_303434cuda3std3__442_GLOBAL__N__7dc70dac_4_k_cu_251a4d9a_303436ignoreE
	.align		8
        /*0048*/ 	.dword	_ZN40_INTERNAL_7dc70dac_4_k_cu_251a4d9a_303434cuda3std3__419piecewise_constructE
	.align		8
        /*0050*/ 	.dword	_ZN40_INTERNAL_7dc70dac_4_k_cu_251a4d9a_303434cuda3std3__48in_placeE
	.align		8
        /*0058*/ 	.dword	_ZN40_INTERNAL_7dc70dac_4_k_cu_251a4d9a_303434cuda3std6ranges3__45__cpo4swapE
	.align		8
        /*0060*/ 	.dword	_ZN40_INTERNAL_7dc70dac_4_k_cu_251a4d9a_303434cuda3std6ranges3__45__cpo9iter_moveE
	.align		8
        /*0068*/ 	.dword	_ZN40_INTERNAL_7dc70dac_4_k_cu_251a4d9a_303434cute7productE
	.align		8
        /*0070*/ 	.dword	_ZN40_INTERNAL_7dc70dac_4_k_cu_251a4d9a_303434cute1_E
	.align		8
        /*0078*/ 	.dword	$str$25
	.align		8
        /*0080*/ 	.dword	$str$26
	.align		8
        /*0088*/ 	.dword	$str$27
	.align		8
        /*0090*/ 	.dword	$str$28


//--------------------- .text._ZN7cutlass13device_kernelINS_4gemm6kernel13GemmUniversalIN4cute5tupleIJiiiiEEENS1_10collective13CollectiveMmaINS1_35MainloopSm100TmaUmmaWarpSpecializedILi22ELi2ELi2ENS5_IJNS4_1CILi4EEESB_NSA_ILi1EEEEEEEENS5_IJNSA_ILi256EEESF_NSA_ILi32EEEEEENS_12float_e4m3_tENS5_IJlSC_lEEESI_SJ_NS4_8TiledMMAINS4_8MMA_AtomIJNS4_10MMA_TraitsINS4_25SM100_MMA_F8F6F4_2x1SM_SSEJSI_SI_fSF_SF_NS4_17integral_constantINS4_4UMMA5MajorELSQ_0EEESR_NSO_INSP_7ScaleInELSS_0EEEST_EEEEEENS4_6LayoutINS5_IJSC_SC_SC_EEENS5_IJNSA_ILi0EEESY_SY_EEEEENS5_IJNS4_10UnderscoreES11_S11_EEEEENS4_28SM100_TMA_2SM_LOAD_MULTICASTENS4_14ComposedLayoutINS4_7SwizzleILi1ELi4ELi3EEENS4_18smem_ptr_flag_bitsILi8EEENSW_INS5_IJNSA_ILi8EEESG_EEENS5_IJSG_SC_EEEEEEEvNS4_8identityES14_S1E_vS1F_EENS_8epilogue10collective18CollectiveEpilogueINS1H_23Sm100TmaWarpSpecializedILi4ELi2ELi64ELb0ELb0EEEJNS5_IJNSA_ILi128EEESF_SG_EEENS5_IJNSW_IS1M_SC_EENSW_INSA_ILi64EEESC_EEEEESI_SJ_SI_SJ_NS1H_6fusion15FusionCallbacksIS1L_NS1S_17LinearCombinationISI_fSI_fLNS_15FloatRoundStyleE2EEES1N_S1R_JEEENS4_5SM1004TMEM4LOAD26SM100_TMEM_LOAD_32dp32b64xENS4_13SM90_TMA_LOADENS15_INS16_ILi2ELi4ELi3EEES19_NSW_INS5_IJS1A_S1P_EEENS5_IJS1P_SC_EEEEEEENS4_39AutoVectorizingCopyWithAssumedAlignmentILi128EEENS4_14SM90_TMA_STOREES27_S29_S29_EEEvvEEEEvNT_6ParamsE --------------------------
	.section	.text._ZN7cutlass13device_kernelINS_4gemm6kernel13GemmUniversalIN4cute5tupleIJiiiiEEENS1_10collective13CollectiveMmaINS1_35MainloopSm100TmaUmmaWarpSpecializedILi22ELi2ELi2ENS5_IJNS4_1CILi4EEESB_NSA_ILi1EEEEEEEENS5_IJNSA_ILi256EEESF_NSA_ILi32EEEEEENS_12float_e4m3_tENS5_IJlSC_lEEESI_SJ_NS4_8TiledMMAINS4_8MMA_AtomIJNS4_10MMA_TraitsINS4_25SM100_MMA_F8F6F4_2x1SM_SSEJSI_SI_fSF_SF_NS4_17integral_constantINS4_4UMMA5MajorELSQ_0EEESR_NSO_INSP_7ScaleInELSS_0EEEST_EEEEEENS4_6LayoutINS5_IJSC_SC_SC_EEENS5_IJNSA_ILi0EEESY_SY_EEEEENS5_IJNS4_10UnderscoreES11_S11_EEEEENS4_28SM100_TMA_2SM_LOAD_MULTICASTENS4_14ComposedLayoutINS4_7SwizzleILi1ELi4ELi3EEENS4_18smem_ptr_flag_bitsILi8EEENSW_INS5_IJNSA_ILi8EEESG_EEENS5_IJSG_SC_EEEEEEEvNS4_8identityES14_S1E_vS1F_EENS_8epilogue10collective18CollectiveEpilogueINS1H_23Sm100TmaWarpSpecializedILi4ELi2ELi64ELb0ELb0EEEJNS5_IJNSA_ILi128EEESF_SG_EEENS5_IJNSW_IS1M_SC_EENSW_INSA_ILi64EEESC_EEEEESI_SJ_SI_SJ_NS1H_6fusion15FusionCallbacksIS1L_NS1S_17LinearCombinationISI_fSI_fLNS_15FloatRoundStyleE2EEES1N_S1R_JEEENS4_5SM1004TMEM4LOAD26SM100_TMEM_LOAD_32dp32b64xENS4_13SM90_TMA_LOADENS15_INS16_ILi2ELi4ELi3EEES19_NSW_INS5_IJS1A_S1P_EEENS5_IJS1P_SC_EEEEEEENS4_39AutoVectorizingCopyWithAssumedAlignmentILi128EEENS4_14SM90_TMA_STOREES27_S29_S29_EEEvvEEEEvNT_6ParamsE,"ax",@progbits
	.align	128
.text._ZN7cutlass13device_kernelINS_4gemm6kernel13GemmUniversalIN4cute5tupleIJiiiiEEENS1_10collective13CollectiveMmaINS1_35MainloopSm100TmaUmmaWarpSpecializedILi22ELi2ELi2ENS5_IJNS4_1CILi4EEESB_NSA_ILi1EEEEEEEENS5_IJNSA_ILi256EEESF_NSA_ILi32EEEEEENS_12float_e4m3_tENS5_IJlSC_lEEESI_SJ_NS4_8TiledMMAINS4_8MMA_AtomIJNS4_10MMA_TraitsINS4_25SM100_MMA_F8F6F4_2x1SM_SSEJSI_SI_fSF_SF_NS4_17integral_constantINS4_4UMMA5MajorELSQ_0EEESR_NSO_INSP_7ScaleInELSS_0EEEST_EEEEEENS4_6LayoutINS5_IJSC_SC_SC_EEENS5_IJNSA_ILi0EEESY_SY_EEEEENS5_IJNS4_10UnderscoreES11_S11_EEEEENS4_28SM100_TMA_2SM_LOAD_MULTICASTENS4_14ComposedLayoutINS4_7SwizzleILi1ELi4ELi3EEENS4_18smem_ptr_flag_bitsILi8EEENSW_INS5_IJNSA_ILi8EEESG_EEENS5_IJSG_SC_EEEEEEEvNS4_8identityES14_S1E_vS1F_EENS_8epilogue10collective18CollectiveEpilogueINS1H_23Sm100TmaWarpSpecializedILi4ELi2ELi64ELb0ELb0EEEJNS5_IJNSA_ILi128EEESF_SG_EEENS5_IJNSW_IS1M_SC_EENSW_INSA_ILi64EEESC_EEEEESI_SJ_SI_SJ_NS1H_6fusion15FusionCallbacksIS1L_NS1S_17LinearCombinationISI_fSI_fLNS_15FloatRoundStyleE2EEES1N_S1R_JEEENS4_5SM1004TMEM4LOAD26SM100_TMEM_LOAD_32dp32b64xENS4_13SM90_TMA_LOADENS15_INS16_ILi2ELi4ELi3EEES19_NSW_INS5_IJS1A_S1P_EEENS5_IJS1P_SC_EEEEEEENS4_39AutoVectorizingCopyWithAssumedAlignmentILi128EEENS4_14SM90_TMA_STOREES27_S29_S29_EEEvvEEEEvNT_6ParamsE:
        .type           _ZN7cutlass13device_kernelINS_4gemm6kernel13GemmUniversalIN4cute5tupleIJiiiiEEENS1_10collective13CollectiveMmaINS1_35MainloopSm100TmaUmmaWarpSpecializedILi22ELi2ELi2ENS5_IJNS4_1CILi4EEESB_NSA_ILi1EEEEEEEENS5_IJNSA_ILi256EEESF_NSA_ILi32EEEEEENS_12float_e4m3_tENS5_IJlSC_lEEESI_SJ_NS4_8TiledMMAINS4_8MMA_AtomIJNS4_10MMA_TraitsINS4_25SM100_MMA_F8F6F4_2x1SM_SSEJSI_SI_fSF_SF_NS4_17integral_constantINS4_4UMMA5MajorELSQ_0EEESR_NSO_INSP_7ScaleInELSS_0EEEST_EEEEEENS4_6LayoutINS5_IJSC_SC_SC_EEENS5_IJNSA_ILi0EEESY_SY_EEEEENS5_IJNS4_10UnderscoreES11_S11_EEEEENS4_28SM100_TMA_2SM_LOAD_MULTICASTENS4_14ComposedLayoutINS4_7SwizzleILi1ELi4ELi3EEENS4_18smem_ptr_flag_bitsILi8EEENSW_INS5_IJNSA_ILi8EEESG_EEENS5_IJSG_SC_EEEEEEEvNS4_8identityES14_S1E_vS1F_EENS_8epilogue10collective18CollectiveEpilogueINS1H_23Sm100TmaWarpSpecializedILi4ELi2ELi64ELb0ELb0EEEJNS5_IJNSA_ILi128EEESF_SG_EEENS5_IJNSW_IS1M_SC_EENSW_INSA_ILi64EEESC_EEEEESI_SJ_SI_SJ_NS1H_6fusion15FusionCallbacksIS1L_NS1S_17LinearCombinationISI_fSI_fLNS_15FloatRoundStyleE2EEES1N_S1R_JEEENS4_5SM1004TMEM4LOAD26SM100_TMEM_LOAD_32dp32b64xENS4_13SM90_TMA_LOADENS15_INS16_ILi2ELi4ELi3EEES19_NSW_INS5_IJS1A_S1P_EEENS5_IJS1P_SC_EEEEEEENS4_39AutoVectorizingCopyWithAssumedAlignmentILi128EEENS4_14SM90_TMA_STOREES27_S29_S29_EEEvvEEEEvNT_6ParamsE,@function
        .size           _ZN7cutlass13device_kernelINS_4gemm6kernel13GemmUniversalIN4cute5tupleIJiiiiEEENS1_10collective13CollectiveMmaINS1_35MainloopSm100TmaUmmaWarpSpecializedILi22ELi2ELi2ENS5_IJNS4_1CILi4EEESB_NSA_ILi1EEEEEEEENS5_IJNSA_ILi256EEESF_NSA_ILi32EEEEEENS_12float_e4m3_tENS5_IJlSC_lEEESI_SJ_NS4_8TiledMMAINS4_8MMA_AtomIJNS4_10MMA_TraitsINS4_25SM100_MMA_F8F6F4_2x1SM_SSEJSI_SI_fSF_SF_NS4_17integral_constantINS4_4UMMA5MajorELSQ_0EEESR_NSO_INSP_7ScaleInELSS_0EEEST_EEEEEENS4_6LayoutINS5_IJSC_SC_SC_EEENS5_IJNSA_ILi0EEESY_SY_EEEEENS5_IJNS4_10UnderscoreES11_S11_EEEEENS4_28SM100_TMA_2SM_LOAD_MULTICASTENS4_14ComposedLayoutINS4_7SwizzleILi1ELi4ELi3EEENS4_18smem_ptr_flag_bitsILi8EEENSW_INS5_IJNSA_ILi8EEESG_EEENS5_IJSG_SC_EEEEEEEvNS4_8identityES14_S1E_vS1F_EENS_8epilogue10collective18CollectiveEpilogueINS1H_23Sm100TmaWarpSpecializedILi4ELi2ELi64ELb0ELb0EEEJNS5_IJNSA_ILi128EEESF_SG_EEENS5_IJNSW_IS1M_SC_EENSW_INSA_ILi64EEESC_EEEEESI_SJ_SI_SJ_NS1H_6fusion15FusionCallbacksIS1L_NS1S_17LinearCombinationISI_fSI_fLNS_15FloatRoundStyleE2EEES1N_S1R_JEEENS4_5SM1004TMEM4LOAD26SM100_TMEM_LOAD_32dp32b64xENS4_13SM90_TMA_LOADENS15_INS16_ILi2ELi4ELi3EEES19_NSW_INS5_IJS1A_S1P_EEENS5_IJS1P_SC_EEEEEEENS4_39AutoVectorizingCopyWithAssumedAlignmentILi128EEENS4_14SM90_TMA_STOREES27_S29_S29_EEEvvEEEEvNT_6ParamsE,(.L_x_243 - _ZN7cutlass13device_kernelINS_4gemm6kernel13GemmUniversalIN4cute5tupleIJiiiiEEENS1_10collective13CollectiveMmaINS1_35MainloopSm100TmaUmmaWarpSpecializedILi22ELi2ELi2ENS5_IJNS4_1CILi4EEESB_NSA_ILi1EEEEEEEENS5_IJNSA_ILi256EEESF_NSA_ILi32EEEEEENS_12float_e4m3_tENS5_IJlSC_lEEESI_SJ_NS4_8TiledMMAINS4_8MMA_AtomIJNS4_10MMA_TraitsINS4_25SM100_MMA_F8F6F4_2x1SM_SSEJSI_SI_fSF_SF_NS4_17integral_constantINS4_4UMMA5MajorELSQ_0EEESR_NSO_INSP_7ScaleInELSS_0EEEST_EEEEEENS4_6LayoutINS5_IJSC_SC_SC_EEENS5_IJNSA_ILi0EEESY_SY_EEEEENS5_IJNS4_10UnderscoreES11_S11_EEEEENS4_28SM100_TMA_2SM_LOAD_MULTICASTENS4_14ComposedLayoutINS4_7SwizzleILi1ELi4ELi3EEENS4_18smem_ptr_flag_bitsILi8EEENSW_INS5_IJNSA_ILi8EEESG_EEENS5_IJSG_SC_EEEEEEEvNS4_8identityES14_S1E_vS1F_EENS_8epilogue10collective18CollectiveEpilogueINS1H_23Sm100TmaWarpSpecializedILi4ELi2ELi64ELb0ELb0EEEJNS5_IJNSA_ILi128EEESF_SG_EEENS5_IJNSW_IS1M_SC_EENSW_INSA_ILi64EEESC_EEEEESI_SJ_SI_SJ_NS1H_6fusion15FusionCallbacksIS1L_NS1S_17LinearCombinationISI_fSI_fLNS_15FloatRoundStyleE2EEES1N_S1R_JEEENS4_5SM1004TMEM4LOAD26SM100_TMEM_LOAD_32dp32b64xENS4_13SM90_TMA_LOADENS15_INS16_ILi2ELi4ELi3EEES19_NSW_INS5_IJS1A_S1P_EEENS5_IJS1P_SC_EEEEEEENS4_39AutoVectorizingCopyWithAssumedAlignmentILi128EEENS4_14SM90_TMA_STOREES27_S29_S29_EEEvvEEEEvNT_6ParamsE)
        .other          _ZN7cutlass13device_kernelINS_4gemm6kernel13GemmUniversalIN4cute5tupleIJiiiiEEENS1_10collective13CollectiveMmaINS1_35MainloopSm100TmaUmmaWarpSpecializedILi22ELi2ELi2ENS5_IJNS4_1CILi4EEESB_NSA_ILi1EEEEEEEENS5_IJNSA_ILi256EEESF_NSA_ILi32EEEEEENS_12float_e4m3_tENS5_IJlSC_lEEESI_SJ_NS4_8TiledMMAINS4_8MMA_AtomIJNS4_10MMA_TraitsINS4_25SM100_MMA_F8F6F4_2x1SM_SSEJSI_SI_fSF_SF_NS4_17integral_constantINS4_4UMMA5MajorELSQ_0EEESR_NSO_INSP_7ScaleInELSS_0EEEST_EEEEEENS4_6LayoutINS5_IJSC_SC_SC_EEENS5_IJNSA_ILi0EEESY_SY_EEEEENS5_IJNS4_10UnderscoreES11_S11_EEEEENS4_28SM100_TMA_2SM_LOAD_MULTICASTENS4_14ComposedLayoutINS4_7SwizzleILi1ELi4ELi3EEENS4_18smem_ptr_flag_bitsILi8EEENSW_INS5_IJNSA_ILi8EEESG_EEENS5_IJSG_SC_EEEEEEEvNS4_8identityES14_S1E_vS1F_EENS_8epilogue10collective18CollectiveEpilogueINS1H_23Sm100TmaWarpSpecializedILi4ELi2ELi64ELb0ELb0EEEJNS5_IJNSA_ILi128EEESF_SG_EEENS5_IJNSW_IS1M_SC_EENSW_INSA_ILi64EEESC_EEEEESI_SJ_SI_SJ_NS1H_6fusion15FusionCallbacksIS1L_NS1S_17LinearCombinationISI_fSI_fLNS_15FloatRoundStyleE2EEES1N_S1R_JEEENS4_5SM1004TMEM4LOAD26SM100_TMEM_LOAD_32dp32b64xENS4_13SM90_TMA_LOADENS15_INS16_ILi2ELi4ELi3EEES19_NSW_INS5_IJS1A_S1P_EEENS5_IJS1P_SC_EEEEEEENS4_39AutoVectorizingCopyWithAssumedAlignmentILi128EEENS4_14SM90_TMA_STOREES27_S29_S29_EEEvvEEEEvNT_6ParamsE,@"STO_CUDA_ENTRY STV_DEFAULT"
_ZN7cutlass13device_kernelINS_4gemm6kernel13GemmUniversalIN4cute5tupleIJiiiiEEENS1_10collective13CollectiveMmaINS1_35MainloopSm100TmaUmmaWarpSpecializedILi22ELi2ELi2ENS5_IJNS4_1CILi4EEESB_NSA_ILi1EEEEEEEENS5_IJNSA_ILi256EEESF_NSA_ILi32EEEEEENS_12float_e4m3_tENS5_IJlSC_lEEESI_SJ_NS4_8TiledMMAINS4_8MMA_AtomIJNS4_10MMA_TraitsINS4_25SM100_MMA_F8F6F4_2x1SM_SSEJSI_SI_fSF_SF_NS4_17integral_constantINS4_4UMMA5MajorELSQ_0EEESR_NSO_INSP_7ScaleInELSS_0EEEST_EEEEEENS4_6LayoutINS5_IJSC_SC_SC_EEENS5_IJNSA_ILi0EEESY_SY_EEEEENS5_IJNS4_10UnderscoreES11_S11_EEEEENS4_28SM100_TMA_2SM_LOAD_MULTICASTENS4_14ComposedLayoutINS4_7SwizzleILi1ELi4ELi3EEENS4_18smem_ptr_flag_bitsILi8EEENSW_INS5_IJNSA_ILi8EEESG_EEENS5_IJSG_SC_EEEEEEEvNS4_8identityES14_S1E_vS1F_EENS_8epilogue10collective18CollectiveEpilogueINS1H_23Sm100TmaWarpSpecializedILi4ELi2ELi64ELb0ELb0EEEJNS5_IJNSA_ILi128EEESF_SG_EEENS5_IJNSW_IS1M_SC_EENSW_INSA_ILi64EEESC_EEEEESI_SJ_SI_SJ_NS1H_6fusion15FusionCallbacksIS1L_NS1S_17LinearCombinationISI_fSI_fLNS_15FloatRoundStyleE2EEES1N_S1R_JEEENS4_5SM1004TMEM4LOAD26SM100_TMEM_LOAD_32dp32b64xENS4_13SM90_TMA_LOADENS15_INS16_ILi2ELi4ELi3EEES19_NSW_INS5_IJS1A_S1P_EEENS5_IJS1P_SC_EEEEEEENS4_39AutoVectorizingCopyWithAssumedAlignmentILi128EEENS4_14SM90_TMA_STOREES27_S29_S29_EEEvvEEEEvNT_6ParamsE:
[----:B------:R-:W1:Y:S01]  /*0000*/  LDC R1, c[0x0][0x37c] ;  /* 0x0000df00ff017b82 */ /* 0x000e620000000800 */
[----:B------:R-:W2:Y:S01]  /*0010*/  S2R R174, SR_TID.X ;  /* 0x0000000000ae7919 */ /* 0x000ea20000002100 */
[----:B------:R-:W3:Y:S06]  /*0020*/  LDCU.64 UR8, c[0x0][0x890] ;  /* 0x00011200ff0877ac */ /* 0x000eec0008000a00 */
[----:B------:R-:W4:Y:S01]  /*0030*/  S2UR UR45, SR_CgaCtaId ;  /* 0x00000000002d79c3 */ /* 0x000f220000008800 */
[----:B------:R-:W-:Y:S02]  /*0040*/  PRMT R162, RZ, 0x7610, R162 ;  /* 0x00007610ffa27816 */ /* 0x000fe400000000a2 */
[----:B------:R-:W-:-:S02]  /*0050*/  ELECT P0, URZ, PT ;  /* 0x0000000000ff782f */ /* 0x000fc40003800000 */
[----:B---3--:R-:W-:-:S04]  /*0060*/  ISETP.NE.U32.AND P1, PT, RZ, UR8, PT ;  /* 0x00000008ff007c0c */ /* 0x008fc8000bf25070 */
[----:B------:R-:W-:Y:S01]  /*0070*/  ISETP.NE.AND.EX P2, PT, RZ, UR9, PT, P1 ;  /* 0x00000009ff007c0c */ /* 0x000fe2000bf45310 */
[----:B----4-:R-:W-:Y:S02]  /*0080*/  ULOP3.LUT UR29, UR45, 0x1, URZ, 0xc0, !UPT ;  /* 0x000000012d1d7892 */ /* 0x010fe4000f8ec0ff */
[----:B------:R-:W-:Y:S01]  /*0090*/  ULOP3.LUT UR28, UR45, 0x1, URZ, 0x3c, !UPT ;  /* 0x000000012d1c7892 */ /* 0x000fe2000f8e3cff */
[----:B--2---:R-:W-:-:S05]  /*00a0*/  SHF.R.U32.HI R163, RZ, 0x5, R174 ;  /* 0x00000005ffa37819 */ /* 0x004fca00000116ae */
[----:B------:R-:W2:Y:S02]  /*00b0*/  SHFL.IDX PT, R0, R163, RZ, 0x1f ;  /* 0x00001fffa3007589 */ /* 0x000ea400000e0000 */
[----:B--2---:R-:W-:Y:S02]  /*00c0*/  R2UR UR25, R0 ;  /* 0x00000000001972ca */ /* 0x004fe400000e0000 */
[----:B-1----:R-:W-:Y:S05]  /*00d0*/  @P2 BRA `(.L_x_0) ;  /* 0x0000000000302947 */ /* 0x002fea0003800000 */
[----:B------:R-:W1:Y:S02]  /*00e0*/  LDCU.64 UR4, c[0x0][0x888] ;  /* 0x00011100ff0477ac */ /* 0x000e640008000a00 */
[----:B-1----:R-:W-:-:S04]  /*00f0*/  UISETP.NE.U32.AND UP0, UPT, UR4, URZ, UPT ;  /* 0x000000ff0400728c */ /* 0x002fc8000bf05070 */
[----:B------:R-:W-:-:S09]  /*0100*/  UISETP.NE.AND.EX UP0, UPT, UR5, URZ, UPT, UP0 ;  /* 0x000000ff0500728c */ /* 0x000fd2000bf05300 */
[----:B------:R-:W-:Y:S05]  /*0110*/  BRA.U !UP0, `(.L_x_1) ;  /* 0x0000000108147547 */ /* 0x000fea000b800000 */
[----:B------:R-:W1:Y:S01]  /*0120*/  LDC.64 R2, c[0x0][0x888] ;  /* 0x00022200ff027b82 */ /* 0x000e620000000a00 */
[----:B------:R-:W1:Y:S02]  /*0130*/  LDCU.64 UR4, c[0x0][0x358] ;  /* 0x00006b00ff0477ac */ /* 0x000e640008000a00 */
[----:B-1----:R1:W5:Y:S01]  /*0140*/  LDG.E R73, desc[UR4][R2.64] ;  /* 0x0000000402497981 */ /* 0x002362000c1e1900 */
[----:B------:R-:W-:Y:S01]  /*0150*/  HFMA2 R162, -RZ, RZ, 0, 5.9604644775390625e-08 ;  /* 0x00000001ffa27431 */ /* 0x000fe200000001ff */
[----:B------:R-:W-:Y:S05]  /*0160*/  BRA `(.L_x_0) ;  /* 0x00000000000c7947 */ /* 0x000fea0003800000 */
.L_x_1:
[----:B------:R-:W1:Y:S01]  /*0170*/  LDCU UR4, c[0x0][0x880] ;  /* 0x00011000ff0477ac */ /* 0x000e620008000800 */
[----:B------:R-:W-:Y:S01]  /*0180*/  HFMA2 R162, -RZ, RZ, 0, 5.9604644775390625e-08 ;  /* 0x00000001ffa27431 */ /* 0x000fe200000001ff */
[----:B-1----:R-:W-:-:S07]  /*0190*/  MOV R73, UR4 ;  /* 0x0000000400497c02 */ /* 0x002fce0008000f00 */
.L_x_0:
[----:B------:R-:W2:Y:S02]  /*01a0*/  LDCU.64 UR4, c[0x0][0x8b0] ;  /* 0x00011600ff0477ac */ /* 0x000ea40008000a00 */
[----:B--2---:R-:W-:-:S04]  /*01b0*/  UISETP.NE.U32.AND UP0, UPT, UR4, URZ, UPT ;  /* 0x000000ff0400728c */ /* 0x004fc8000bf05070 */
[----:B------:R-:W-:-:S09]  /*01c0*/  UISETP.NE.AND.EX UP0, UPT, UR5, URZ, UPT, UP0 ;  /* 0x000000ff0500728c */ /* 0x000fd2000bf05300 */
[----:B------:R-:W-:Y:S05]  /*01d0*/  BRA.U UP0, `(.L_x_2) ;  /* 0x0000000100287547 */ /* 0x000fea000b800000 */
[----:B------:R-:W2:Y:S02]  /*01e0*/  LDCU.64 UR4, c[0x0][0x8a8] ;  /* 0x00011500ff0477ac */ /* 0x000ea40008000a00 */
[----:B--2---:R-:W-:-:S04]  /*01f0*/  UISETP.NE.U32.AND UP0, UPT, UR4, URZ, UPT ;  /* 0x000000ff0400728c */ /* 0x004fc8000bf05070 */
[----:B------:R-:W-:-:S09]  /*0200*/  UISETP.NE.AND.EX UP0, UPT, UR5, URZ, UPT, UP0 ;  /* 0x000000ff0500728c */ /* 0x000fd2000bf05300 */
[----:B------:R-:W-:Y:S05]  /*0210*/  BRA.U !UP0, `(.L_x_3) ;  /* 0x0000000108107547 */ /* 0x000fea000b800000 */
[----:B------:R-:W2:Y:S01]  /*0220*/  LDC.64 R70, c[0x0][0x8a8] ;  /* 0x00022a00ff467b82 */ /* 0x000ea20000000a00 */
[----:B------:R-:W2:Y:S02]  /*0230*/  LDCU.64 UR4, c[0x0][0x358] ;  /* 0x00006b00ff0477ac */ /* 0x000ea40008000a00 */
[----:B--2---:R2:W5:Y:S01]  /*0240*/  LDG.E R70, desc[UR4][R70.64] ;  /* 0x0000000446467981 */ /* 0x004562000c1e1900 */
[----:B------:R-:W-:Y:S05]  /*0250*/  BRA `(.L_x_2) ;  /* 0x0000000000087947 */ /* 0x000fea0003800000 */
.L_x_3:
[----:B------:R-:W2:Y:S02]  /*0260*/  LDCU UR4, c[0x0][0x8a0] ;  /* 0x00011400ff0477ac */ /* 0x000ea40008000800 */
[----:B--2---:R-:W-:Y:S02]  /*0270*/  MOV R70, UR4 ;  /* 0x0000000400467c02 */ /* 0x004fe40008000f00 */
.L_x_2:
[----:B------:R-:W-:Y:S01]  /*0280*/  IMAD.U32 R0, RZ, RZ, UR25 ;  /* 0x00000019ff007e24 */ /* 0x000fe2000f8e00ff */
[----:B------:R-:W-:Y:S04]  /*0290*/  BSSY.RECONVERGENT B0, `(.L_x_4) ;  /* 0x000000c000007945 */ /* 0x000fe80003800200 */
[C---:B------:R-:W-:Y:S02]  /*02a0*/  ISETP.NE.OR P3, PT, R0.reuse, 0x1, !P0 ;  /* 0x000000010000780c */ /* 0x040fe40004765670 */
[----:B------:R-:W-:-:S11]  /*02b0*/  ISETP.NE.OR P2, PT, R0, 0x3, !P0 ;  /* 0x000000030000780c */ /* 0x000fd60004745670 */
[----:B------:R-:W-:Y:S05]  /*02c0*/  @P3 BRA `(.L_x_5) ;  /* 0x0000000000203947 */ /* 0x000fea0003800000 */
[----:B------:R-:W3:Y:S02]  /*02d0*/  LDCU.64 UR4, c[0x0][0x348] ;  /* 0x00006900ff0477ac */ /* 0x000ee40008000a00 */
[----:B---3--:R-:W-:Y:S02]  /*02e0*/  UIADD3 UR6, UP1, UPT, UR4, 0x80, URZ ;  /* 0x0000008004067890 */ /* 0x008fe4000ff3e0ff */
[----:B------:R-:W-:Y:S02]  /*02f0*/  UIADD3 UR4, UP0, UPT, UR4, 0x180, URZ ;  /* 0x0000018004047890 */ /* 0x000fe4000ff1e0ff */
[----:B------:R-:W-:Y:S02]  /*0300*/  UIADD3.X UR7, UPT, UPT, URZ, UR5, URZ, UP1, !UPT ;  /* 0x00000005ff077290 */ /* 0x000fe40008ffe4ff */
[----:B------:R-:W-:-:S07]  /*0310*/  UIADD3.X UR5, UPT, UPT, URZ, UR5, URZ, UP0, !UPT ;  /* 0x00000005ff057290 */ /* 0x000fce00087fe4ff */
[----:B------:R3:W-:Y:S02]  /*0320*/  UTMACCTL.PF [UR6] ;  /* 0x00000000060079b9 */ /* 0x0007e40008040000 */
[----:B------:R3:W-:Y:S02]  /*0330*/  UTMACCTL.PF [UR4] ;  /* 0x00000000040079b9 */ /* 0x0007e40008040000 */
[----:B---3--:R-:W-:Y:S01]  /*0340*/  NOP ;  /* 0x0000000000007918 */ /* 0x008fe20000000000 */
.L_x_5:
[----:B------:R-:W-:Y:S05]  /*0350*/  BSYNC.RECONVERGENT B0 ;  /* 0x0000000000007941 */ /* 0x000fea0003800200 */
.L_x_4:
[----:B------:R-:W-:Y:S04]  /*0360*/  BSSY.RECONVERGENT B0, `(.L_x_6) ;  /* 0x000000a000007945 */ /* 0x000fe80003800200 */
        /* <DEDUP_REMOVED lines=9> */
.L_x_7:
[----:B------:R-:W-:Y:S05]  /*0400*/  BSYNC.RECONVERGENT B0 ;  /* 0x0000000000007941 */ /* 0x000fea0003800200 */
.L_x_6:
[----:B------:R-:W3:Y:S01]  /*0410*/  LDCU.64 UR4, c[0x0][0x888] ;  /* 0x00011100ff0477ac */ /* 0x000ee20008000a00 */
[----:B------:R-:W-:Y:S01]  /*0420*/  ISETP.NE.AND.EX P1, PT, RZ, UR9, PT, P1 ;  /* 0x00000009ff007c0c */ /* 0x000fe2000bf25310 */
[----:B------:R-:W-:Y:S01]  /*0430*/  UPLOP3.LUT UP3, UPT, UPT, UPT, UPT, 0x80, 0x8 ;  /* 0x000000000008789c */ /* 0x000fe20003f6f070 */
[----:B---3--:R-:W-:-:S04]  /*0440*/  ISETP.NE.U32.AND P2, PT, RZ, UR4, PT ;  /* 0x00000004ff007c0c */ /* 0x008fc8000bf45070 */
[----:B------:R-:W-:-:S13]  /*0450*/  ISETP.NE.AND.EX P2, PT, RZ, UR5, PT, P2 ;  /* 0x00000005ff007c0c */ /* 0x000fda000bf45320 */
[----:B------:R-:W-:Y:S05]  /*0460*/  @P2 BRA P1, `(.L_x_8) ;  /* 0x0000000000282947 */ /* 0x000fea0000800000 */
[----:B------:R-:W-:Y:S01]  /*0470*/  UISETP.NE.U32.AND UP0, UPT, UR8, URZ, UPT ;  /* 0x000000ff0800728c */ /* 0x000fe2000bf05070 */
[----:B-----5:R-:W-:Y:S01]  /*0480*/  FSETP.NEU.AND P1, PT, R73, RZ, PT ;  /* 0x000000ff4900720b */ /* 0x020fe20003f2d000 */
[----:B------:R-:W-:Y:S02]  /*0490*/  UISETP.NE.U32.AND UP2, UPT, UR4, URZ, UPT ;  /* 0x000000ff0400728c */ /* 0x000fe4000bf45070 */
[----:B------:R-:W-:Y:S02]  /*04a0*/  UISETP.NE.AND.EX UP1, UPT, UR9, URZ, UPT, UP0 ;  /* 0x000000ff0900728c */ /* 0x000fe4000bf25300 */
[----:B------:R-:W-:-:S04]  /*04b0*/  UISETP.NE.AND.EX UP0, UPT, UR5, URZ, UPT, UP2 ;  /* 0x000000ff0500728c */ /* 0x000fc8000bf05320 */
[----:B------:R-:W-:-:S04]  /*04c0*/  USEL UR4, URZ, 0xffffffff, UP0 ;  /* 0xffffffffff047887 */ /* 0x000fc80008000000 */
[----:B------:R-:W-:Y:S01]  /*04d0*/  VOTEU.ANY UP0, P1 ;  /* 0x0000000000ff7886 */ /* 0x000fe20000800100 */
[----:B------:R-:W-:-:S04]  /*04e0*/  @!UP1 USEL UR4, URZ, 0xffffffff, UP0 ;  /* 0xffffffffff049887 */ /* 0x000fc80008000000 */
[----:B------:R-:W-:-:S04]  /*04f0*/  ULOP3.LUT UR4, UR4, 0x1, URZ, 0xc0, !UPT ;  /* 0x0000000104047892 */ /* 0x000fc8000f8ec0ff */
[----:B------:R-:W-:-:S11]  /*0500*/  UISETP.NE.U32.AND UP3, UPT, UR4, 0x1, UPT ;  /* 0x000000010400788c */ /* 0x000fd6000bf65070 */
.L_x_8:
[----:B------:R-:W3:Y:S01]  /*0510*/  SHFL.IDX PT, R0, R163, RZ, 0x1f ;  /* 0x00001fffa3007589 */ /* 0x000ee200000e0000 */
[----:B------:R-:W-:-:S04]  /*0520*/  UISETP.NE.AND UP0, UPT, UR25, 0x2, UPT ;  /* 0x000000021900788c */ /* 0x000fc8000bf05270 */
[----:B------:R-:W-:Y:S02]  /*0530*/  UISETP.EQ.AND UP1, UPT, UR29, URZ, !UP0 ;  /* 0x000000ff1d00728c */ /* 0x000fe4000c722270 */
[----:B------:R-:W-:-:S04]  /*0540*/  USEL UR44, URZ, 0x1, UP0 ;  /* 0x00000001ff2c7887 */ /* 0x000fc80008000000 */
[----:B------:R-:W-:Y:S02]  /*0550*/  PLOP3.LUT P3, PT, P0, PT, UP1, 0x80, 0x8 ;  /* 0x000000000008781c */ /* 0x000fe4000076f018 */
[----:B---3--:R-:W-:-:S13]  /*0560*/  ISETP.NE.AND P1, PT, R0, RZ, PT ;  /* 0x000000ff0000720c */ /* 0x008fda0003f25270 */
[----:B------:R-:W-:Y:S05]  /*0570*/  @P1 BRA `(.L_x_9) ;  /* 0x0000000000f01947 */ /* 0x000fea0003800000 */
[----:B------:R-:W-:Y:S01]  /*0580*/  ELECT P1, URZ, PT ;  /* 0x0000000000ff782f */ /* 0x000fe20003820000 */
[----:B------:R-:W-:-:S12]  /*0590*/  BSSY.RECONVERGENT B0, `(.L_x_9) ;  /* 0x000003a000007945 */ /* 0x000fd80003800200 */
[----:B------:R-:W-:Y:S05]  /*05a0*/  @!P1 BRA `(.L_x_10) ;  /* 0x0000000000e09947 */ /* 0x000fea0003800000 */
[----:B------:R-:W-:Y:S01]  /*05b0*/  UMOV UR4, 0x400 ;  /* 0x0000040000047882 */ /* 0x000fe20000000000 */
[----:B------:R-:W-:Y:S01]  /*05c0*/  UMOV UR8, 0x1 ;  /* 0x0000000100087882 */ /* 0x000fe20000000000 */
[----:B------:R-:W-:Y:S01]  /*05d0*/  UMOV UR6, 0x5 ;  /* 0x0000000500067882 */ /* 0x000fe20000000000 */
[----:B------:R-:W-:Y:S02]  /*05e0*/  ULEA UR4, UR45, UR4, 0x18 ;  /* 0x000000042d047291 */ /* 0x000fe4000f8ec0ff */
[----:B------:R-:W-:-:S04]  /*05f0*/  UIADD3 UR8, UPT, UPT, -UR8, 0x100000, URZ ;  /* 0x0010000008087890 */ /* 0x000fc8000fffe1ff */
[----:B------:R-:W-:Y:S02]  /*0600*/  USHF.L.U32 UR9, UR8, 0xb, URZ ;  /* 0x0000000b08097899 */ /* 0x000fe400080006ff */
[----:B------:R-:W-:Y:S02]  /*0610*/  USHF.L.U32 UR8, UR8, 0x1, URZ ;  /* 0x0000000108087899 */ /* 0x000fe400080006ff */
[----:B------:R-:W-:-:S04]  /*0620*/  UIADD3 UR6, UPT, UPT, -UR6, 0x100000, URZ ;  /* 0x0010000006067890 */ /* 0x000fc8000fffe1ff */
[----:B------:R-:W-:Y:S02]  /*0630*/  USHF.L.U32 UR7, UR6, 0xb, URZ ;  /* 0x0000000b06077899 */ /* 0x000fe400080006ff */
[----:B------:R-:W-:Y:S01]  /*0640*/  USHF.L.U32 UR6, UR6, 0x1, URZ ;  /* 0x0000000106067899 */ /* 0x000fe200080006ff */
[----:B------:R-:W3:Y:S03]  /*0650*/  FENCE.VIEW.ASYNC.S ;  /* 0x00000000000073c6 */ /* 0x000ee60000000000 */
[----:B---3--:R3:W4:Y:S08]  /*0660*/  SYNCS.EXCH.64 URZ, [UR4], UR8 ;  /* 0x0000000804ff75b2 */ /* 0x0087300008000100 */
[----:B------:R3:W1:Y:S01]  /*0670*/  SYNCS.EXCH.64 URZ, [UR4+0xb0], UR6 ;  /* 0x0000b00604ff75b2 */ /* 0x0006620008000100 */
        /* <DEDUP_REMOVED lines=41> */
[----:B------:R3:W1:Y:S02]  /*0910*/  SYNCS.EXCH.64 URZ, [UR4+0x158], UR6 ;  /* 0x0001580604ff75b2 */ /* 0x0006640008000100 */
[----:B---34-:R-:W-:Y:S01]  /*0920*/  NOP ;  /* 0x0000000000007918 */ /* 0x018fe20000000000 */
.L_x_10:
[----:B------:R-:W-:Y:S05]  /*0930*/  BSYNC.RECONVERGENT B0 ;  /* 0x0000000000007941 */ /* 0x000fea0003800200 */
.L_x_9:
[----:B------:R-:W3:Y:S01]  /*0940*/  SHFL.IDX PT, R0, R163, RZ, 0x1f ;  /* 0x00001fffa3007589 */ /* 0x000ee200000e0000 */
[----:B------:R-:W-:Y:S01]  /*0950*/  NOP ;  /* 0x0000000000007918 */ /* 0x000fe20000000000 */
[----:B---3--:R-:W-:-:S13]  /*0960*/  ISETP.NE.AND P1, PT, R0, 0x1, PT ;  /* 0x000000010000780c */ /* 0x008fda0003f25270 */
[----:B------:R-:W-:Y:S05]  /*0970*/  @P1 BRA `(.L_x_11) ;  /* 0x0000000000541947 */ /* 0x000fea0003800000 */
        /* <DEDUP_REMOVED lines=10> */
[----:B------:R-:W-:Y:S01]  /*0a20*/  ELECT P1, URZ, PT ;  /* 0x0000000000ff782f */ /* 0x000fe20003820000 */
[----:B------:R-:W3:Y:S02]  /*0a30*/  FENCE.VIEW.ASYNC.S ;  /* 0x00000000000073c6 */ /* 0x000ee40000000000 */
[----:B---3--:R3:W4:Y:S08]  /*0a40*/  SYNCS.EXCH.64 URZ, [UR4+0x160], UR8 ;  /* 0x0001600804ff75b2 */ /* 0x0087300008000100 */
[----:B------:R3:W1:Y:S01]  /*0a50*/  SYNCS.EXCH.64 URZ, [UR4+0x180], UR6 ;  /* 0x0001800604ff75b2 */ /* 0x0006620008000100 */
[----:B------:R3:W1:Y:S01]  /*0a60*/  SYNCS.EXCH.64 URZ, [UR4+0x168], UR8 ;  /* 0x0001680804ff75b2 */ /* 0x0006620008000100 */
[----:B------:R3:W1:Y:S01]  /*0a70*/  SYNCS.EXCH.64 URZ, [UR4+0x188], UR6 ;  /* 0x0001880604ff75b2 */ /* 0x0006620008000100 */
[----:B------:R3:W1:Y:S01]  /*0a80*/  SYNCS.EXCH.64 URZ, [UR4+0x170], UR8 ;  /* 0x0001700804ff75b2 */ /* 0x0006620008000100 */
[----:B------:R3:W1:Y:S01]  /*0a90*/  SYNCS.EXCH.64 URZ, [UR4+0x190], UR6 ;  /* 0x0001900604ff75b2 */ /* 0x0006620008000100 */
[----:B------:R3:W1:Y:S01]  /*0aa0*/  SYNCS.EXCH.64 URZ, [UR4+0x178], UR8 ;  /* 0x0001780804ff75b2 */ /* 0x0006620008000100 */
[----:B------:R3:W1:Y:S01]  /*0ab0*/  SYNCS.EXCH.64 URZ, [UR4+0x198], UR6 ;  /* 0x0001980604ff75b2 */ /* 0x0006620008000100 */
[----:B------:R-:W-:Y:S01]  /*0ac0*/  NOP ;  /* 0x0000000000007918 */ /* 0x000fe20000000000 */
.L_x_11:
[----:B------:R-:W2:Y:S01]  /*0ad0*/  SHFL.IDX PT, R0, R163, RZ, 0x1f ;  /* 0x00001fffa3007589 */ /* 0x000ea200000e0000 */
[----:B------:R-:W-:Y:S01]  /*0ae0*/  NOP ;  /* 0x0000000000007918 */ /* 0x000fe20000000000 */
[----:B--2---:R-:W-:-:S13]  /*0af0*/  ISETP.NE.AND P1, PT, R0, 0x3, PT ;  /* 0x000000030000780c */ /* 0x004fda0003f25270 */
[----:B------:R-:W-:Y:S05]  /*0b00*/  @P1 BRA `(.L_x_12) ;  /* 0x00000000002c1947 */ /* 0x000fea0003800000 */
[----:B---3--:R-:W-:Y:S01]  /*0b10*/  UMOV UR6, 0x400 ;  /* 0x0000040000067882 */ /* 0x008fe20000000000 */
[----:B------:R-:W-:Y:S01]  /*0b20*/  UMOV UR4, 0x20 ;  /* 0x0000002000047882 */ /* 0x000fe20000000000 */
[----:B------:R-:W-:Y:S02]  /*0b30*/  ULEA UR6, UR45, UR6, 0x18 ;  /* 0x000000062d067291 */ /* 0x000fe4000f8ec0ff */
[----:B------:R-:W-:-:S04]  /*0b40*/  UIADD3 UR4, UPT, UPT, -UR4, 0x100000, URZ ;  /* 0x0010000004047890 */ /* 0x000fc8000fffe1ff */
[----:B------:R-:W-:Y:S02]  /*0b50*/  USHF.L.U32 UR5, UR4, 0xb, URZ ;  /* 0x0000000b04057899 */ /* 0x000fe400080006ff */
[----:B------:R-:W-:Y:S01]  /*0b60*/  USHF.L.U32 UR4, UR4, 0x1, URZ ;  /* 0x0000000104047899 */ /* 0x000fe200080006ff */
[----:B------:R-:W-:Y:S01]  /*0b70*/  ELECT P1, URZ, PT ;  /* 0x0000000000ff782f */ /* 0x000fe20003820000 */
[----:B------:R-:W2:Y:S10]  /*0b80*/  FENCE.VIEW.ASYNC.S ;  /* 0x00000000000073c6 */ /* 0x000eb40000000000 */
[----:B--2---:R2:W3:Y:S01]  /*0b90*/  SYNCS.EXCH.64 URZ, [UR6+0x1a0], UR4 ;  /* 0x0001a00406ff75b2 */ /* 0x0044e20008000100 */
[----:B------:R2:W1:Y:S01]  /*0ba0*/  SYNCS.EXCH.64 URZ, [UR6+0x1a8], UR4 ;  /* 0x0001a80406ff75b2 */ /* 0x0004620008000100 */
[----:B------:R-:W-:Y:S01]  /*0bb0*/  NOP ;  /* 0x0000000000007918 */ /* 0x000fe20000000000 */
.L_x_12:
[----:B------:R-:W4:Y:S01]  /*0bc0*/  SHFL.IDX PT, R0, R163, RZ, 0x1f ;  /* 0x00001fffa3007589 */ /* 0x000f2200000e0000 */
[----:B------:R-:W-:Y:S01]  /*0bd0*/  NOP ;  /* 0x0000000000007918 */ /* 0x000fe20000000000 */
[----:B----4-:R-:W-:-:S13]  /*0be0*/  ISETP.NE.AND P1, PT, R0, 0x4, PT ;  /* 0x000000040000780c */ /* 0x010fda0003f25270 */
[----:B------:R-:W-:Y:S05]  /*0bf0*/  @P1 BRA `(.L_x_13) ;  /* 0x0000000000481947 */ /* 0x000fea0003800000 */
[----:B--23--:R-:W-:Y:S01]  /*0c00*/  UMOV UR4, 0xe20 ;  /* 0x00000e2000047882 */ /* 0x00cfe20000000000 */
[----:B------:R-:W-:Y:S01]  /*0c10*/  UMOV UR6, 0x400 ;  /* 0x0000040000067882 */ /* 0x000fe20000000000 */
[----:B------:R-:W-:Y:S01]  /*0c20*/  USEL UR4, UR4, 0xc20, UP3 ;  /* 0x00000c2004047887 */ /* 0x000fe20009800000 */
        /* <DEDUP_REMOVED lines=9> */
[----:B------:R-:W2:Y:S02]  /*0cc0*/  FENCE.VIEW.ASYNC.S ;  /* 0x00000000000073c6 */ /* 0x000ea40000000000 */
[----:B--2---:R4:W2:Y:S08]  /*0cd0*/  SYNCS.EXCH.64 URZ, [UR6+0x1b0], UR8 ;  /* 0x0001b00806ff75b2 */ /* 0x0048b00008000100 */
[----:B------:R4:W3:Y:S01]  /*0ce0*/  SYNCS.EXCH.64 URZ, [UR6+0x1c0], UR4 ;  /* 0x0001c00406ff75b2 */ /* 0x0008e20008000100 */
[----:B------:R4:W1:Y:S01]  /*0cf0*/  SYNCS.EXCH.64 URZ, [UR6+0x1b8], UR8 ;  /* 0x0001b80806ff75b2 */ /* 0x0008620008000100 */
[----:B------:R4:W1:Y:S02]  /*0d00*/  SYNCS.EXCH.64 URZ, [UR6+0x1c8], UR4 ;  /* 0x0001c80406ff75b2 */ /* 0x0008640008000100 */
[----:B----4-:R-:W-:Y:S01]  /*0d10*/  NOP ;  /* 0x0000000000007918 */ /* 0x010fe20000000000 */
.L_x_13:
[----:B------:R-:W4:Y:S01]  /*0d20*/  SHFL.IDX PT, R0, R163, RZ, 0x1f ;  /* 0x00001fffa3007589 */ /* 0x000f2200000e0000 */
[----:B------:R-:W-:Y:S01]  /*0d30*/  NOP ;  /* 0x0000000000007918 */ /* 0x000fe20000000000 */
[----:B----4-:R-:W-:-:S13]  /*0d40*/  ISETP.NE.AND P1, PT, R0, 0x5, PT ;  /* 0x000000050000780c */ /* 0x010fda0003f25270 */
[----:B------:R-:W-:Y:S05]  /*0d50*/  @P1 BRA `(.L_x_14) ;  /* 0x0000000000441947 */ /* 0x000fea0003800000 */
[----:B--23--:R-:W-:Y:S01]  /*0d60*/  UMOV UR4, 0x400 ;  /* 0x0000040000047882 */ /* 0x00cfe20000000000 */
        /* <DEDUP_REMOVED lines=16> */
.L_x_14:
[----:B------:R-:W4:Y:S01]  /*0e70*/  SHFL.IDX PT, R0, R163, RZ, 0x1f ;  /* 0x00001fffa3007589 */ /* 0x000f2200000e0000 */
[----:B------:R-:W-:Y:S01]  /*0e80*/  ISETP.NE.OR P0, PT, RZ, UR25, !P0 ;  /* 0x00000019ff007c0c */ /* 0x000fe2000c705670 */
[----:B------:R-:W-:Y:S01]  /*0e90*/  NOP ;  /* 0x0000000000007918 */ /* 0x000fe20000000000 */
[----:B----4-:R-:W-:-:S13]  /*0ea0*/  ISETP.NE.AND P1, PT, R0, 0x3, PT ;  /* 0x000000030000780c */ /* 0x010fda0003f25270 */
[----:B------:R-:W-:Y:S05]  /*0eb0*/  @P1 BRA `(.L_x_15) ;  /* 0x0000000000341947 */ /* 0x000fea0003800000 */
[----:B--23--:R-:W-:Y:S01]  /*0ec0*/  UMOV UR4, 0x400 ;  /* 0x0000040000047882 */ /* 0x00cfe20000000000 */
[----:B------:R-:W-:Y:S01]  /*0ed0*/  UMOV UR6, 0x20 ;  /* 0x0000002000067882 */ /* 0x000fe20000000000 */
[----:B------:R-:W-:Y:S02]  /*0ee0*/  ULEA UR4, UR45, UR4, 0x18 ;  /* 0x000000042d047291 */ /* 0x000fe4000f8ec0ff */
[----:B------:R-:W-:-:S04]  /*0ef0*/  UIADD3 UR6, UPT, UPT, -UR6, 0x100000, URZ ;  /* 0x0010000006067890 */ /* 0x000fc8000fffe1ff */
[----:B------:R-:W-:Y:S02]  /*0f00*/  USHF.L.U32 UR7, UR6, 0xb, URZ ;  /* 0x0000000b06077899 */ /* 0x000fe400080006ff */
[----:B------:R-:W-:Y:S01]  /*0f10*/  USHF.L.U32 UR6, UR6, 0x1, URZ ;  /* 0x0000000106067899 */ /* 0x000fe200080006ff */
[----:B------:R-:W-:Y:S01]  /*0f20*/  ELECT P1, URZ, PT ;  /* 0x0000000000ff782f */ /* 0x000fe20003820000 */
[----:B------:R-:W2:Y:S10]  /*0f30*/  FENCE.VIEW.ASYNC.S ;  /* 0x00000000000073c6 */ /* 0x000eb40000000000 */
[----:B--2---:R4:W2:Y:S01]  /*0f40*/  SYNCS.EXCH.64 URZ, [UR4+0x1f0], UR6 ;  /* 0x0001f00604ff75b2 */ /* 0x0048a20008000100 */
[----:B------:R4:W3:Y:S01]  /*0f50*/  SYNCS.EXCH.64 URZ, [UR4+0x200], UR6 ;  /* 0x0002000604ff75b2 */ /* 0x0008e20008000100 */
[----:B------:R4:W1:Y:S01]  /*0f60*/  SYNCS.EXCH.64 URZ, [UR4+0x1f8], UR6 ;  /* 0x0001f80604ff75b2 */ /* 0x0008620008000100 */
[----:B------:R4:W1:Y:S02]  /*0f70*/  SYNCS.EXCH.64 URZ, [UR4+0x208], UR6 ;  /* 0x0002080604ff75b2 */ /* 0x0008640008000100 */
[----:B----4-:R-:W-:Y:S01]  /*0f80*/  NOP ;  /* 0x0000000000007918 */ /* 0x010fe20000000000 */
.L_x_15:
[----:B------:R-:W-:Y:S01]  /*0f90*/  VOTEU.ALL UP0, P0 ;  /* 0x0000000000ff7886 */ /* 0x000fe20000000000 */
[----:B--23--:R-:W-:Y:S01]  /*0fa0*/  UMOV UR4, 0x20 ;  /* 0x0000002000047882 */ /* 0x00cfe20000000000 */
[----:B------:R-:W2:Y:S01]  /*0fb0*/  LDCU UR34, c[0x0][0x36c] ;  /* 0x00006d80ff2277ac */ /* 0x000ea20008000800 */
[----:B------:R-:W-:Y:S01]  /*0fc0*/  NOP ;  /* 0x0000000000007918 */ /* 0x000fe20000000000 */
[----:B------:R-:W-:Y:S01]  /*0fd0*/  LOP3.LUT R0, R174, 0x1f, RZ, 0xc0, !PT ;  /* 0x0000001fae007812 */ /* 0x000fe200078ec0ff */
[----:B------:R-:W-:Y:S01]  /*0fe0*/  @!UP0 UMOV UR6, 0x400 ;  /* 0x0000040000068882 */ /* 0x000fe20000000000 */
[----:B------:R-:W-:-:S04]  /*0ff0*/  @!UP0 UIADD3 UR4, UPT, UPT, -UR4, 0x100000, URZ ;  /* 0x0010000004048890 */ /* 0x000fc8000fffe1ff */
[----:B------:R-:W-:Y:S02]  /*1000*/  @!UP0 USHF.L.U32 UR5, UR4, 0xb, URZ ;  /* 0x0000000b04058899 */ /* 0x000fe400080006ff */
[----:B------:R-:W-:Y:S02]  /*1010*/  @!UP0 USHF.L.U32 UR4, UR4, 0x1, URZ ;  /* 0x0000000104048899 */ /* 0x000fe400080006ff */
[----:B------:R-:W-:Y:S01]  /*1020*/  @!UP0 ULEA UR6, UR45, UR6, 0x18 ;  /* 0x000000062d068291 */ /* 0x000fe2000f8ec0ff */
[----:B------:R-:W-:Y:S01]  /*1030*/  VOTEU.ALL UP0, P0 ;  /* 0x0000000000ff7886 */ /* 0x000fe20000000000 */
[----:B------:R-:W-:Y:S02]  /*1040*/  UISETP.NE.AND UP4, UPT, UR25, URZ, UPT ;  /* 0x000000ff1900728c */ /* 0x000fe4000bf85270 */
[----:B--2---:R-:W-:Y:S01]  /*1050*/  UISETP.EQ.U32.AND UP1, UPT, UR34, 0x1, UPT ;  /* 0x000000012200788c */ /* 0x004fe2000bf22070 */
[----:B------:R-:W2:Y:S07]  /*1060*/  FENCE.VIEW.ASYNC.S ;  /* 0x00000000000073c6 */ /* 0x000eae0000000000 */
[----:B--2---:R2:W3:Y:S01]  /*1070*/  @!UP0 SYNCS.EXCH.64 URZ, [UR6+0x210], UR4 ;  /* 0x0002100406ff85b2 */ /* 0x0044e20008000100 */
[----:B------:R-:W-:Y:S05]  /*1080*/  BRA.U !UP1, `(.L_x_16) ;  /* 0x0000000109087547 */ /* 0x000fea000b800000 */
[----:B-1-3--:R-:W-:Y:S01]  /*1090*/  UCGABAR_ARV ;  /* 0x00000000000079c7 */ /* 0x00afe20008000000 */
[----:B------:R-:W-:Y:S05]  /*10a0*/  BRA `(.L_x_17) ;  /* 0x0000000000047947 */ /* 0x000fea0003800000 */
.L_x_16:
[----:B-1-3--:R-:W-:Y:S01]  /*10b0*/  NOP ;  /* 0x0000000000007918 */ /* 0x00afe20000000000 */
.L_x_17:
[----:B------:R-:W1:Y:S01]  /*10c0*/  S2UR UR8, SR_CTAID.Y ;  /* 0x00000000000879c3 */ /* 0x000e620000002600 */
[----:B------:R-:W-:-:S05]  /*10d0*/  CS2R.32 R164, SR_CgaSize ;  /* 0x0000000000a47805 */ /* 0x000fca0000008a00 */
[----:B------:R-:W-:-:S05]  /*10e0*/  IMAD R164, R164, -0xa0, RZ ;  /* 0xffffff60a4a47824 */ /* 0x000fca00078e02ff */
[----:B------:R-:W-:-:S14]  /*10f0*/  R2UR UR9, R164 ;  /* 0x00000000a40972ca */ /* 0x000fdc00000e0000 */
[----:B------:R-:W3:Y:S01]  /*1100*/  LDCU UR9, c[0x0][UR9+0x2b4] ;  /* 0x00005680090977ac */ /* 0x000ee20008000800 */
[----:B------:R-:W-:-:S05]  /*1110*/  CS2R.32 R164, SR_CgaSize ;  /* 0x0000000000a47805 */ /* 0x000fca0000008a00 */
[----:B------:R-:W-:-:S05]  /*1120*/  IMAD R164, R164, -0xa0, RZ ;  /* 0xffffff60a4a47824 */ /* 0x000fca00078e02ff */
[----:B------:R-:W-:-:S14]  /*1130*/  R2UR UR10, R164 ;  /* 0x00000000a40a72ca */ /* 0x000fdc00000e0000 */
[----:B------:R-:W4:Y:S01]  /*1140*/  LDCU UR10, c[0x0][UR10+0x2b0] ;  /* 0x000056000a0a77ac */ /* 0x000f220008000800 */
[----:B------:R-:W4:Y:S01]  /*1150*/  S2UR UR32, SR_CTAID.X ;  /* 0x00000000002079c3 */ /* 0x000f220000002500 */
[----:B--2---:R-:W-:Y:S02]  /*1160*/  USHF.R.U32.HI UR4, URZ, 0x2, UR45 ;  /* 0x00000002ff047899 */ /* 0x004fe4000801162d */
[----:B------:R-:W-:Y:S02]  /*1170*/  USHF.R.U32.HI UR7, URZ, 0x1, UR45 ;  /* 0x00000001ff077899 */ /* 0x000fe4000801162d */
[----:B------:R-:W-:Y:S02]  /*1180*/  ULOP3.LUT UR46, UR4, 0x3, URZ, 0xc0, !UPT ;  /* 0x00000003042e7892 */ /* 0x000fe4000f8ec0ff */
[----:B------:R-:W-:Y:S01]  /*1190*/  ULOP3.LUT UR5, UR29, 0xc, UR45, 0xf8, !UPT ;  /* 0x0000000c1d057892 */ /* 0x000fe2000f8ef82d */
[----:B------:R-:W2:Y:S01]  /*11a0*/  S2UR UR36, SR_CTAID.Z ;  /* 0x00000000002479c3 */ /* 0x000ea20000002700 */
[----:B------:R-:W-:-:S05]  /*11b0*/  CS2R.32 R164, SR_CgaSize ;  /* 0x0000000000a47805 */ /* 0x000fca0000008a00 */
[----:B------:R-:W-:-:S05]  /*11c0*/  IMAD R164, R164, -0xa0, RZ ;  /* 0xffffff60a4a47824 */ /* 0x000fca00078e02ff */
[----:B------:R-:W-:-:S14]  /*11d0*/  R2UR UR61, R164 ;  /* 0x00000000a43d72ca */ /* 0x000fdc00000e0000 */
[----:B------:R-:W2:Y:S01]  /*11e0*/  LDCU UR61, c[0x0][UR61+0x2a0] ;  /* 0x000054003d3d77ac */ /* 0x000ea20008000800 */
[----:B------:R-:W2:Y:S01]  /*11f0*/  LDCU UR30, c[0x0][0xb24] ;  /* 0x00016480ff1e77ac */ /* 0x000ea20008000800 */
[----:B-1----:R-:W-:Y:S01]  /*1200*/  I2FP.F32.U32 R2, UR8 ;  /* 0x0000000800027c45 */ /* 0x002fe20008201000 */
[----:B------:R-:W-:Y:S02]  /*1210*/  ULOP3.LUT UR48, UR7, 0x1, URZ, 0xc0, !UPT ;  /* 0x0000000107307892 */ /* 0x000fe4000f8ec0ff */
[----:B------:R-:W-:Y:S02]  /*1220*/  UISETP.GT.U32.AND UP0, UPT, UR5, 0xffff, UPT ;  /* 0x0000ffff0500788c */ /* 0x000fe4000bf04070 */
[----:B---3--:R-:W-:Y:S01]  /*1230*/  FMUL R2, R2, UR9 ;  /* 0x0000000902027c20 */ /* 0x008fe20008400000 */
[----:B------:R-:W-:Y:S01]  /*1240*/  ULOP3.LUT UR6, UR45, 0x3, URZ, 0xc0, !UPT ;  /* 0x000000032d067892 */ /* 0x000fe2000f8ec0ff */
[----:B----4-:R-:W-:Y:S01]  /*1250*/  I2FP.F32.U32 R3, UR32 ;  /* 0x0000002000037c45 */ /* 0x010fe20008201000 */
[----:B------:R-:W-:-:S03]  /*1260*/  USEL UR5, UR5, 0xffff, !UP0 ;  /* 0x0000ffff05057887 */ /* 0x000fc6000c000000 */
[----:B------:R-:W1:Y:S01]  /*1270*/  F2I.U32.TRUNC.NTZ R2, R2 ;  /* 0x0000000200027305 */ /* 0x000e62000020f000 */
[----:B------:R-:W-:Y:S01]  /*1280*/  UISETP.GT.U32.AND UP1, UPT, UR6, 0xffff, UPT ;  /* 0x0000ffff0600788c */ /* 0x000fe2000bf24070 */
[----:B------:R-:W-:Y:S01]  /*1290*/  FMUL R3, R3, UR10 ;  /* 0x0000000a03037c20 */ /* 0x000fe20008400000 */
[----:B------:R-:W-:-:S05]  /*12a0*/  CS2R.32 R164, SR_CgaSize ;  /* 0x0000000000a47805 */ /* 0x000fca0000008a00 */
[----:B------:R-:W-:-:S05]  /*12b0*/  IMAD R164, R164, -0xa0, RZ ;  /* 0xffffff60a4a47824 */ /* 0x000fca00078e02ff */
[----:B------:R-:W-:-:S14]  /*12c0*/  R2UR UR10, R164 ;  /* 0x00000000a40a72ca */ /* 0x000fdc00000e0000 */
[----:B------:R-:W3:Y:S01]  /*12d0*/  LDCU UR10, c[0x0][UR10+0x2a4] ;  /* 0x000054800a0a77ac */ /* 0x000ee20008000800 */
[----:B------:R-:W-:Y:S01]  /*12e0*/  ULOP3.LUT UR5, UR5, 0xffff, URZ, 0xc0, !UPT ;  /* 0x0000ffff05057892 */ /* 0x000fe2000f8ec0ff */
[----:B------:R-:W4:Y:S01]  /*12f0*/  F2I.U32.TRUNC.NTZ R3, R3 ;  /* 0x0000000300037305 */ /* 0x000f22000020f000 */
[----:B------:R-:W-:Y:S01]  /*1300*/  USEL UR6, UR6, 0xffff, !UP1 ;  /* 0x0000ffff06067887 */ /* 0x000fe2000c800000 */
[----:B------:R-:W-:Y:S01]  /*1310*/  UMOV UR21, 0x5 ;  /* 0x0000000500157882 */ /* 0x000fe20000000000 */
[----:B------:R-:W-:Y:S02]  /*1320*/  USHF.L.U32 UR27, UR45, 0x8, URZ ;  /* 0x000000082d1b7899 */ /* 0x000fe400080006ff */
[----:B------:R-:W-:Y:S01]  /*1330*/  USHF.L.U32 UR21, UR21, UR5, URZ ;  /* 0x0000000515157299 */ /* 0x000fe200080006ff */
[----:B-1----:R-:W-:Y:S01]  /*1340*/  R2UR UR4, R2 ;  /* 0x00000000020472ca */ /* 0x002fe200000e0000 */
[----:B------:R-:W-:Y:S01]  /*1350*/  USHF.L.U32 UR26, UR45, 0xa, URZ ;  /* 0x0000000a2d1a7899 */ /* 0x000fe200080006ff */
[----:B------:R-:W-:Y:S01]  /*1360*/  PRMT R2, RZ, 0x7610, R2 ;  /* 0x00007610ff027816 */ /* 0x000fe20000000002 */
[----:B------:R-:W-:Y:S01]  /*1370*/  ULOP3.LUT UR6, UR6, 0xffff, URZ, 0xc0, !UPT ;  /* 0x0000ffff06067892 */ /* 0x000fe2000f8ec0ff */
[----:B------:R-:W-:Y:S01]  /*1380*/  UMOV UR24, 0x1111 ;  /* 0x0000111100187882 */ /* 0x000fe20000000000 */
[----:B------:R-:W1:Y:S01]  /*1390*/  LDCU UR42, c[0x0][0xb24] ;  /* 0x00016480ff2a77ac */ /* 0x000e620008000800 */
[----:B----4-:R-:W-:-:S02]  /*13a0*/  R2UR UR7, R3 ;  /* 0x00000000030772ca */ /* 0x010fc400000e0000 */
[----:B------:R-:W-:Y:S01]  /*13b0*/  PRMT R3, RZ, 0x7610, R3 ;  /* 0x00007610ff037816 */ /* 0x000fe20000000003 */
[----:B------:R-:W4:Y:S04]  /*13c0*/  LDCU UR33, c[0x0][0xb30] ;  /* 0x00016600ff2177ac */ /* 0x000f280008000800 */
[----:B------:R-:W-:Y:S02]  /*13d0*/  UIADD3 UR4, UPT, UPT, -UR4, URZ, URZ ;  /* 0x000000ff04047290 */ /* 0x000fe4000fffe1ff */
[----:B------:R-:W-:Y:S02]  /*13e0*/  UISETP.NE.AND UP5, UPT, UR25, 0x2, UPT ;  /* 0x000000021900788c */ /* 0x000fe4000bfa5270 */
[----:B---3--:R-:W-:Y:S02]  /*13f0*/  UIMAD UR4, UR10, UR4, UR8 ;  /* 0x000000040a0472a4 */ /* 0x008fe4000f8e0208 */
[----:B------:R-:W-:-:S02]  /*1400*/  UIADD3 UR5, UPT, UPT, -UR7, URZ, URZ ;  /* 0x000000ff07057290 */ /* 0x000fc4000fffe1ff */
[----:B------:R-:W-:Y:S02]  /*1410*/  ULOP3.LUT UR27, UR27, 0xc00, URZ, 0xc0, !UPT ;  /* 0x00000c001b1b7892 */ /* 0x000fe4000f8ec0ff */
[----:B------:R-:W-:Y:S01]  /*1420*/  IMAD.U32 R164, RZ, RZ, UR4 ;  /* 0x00000004ffa47e24 */ /* 0x000fe2000f8e00ff */
[----:B------:R-:W-:Y:S02]  /*1430*/  ULOP3.LUT UR26, UR26, 0x800, URZ, 0xc0, !UPT ;  /* 0x000008001a1a7892 */ /* 0x000fe4000f8ec0ff */
[----:B--2---:R-:W-:Y:S01]  /*1440*/  UISETP.GE.AND UP6, UPT, UR30, 0x1, UPT ;  /* 0x000000011e00788c */ /* 0x004fe2000bfc6270 */
[----:B------:R-:W-:Y:S01]  /*1450*/  UMOV UR20, UR8 ;  /* 0x0000000800147c82 */ /* 0x000fe20008000000 */
[----:B------:R-:W-:Y:S01]  /*1460*/  UMOV UR16, UR32 ;  /* 0x0000002000107c82 */ /* 0x000fe20008000000 */
[----:B------:R-:W-:Y:S02]  /*1470*/  USHF.L.U32 UR24, UR24, UR6, URZ ;  /* 0x0000000618187299 */ /* 0x000fe400080006ff */
[----:B------:R-:W-:Y:S01]  /*1480*/  UIMAD UR61, UR61, UR5, UR32 ;  /* 0x000000053d3d72a4 */ /* 0x000fe2000f8e0220 */
[----:B-1--4-:R-:W-:Y:S11]  /*1490*/  BRA.U UP4, `(.L_x_18) ;  /* 0x0000000104b07547 */ /* 0x012ff6000b800000 */
[----:B------:R-:W-:Y:S01]  /*14a0*/  R2UR UR18, R164 ;  /* 0x00000000a41272ca */ /* 0x000fe200000e0000 */
[----:B------:R-:W-:-:S12]  /*14b0*/  ULOP3.LUT UR4, UR61, 0x2, URZ, 0x3c, !UPT ;  /* 0x000000023d047892 */ /* 0x000fd8000f8e3cff */
[----:B------:R-:W-:Y:S02]  /*14c0*/  UISETP.NE.AND UP0, UPT, UR18, URZ, UPT ;  /* 0x000000ff1200728c */ /* 0x000fe4000bf05270 */
[----:B------:R-:W-:Y:S02]  /*14d0*/  UISETP.NE.AND UP2, UPT, UR18, 0x1, UPT ;  /* 0x000000011200788c */ /* 0x000fe4000bf45270 */
[----:B------:R-:W-:Y:S02]  /*14e0*/  UISETP.GT.U32.AND UP1, UPT, UR61, 0x1, UP0 ;  /* 0x000000013d00788c */ /* 0x000fe40008724070 */
[----:B------:R-:W-:Y:S02]  /*14f0*/  UISETP.GT.U32.AND UP0, UPT, UR4, 0x1, UP0 ;  /* 0x000000010400788c */ /* 0x000fe40008704070 */
[----:B------:R-:W-:Y:S02]  /*1500*/  USEL UR7, URZ, 0x1, UP1 ;  /* 0x00000001ff077887 */ /* 0x000fe40008800000 */
[----:B------:R-:W-:-:S02]  /*1510*/  USEL UR8, URZ, 0x2, UP1 ;  /* 0x00000002ff087887 */ /* 0x000fc40008800000 */
[----:B------:R-:W-:Y:S02]  /*1520*/  UISETP.GT.U32.AND UP1, UPT, UR61, 0x1, UP2 ;  /* 0x000000013d00788c */ /* 0x000fe40009724070 */
[----:B------:R-:W-:Y:S02]  /*1530*/  USEL UR12, URZ, 0x4, UP0 ;  /* 0x00000004ff0c7887 */ /* 0x000fe40008000000 */
[----:B------:R-:W-:Y:S02]  /*1540*/  USEL UR15, URZ, 0x8, UP0 ;  /* 0x00000008ff0f7887 */ /* 0x000fe40008000000 */
[----:B------:R-:W-:Y:S02]  /*1550*/  UISETP.GT.U32.AND UP0, UPT, UR4, 0x1, UP2 ;  /* 0x000000010400788c */ /* 0x000fe40009704070 */
[----:B------:R-:W-:Y:S02]  /*1560*/  USEL UR6, URZ, 0x10, UP1 ;  /* 0x00000010ff067887 */ /* 0x000fe40008800000 */
[----:B------:R-:W-:-:S02]  /*1570*/  USEL UR11, URZ, 0x20, UP1 ;  /* 0x00000020ff0b7887 */ /* 0x000fc40008800000 */
[----:B------:R-:W-:Y:S02]  /*1580*/  UISETP.NE.AND UP1, UPT, UR18, 0x2, UPT ;  /* 0x000000021200788c */ /* 0x000fe4000bf25270 */
[----:B------:R-:W-:Y:S02]  /*1590*/  USEL UR14, URZ, 0x40, UP0 ;  /* 0x00000040ff0e7887 */ /* 0x000fe40008000000 */
[----:B------:R-:W-:Y:S02]  /*15a0*/  USEL UR17, URZ, 0x80, UP0 ;  /* 0x00000080ff117887 */ /* 0x000fe40008000000 */
[----:B------:R-:W-:Y:S02]  /*15b0*/  UISETP.GT.U32.AND UP0, UPT, UR61, 0x1, UP1 ;  /* 0x000000013d00788c */ /* 0x000fe40008f04070 */
[----:B------:R-:W-:Y:S02]  /*15c0*/  UISETP.NE.AND UP2, UPT, UR18, 0x3, UPT ;  /* 0x000000031200788c */ /* 0x000fe4000bf45270 */
[----:B------:R-:W-:-:S02]  /*15d0*/  USEL UR5, URZ, 0x100, UP0 ;  /* 0x00000100ff057887 */ /* 0x000fc40008000000 */
[----:B------:R-:W-:Y:S02]  /*15e0*/  USEL UR10, URZ, 0x200, UP0 ;  /* 0x00000200ff0a7887 */ /* 0x000fe40008000000 */
[----:B------:R-:W-:Y:S02]  /*15f0*/  UISETP.GT.U32.AND UP0, UPT, UR61, 0x1, UP2 ;  /* 0x000000013d00788c */ /* 0x000fe40009704070 */
[----:B------:R-:W-:Y:S02]  /*1600*/  UIADD3 UR5, UPT, UPT, UR5, UR6, UR7 ;  /* 0x0000000605057290 */ /* 0x000fe4000fffe007 */
[----:B------:R-:W-:Y:S02]  /*1610*/  USEL UR9, URZ, 0x1000, UP0 ;  /* 0x00001000ff097887 */ /* 0x000fe40008000000 */
[----:B------:R-:W-:Y:S02]  /*1620*/  USEL UR13, URZ, 0x2000, UP0 ;  /* 0x00002000ff0d7887 */ /* 0x000fe40008000000 */
[----:B------:R-:W-:-:S02]  /*1630*/  UIADD3 UR5, UPT, UPT, UR8, UR9, UR5 ;  /* 0x0000000908057290 */ /* 0x000fc4000fffe005 */
[----:B------:R-:W-:Y:S02]  /*1640*/  UISETP.GT.U32.AND UP1, UPT, UR4, 0x1, UP1 ;  /* 0x000000010400788c */ /* 0x000fe40008f24070 */
[----:B------:R-:W-:Y:S02]  /*1650*/  UIADD3 UR5, UPT, UPT, UR10, UR11, UR5 ;  /* 0x0000000b0a057290 */ /* 0x000fe4000fffe005 */
[----:B------:R-:W-:Y:S02]  /*1660*/  UISETP.GT.U32.AND UP0, UPT, UR4, 0x1, UP2 ;  /* 0x000000010400788c */ /* 0x000fe40009704070 */
[----:B------:R-:W-:Y:S02]  /*1670*/  USEL UR4, URZ, 0x400, UP1 ;  /* 0x00000400ff047887 */ /* 0x000fe40008800000 */
[----:B------:R-:W-:Y:S02]  /*1680*/  UIADD3 UR5, UPT, UPT, UR12, UR13, UR5 ;  /* 0x0000000d0c057290 */ /* 0x000fe4000fffe005 */
[----:B------:R-:W-:-:S02]  /*1690*/  USEL UR6, URZ, 0x4000, UP0 ;  /* 0x00004000ff067887 */ /* 0x000fc40008000000 */
[----:B------:R-:W-:Y:S02]  /*16a0*/  UIADD3 UR5, UPT, UPT, UR4, UR14, UR5 ;  /* 0x0000000e04057290 */ /* 0x000fe4000fffe005 */
[----:B------:R-:W-:Y:S02]  /*16b0*/  USEL UR7, URZ, 0x800, UP1 ;  /* 0x00000800ff077887 */ /* 0x000fe40008800000 */
[----:B------:R-:W-:Y:S02]  /*16c0*/  ULOP3.LUT UR4, UR61, 0xfffffffe, URZ, 0xc0, !UPT ;  /* 0xfffffffe3d047892 */ /* 0x000fe4000f8ec0ff */
[----:B------:R-:W-:Y:S02]  /*16d0*/  UIADD3 UR5, UPT, UPT, UR15, UR6, UR5 ;  /* 0x000000060f057290 */ /* 0x000fe4000fffe005 */
[----:B------:R-:W-:Y:S02]  /*16e0*/  ULEA UR4, UR18, UR4, 0x2 ;  /* 0x0000000412047291 */ /* 0x000fe4000f8e10ff */
[----:B------:R-:W-:-:S02]  /*16f0*/  USEL UR6, URZ, 0x8000, UP0 ;  /* 0x00008000ff067887 */ /* 0x000fc40008000000 */
[----:B------:R-:W-:-:S03]  /*1700*/  UIADD3 UR5, UPT, UPT, UR7, UR17, UR5 ;  /* 0x0000001107057290 */ /* 0x000fc6000fffe005 */
[----:B------:R-:W-:Y:S01]  /*1710*/  UMOV UR7, 0x3 ;  /* 0x0000000300077882 */ /* 0x000fe20000000000 */
[----:B------:R-:W-:Y:S02]  /*1720*/  UIADD3 UR5, UPT, UPT, UR5, UR6, URZ ;  /* 0x0000000605057290 */ /* 0x000fe4000fffe0ff */
[----:B------:R-:W-:-:S04]  /*1730*/  USHF.L.U32 UR4, UR7, UR4, URZ ;  /* 0x0000000407047299 */ /* 0x000fc800080006ff */
[----:B------:R-:W-:Y:S02]  /*1740*/  MOV R3, UR5 ;  /* 0x0000000500037c02 */ /* 0x000fe40008000f00 */
[----:B------:R-:W-:Y:S02]  /*1750*/  IMAD.U32 R2, RZ, RZ, UR4 ;  /* 0x00000004ff027e24 */ /* 0x000fe4000f8e00ff */
.L_x_18:
[----:B------:R-:W-:Y:S05]  /*1760*/  BRA.U !UP6, `(.L_x_19) ;  /* 0x000000010ed47547 */ /* 0x000fea000b800000 */
[----:B------:R-:W1:Y:S01]  /*1770*/  LDCU.128 UR12, c[0x0][0xb10] ;  /* 0x00016200ff0c77ac */ /* 0x000e620008000c00 */
[----:B------:R-:W2:Y:S01]  /*1780*/  LDCU UR6, c[0x0][0x370] ;  /* 0x00006e00ff0677ac */ /* 0x000ea20008000800 */
[----:B------:R-:W3:Y:S01]  /*1790*/  LDCU UR5, c[0x0][0x374] ;  /* 0x00006e80ff0577ac */ /* 0x000ee20008000800 */
[----:B------:R-:W4:Y:S01]  /*17a0*/  LDCU UR31, c[0x0][0xb0c] ;  /* 0x00016180ff1f77ac */ /* 0x000f220008000800 */
[----:B------:R-:W4:Y:S01]  /*17b0*/  LDCU UR4, c[0x0][0xb20] ;  /* 0x00016400ff0477ac */ /* 0x000f220008000800 */
[----:B------:R-:W4:Y:S01]  /*17c0*/  LDCU.64 UR8, c[0x0][0xb28] ;  /* 0x00016500ff0877ac */ /* 0x000f220008000a00 */
[----:B-1----:R-:W-:Y:S02]  /*17d0*/  UISETP.NE.AND UP0, UPT, UR14, 0x1, UPT ;  /* 0x000000010e00788c */ /* 0x002fe4000bf05270 */
[----:B---3--:R-:W-:Y:S02]  /*17e0*/  UIMAD.WIDE.U32 UR10, UR5, UR15, URZ ;  /* 0x0000000f050a72a5 */ /* 0x008fe4000f8e00ff */
[----:B--2---:R-:W-:-:S02]  /*17f0*/  UIMAD.WIDE.U32 UR18, UR6, UR12, URZ ;  /* 0x0000000c061272a5 */ /* 0x004fc4000f8e00ff */
[----:B----4-:R-:W-:Y:S02]  /*1800*/  UISETP.NE.AND UP1, UPT, UR31, 0x1, UPT ;  /* 0x000000011f00788c */ /* 0x010fe4000bf25270 */
[----:B------:R-:W-:Y:S01]  /*1810*/  UISETP.NE.AND UP2, UPT, UR30, 0x1, UPT ;  /* 0x000000011e00788c */ /* 0x000fe2000bf45270 */
[----:B------:R-:W-:Y:S02]  /*1820*/  UMOV UR10, UR11 ;  /* 0x0000000b000a7c82 */ /* 0x000fe40008000000 */
[----:B------:R-:W-:Y:S01]  /*1830*/  UMOV UR18, UR19 ;  /* 0x0000001300127c82 */ /* 0x000fe20008000000 */
[----:B------:R-:W-:Y:S02]  /*1840*/  @UP0 USHF.R.U32.HI UR5, URZ, UR4, UR10 ;  /* 0x00000004ff050299 */ /* 0x000fe4000801160a */
[----:B------:R-:W-:Y:S02]  /*1850*/  UIMAD.WIDE.U32 UR22, UR20, UR15, URZ ;  /* 0x0000000f141672a5 */ /* 0x000fe4000f8e00ff */
[----:B------:R-:W-:-:S02]  /*1860*/  UIMAD.WIDE.U32 UR10, UR5, UR8, URZ ;  /* 0x00000008050a72a5 */ /* 0x000fc4000f8e00ff */
[----:B------:R-:W-:Y:S02]  /*1870*/  @UP1 USHF.R.U32.HI UR6, URZ, UR13, UR18 ;  /* 0x0000000dff061299 */ /* 0x000fe40008011612 */
[----:B------:R-:W-:Y:S02]  /*1880*/  UIMAD.WIDE.U32 UR16, UR32, UR12, URZ ;  /* 0x0000000c201072a5 */ /* 0x000fe4000f8e00ff */
[----:B------:R-:W-:Y:S01]  /*1890*/  UIMAD.WIDE.U32 UR18, UR6, UR8, URZ ;  /* 0x00000008061272a5 */ /* 0x000fe2000f8e00ff */
[----:B------:R-:W-:Y:S01]  /*18a0*/  UMOV UR22, UR23 ;  /* 0x0000001700167c82 */ /* 0x000fe20008000000 */
[----:B------:R-:W-:Y:S01]  /*18b0*/  UMOV UR10, UR11 ;  /* 0x0000000b000a7c82 */ /* 0x000fe20008000000 */
[----:B------:R-:W-:Y:S02]  /*18c0*/  USHF.R.U32.HI UR22, URZ, UR4, UR22 ;  /* 0x00000004ff167299 */ /* 0x000fe40008011616 */
[----:B------:R-:W-:Y:S02]  /*18d0*/  @UP2 USHF.R.U32.HI UR5, URZ, UR9, UR10 ;  /* 0x00000009ff052299 */ /* 0x000fe4000801160a */
[----:B------:R-:W-:Y:S01]  /*18e0*/  UMOV UR7, UR19 ;  /* 0x0000001300077c82 */ /* 0x000fe20008000000 */
[----:B------:R-:W-:Y:S01]  /*18f0*/  UMOV UR16, UR17 ;  /* 0x0000001100107c82 */ /* 0x000fe20008000000 */
[----:B------:R-:W-:-:S02]  /*1900*/  @UP2 USHF.R.U32.HI UR6, URZ, UR9, UR7 ;  /* 0x00000009ff062299 */ /* 0x000fc40008011607 */
[----:B------:R-:W-:Y:S02]  /*1910*/  USHF.R.U32.HI UR16, URZ, UR13, UR16 ;  /* 0x0000000dff107299 */ /* 0x000fe40008011610 */
[----:B------:R-:W-:Y:S02]  /*1920*/  USEL UR4, UR20, UR22, !UP0 ;  /* 0x0000001614047287 */ /* 0x000fe4000c000000 */
[----:B------:R-:W-:Y:S02]  /*1930*/  UIMAD UR7, UR5, UR30, URZ ;  /* 0x0000001e050772a4 */ /* 0x000fe4000f8e02ff */
[----:B------:R-:W-:Y:S02]  /*1940*/  USEL UR5, UR32, UR16, !UP1 ;  /* 0x0000001020057287 */ /* 0x000fe4000c800000 */
[----:B------:R-:W-:Y:S02]  /*1950*/  UIMAD UR12, UR6, UR30, URZ ;  /* 0x0000001e060c72a4 */ /* 0x000fe4000f8e02ff */
[----:B------:R-:W-:-:S02]  /*1960*/  UISETP.GE.AND UP0, UPT, UR4, UR7, UPT ;  /* 0x000000070400728c */ /* 0x000fc4000bf06270 */
[----:B------:R-:W-:Y:S02]  /*1970*/  UIMAD.WIDE.U32 UR10, UR4, UR8, URZ ;  /* 0x00000008040a72a5 */ /* 0x000fe4000f8e00ff */
[----:B------:R-:W-:Y:S02]  /*1980*/  UISETP.GE.OR UP0, UPT, UR5, UR12, UP0 ;  /* 0x0000000c0500728c */ /* 0x000fe40008706670 */
[----:B------:R-:W-:Y:S02]  /*1990*/  UIMAD.WIDE.U32 UR12, UR5, UR8, URZ ;  /* 0x00000008050c72a5 */ /* 0x000fe4000f8e00ff */
[----:B------:R-:W-:Y:S01]  /*19a0*/  UIADD3 UR10, UPT, UPT, -UR4, URZ, URZ ;  /* 0x000000ff040a7290 */ /* 0x000fe2000fffe1ff */
[----:B------:R-:W-:Y:S01]  /*19b0*/  UMOV UR8, UR11 ;  /* 0x0000000b00087c82 */ /* 0x000fe20008000000 */
[----:B------:R-:W-:Y:S02]  /*19c0*/  UIADD3 UR16, UPT, UPT, -UR5, URZ, URZ ;  /* 0x000000ff05107290 */ /* 0x000fe4000fffe1ff */
[----:B------:R-:W-:-:S03]  /*19d0*/  USHF.R.U32.HI UR8, URZ, UR9, UR8 ;  /* 0x00000009ff087299 */ /* 0x000fc60008011608 */
[----:B------:R-:W-:Y:S01]  /*19e0*/  @!UP0 UMOV UR7, UR13 ;  /* 0x0000000d00078c82 */ /* 0x000fe20008000000 */
[----:B------:R-:W-:Y:S02]  /*19f0*/  UIMAD UR20, UR14, UR10, UR20 ;  /* 0x0000000a0e1472a4 */ /* 0x000fe4000f8e0214 */
[----:B------:R-:W-:Y:S02]  /*1a00*/  USEL UR8, UR4, UR8, !UP2 ;  /* 0x0000000804087287 */ /* 0x000fe4000d000000 */
[----:B------:R-:W-:Y:S02]  /*1a10*/  @!UP0 USHF.R.U32.HI UR7, URZ, UR9, UR7 ;  /* 0x00000009ff078299 */ /* 0x000fe40008011607 */
[----:B------:R-:W-:Y:S02]  /*1a20*/  UIADD3 UR9, UPT, UPT, -UR8, URZ, URZ ;  /* 0x000000ff08097290 */ /* 0x000fe4000fffe1ff */
[----:B------:R-:W-:Y:S02]  /*1a30*/  @!UP0 USEL UR7, UR5, UR7, !UP2 ;  /* 0x0000000705078287 */ /* 0x000fe4000d000000 */
[----:B------:R-:W-:-:S02]  /*1a40*/  UIMAD UR9, UR30, UR9, UR4 ;  /* 0x000000091e0972a4 */ /* 0x000fc4000f8e0204 */
[----:B------:R-:W-:Y:S02]  /*1a50*/  @!UP0 UIADD3 UR8, UPT, UPT, UR8, -UR7, URZ ;  /* 0x8000000708088290 */ /* 0x000fe4000fffe0ff */
[----:B------:R-:W-:Y:S02]  /*1a60*/  @!UP0 UIMAD UR6, UR9, UR6, UR7 ;  /* 0x00000006090682a4 */ /* 0x000fe4000f8e0207 */
[----:B------:R-:W-:Y:S02]  /*1a70*/  @!UP0 UIMAD UR4, UR8, UR30, UR5 ;  /* 0x0000001e080482a4 */ /* 0x000fe4000f8e0205 */
[----:B------:R-:W-:Y:S02]  /*1a80*/  UIMAD UR16, UR31, UR16, UR32 ;  /* 0x000000101f1072a4 */ /* 0x000fe4000f8e0220 */
[----:B------:R-:W-:Y:S01]  /*1a90*/  UIMAD UR20, UR4, UR14, UR20 ;  /* 0x0000000e041472a4 */ /* 0x000fe2000f8e0214 */
[----:B------:R-:W-:Y:S02]  /*1aa0*/  @!UP0 UMOV UR5, UR6 ;  /* 0x0000000600058c82 */ /* 0x000fe40008000000 */
[----:B------:R-:W-:-:S12]  /*1ab0*/  UIMAD UR16, UR5, UR31, UR16 ;  /* 0x0000001f051072a4 */ /* 0x000fd8000f8e0210 */
.L_x_19:
[----:B------:R-:W-:-:S09]  /*1ac0*/  UISETP.NE.AND UP0, UPT, UR33, 0x1, UPT ;  /* 0x000000012100788c */ /* 0x000fd2000bf05270 */
[----:B------:R-:W-:Y:S05]  /*1ad0*/  BRA.U UP0, `(.L_x_20) ;  /* 0x0000000100447547 */ /* 0x000fea000b800000 */
[----:B------:R-:W1:Y:S01]  /*1ae0*/  LDCU.128 UR8, c[0x0][0xb10] ;  /* 0x00016200ff0877ac */ /* 0x000e620008000c00 */
[----:B------:R-:W2:Y:S01]  /*1af0*/  LDCU UR12, c[0x0][0xb0c] ;  /* 0x00016180ff0c77ac */ /* 0x000ea20008000800 */
[----:B------:R-:W3:Y:S01]  /*1b00*/  LDCU UR13, c[0x0][0xb20] ;  /* 0x00016400ff0d77ac */ /* 0x000ee20008000800 */
[----:B-1----:R-:W-:Y:S02]  /*1b10*/  UIMAD.WIDE.U32 UR6, UR16, UR8, URZ ;  /* 0x00000008100672a5 */ /* 0x002fe4000f8e00ff */
[----:B------:R-:W-:Y:S02]  /*1b20*/  UIMAD.WIDE.U32 UR4, UR20, UR11, URZ ;  /* 0x0000000b140472a5 */ /* 0x000fe4000f8e00ff */
[----:B--2---:R-:W-:Y:S02]  /*1b30*/  UISETP.NE.AND UP1, UPT, UR12, 0x1, UPT ;  /* 0x000000010c00788c */ /* 0x004fe4000bf25270 */
[----:B------:R-:W-:Y:S01]  /*1b40*/  UISETP.NE.AND UP0, UPT, UR10, 0x1, UPT ;  /* 0x000000010a00788c */ /* 0x000fe2000bf05270 */
[----:B------:R-:W-:-:S02]  /*1b50*/  UMOV UR6, UR7 ;  /* 0x0000000700067c82 */ /* 0x000fc40008000000 */
[----:B------:R-:W-:Y:S01]  /*1b60*/  UMOV UR4, UR5 ;  /* 0x0000000500047c82 */ /* 0x000fe20008000000 */
[----:B------:R-:W-:Y:S02]  /*1b70*/  USHF.R.U32.HI UR9, URZ, UR9, UR6 ;  /* 0x00000009ff097299 */ /* 0x000fe40008011606 */
[----:B---3--:R-:W-:Y:S02]  /*1b80*/  USHF.R.U32.HI UR4, URZ, UR13, UR4 ;  /* 0x0000000dff047299 */ /* 0x008fe40008011604 */
[----:B------:R-:W-:Y:S02]  /*1b90*/  USEL UR5, UR16, UR9, !UP1 ;  /* 0x0000000910057287 */ /* 0x000fe4000c800000 */
[----:B------:R-:W-:-:S04]  /*1ba0*/  USEL UR4, UR20, UR4, !UP0 ;  /* 0x0000000414047287 */ /* 0x000fc8000c000000 */
[----:B------:R-:W-:Y:S02]  /*1bb0*/  UIADD3 UR6, UPT, UPT, -UR4, UR5, URZ ;  /* 0x0000000504067290 */ /* 0x000fe4000fffe1ff */
[----:B------:R-:W-:Y:S02]  /*1bc0*/  UIADD3 UR4, UPT, UPT, UR4, -UR5, URZ ;  /* 0x8000000504047290 */ /* 0x000fe4000fffe0ff */
[----:B------:R-:W-:Y:S02]  /*1bd0*/  UIMAD UR20, UR6, UR10, UR20 ;  /* 0x0000000a061472a4 */ /* 0x000fe4000f8e0214 */
[----:B------:R-:W-:-:S12]  /*1be0*/  UIMAD UR16, UR4, UR12, UR16 ;  /* 0x0000000c041072a4 */ /* 0x000fd8000f8e0210 */
.L_x_20:
[----:B------:R-:W-:-:S09]  /*1bf0*/  UISETP.EQ.U32.AND UP0, UPT, UR34, 0x1, UPT ;  /* 0x000000012200788c */ /* 0x000fd2000bf02070 */
[----:B------:R-:W-:Y:S05]  /*1c00*/  BRA.U !UP0, `(.L_x_21) ;  /* 0x00000001080c7547 */ /* 0x000fea000b800000 */
[----:B------:R-:W-:Y:S01]  /*1c10*/  UCGABAR_WAIT ;  /* 0x0000000000007dc7 */ /* 0x000fe20008000000 */
[----:B------:R-:W-:Y:S01]  /*1c20*/  CCTL.IVALL ;  /* 0x00000000ff00798f */ /* 0x000fe20002000000 */
[----:B------:R-:W-:Y:S05]  /*1c30*/  BRA `(.L_x_22) ;  /* 0x0000000000047947 */ /* 0x000fea0003800000 */
.L_x_21:
[----:B------:R-:W-:Y:S06]  /*1c40*/  BAR.SYNC.DEFER_BLOCKING 0x0 ;  /* 0x0000000000007b1d */ /* 0x000fec0000010000 */
.L_x_22:
[----:B------:R-:W-:Y:S05]  /*1c50*/  BRA.U UP5, `(.L_x_23) ;  /* 0x0000001d05807547 */ /* 0x000fea000b800000 */
[----:B------:R-:W1:Y:S01]  /*1c60*/  LDCU UR6, c[0x0][0x38c] ;  /* 0x00007180ff0677ac */ /* 0x000e620008000800 */
[----:B------:R-:W-:Y:S01]  /*1c70*/  PLOP3.LUT P1, PT, PT, PT, UP3, 0x80, 0x8 ;  /* 0x000000000008781c */ /* 0x000fe20003f2f038 */
[----:B------:R-:W-:Y:S01]  /*1c80*/  IMAD.MOV.U32 R12, RZ, RZ, 0x1 ;  /* 0x00000001ff0c7424 */ /* 0x000fe200078e00ff */
[----:B------:R-:W-:Y:S01]  /*1c90*/  ISETP.NE.AND P2, PT, R0, RZ, P3 ;  /* 0x000000ff0000720c */ /* 0x000fe20001f45270 */
[----:B------:R-:W-:Y:S01]  /*1ca0*/  USHF.L.U32 UR7, UR32, 0x7, URZ ;  /* 0x0000000720077899 */ /* 0x000fe200080006ff */
[----:B------:R-:W-:Y:S01]  /*1cb0*/  PLOP3.LUT P1, PT, P1, PT, PT, 0x8, 0x80 ;  /* 0x000000000080781c */ /* 0x000fe20000f2e170 */
[----:B------:R-:W-:Y:S01]  /*1cc0*/  UISETP.NE.AND UP1, UPT, UR25, URZ, UPT ;  /* 0x000000ff1900728c */ /* 0x000fe2000bf25270 */
[----:B------:R-:W-:Y:S01]  /*1cd0*/  CS2R R10, SRZ ;  /* 0x00000000000a7805 */ /* 0x000fe2000001ff00 */
[----:B------:R-:W-:Y:S01]  /*1ce0*/  IMAD.MOV.U32 R9, RZ, RZ, RZ ;  /* 0x000000ffff097224 */ /* 0x000fe200078e00ff */
[----:B------:R-:W2:Y:S01]  /*1cf0*/  LDCU UR40, c[0x0][0x370] ;  /* 0x00006e00ff2877ac */ /* 0x000ea20008000800 */
[----:B------:R-:W-:Y:S01]  /*1d00*/  IMAD.MOV.U32 R8, RZ, RZ, 0x1 ;  /* 0x00000001ff087424 */ /* 0x000fe200078e00ff */
[----:B------:R-:W-:Y:S01]  /*1d10*/  USEL UR25, UR44, 0x2, UP1 ;  /* 0x000000022c197887 */ /* 0x000fe20008800000 */
[----:B------:R-:W3:Y:S01]  /*1d20*/  LDCU.64 UR30, c[0x0][0x348] ;  /* 0x00006900ff1e77ac */ /* 0x000ee20008000a00 */
[----:B-1----:R-:W-:-:S02]  /*1d30*/  UIADD3 UR5, UPT, UPT, UR6, 0x1f, URZ ;  /* 0x0000001f06057890 */ /* 0x002fc4000fffe0ff */
[----:B------:R-:W-:Y:S02]  /*1d40*/  UIADD3 UR49, UPT, UPT, UR6, 0x3e, URZ ;  /* 0x0000003e06317890 */ /* 0x000fe4000fffe0ff */
[----:B------:R-:W-:Y:S01]  /*1d50*/  USHF.R.S32.HI UR4, URZ, 0x1f, UR5 ;  /* 0x0000001fff047899 */ /* 0x000fe20008011405 */
[----:B------:R-:W1:Y:S03]  /*1d60*/  LDCU UR39, c[0x0][0x374] ;  /* 0x00006e80ff2777ac */ /* 0x000e660008000800 */
[----:B------:R-:W-:Y:S02]  /*1d70*/  ULEA.HI UR4, UR4, UR5, URZ, 0x5 ;  /* 0x0000000504047291 */ /* 0x000fe4000f8f28ff */
[----:B------:R-:W-:Y:S02]  /*1d80*/  ULOP3.LUT UR5, UR7, 0x80, URZ, 0xc0, !UPT ;  /* 0x0000008007057892 */ /* 0x000fe4000f8ec0ff */
[----:B------:R-:W-:-:S02]  /*1d90*/  USHF.R.S32.HI UR43, URZ, 0x5, UR4 ;  /* 0x00000005ff2b7899 */ /* 0x000fc40008011404 */
[----:B------:R-:W-:Y:S02]  /*1da0*/  UIADD3 UR4, UPT, UPT, UR6, -0x1, URZ ;  /* 0xffffffff06047890 */ /* 0x000fe4000fffe0ff */
[----:B------:R-:W-:Y:S02]  /*1db0*/  UISETP.LT.U32.AND UP0, UPT, UR43, 0x16, UPT ;  /* 0x000000162b00788c */ /* 0x000fe4000bf01070 */
[----:B------:R-:W-:Y:S02]  /*1dc0*/  UISETP.GE.U32.AND UP2, UPT, UR4, -0x3f, UPT ;  /* 0xffffffc10400788c */ /* 0x000fe4000bf46070 */
[----:B------:R-:W-:Y:S02]  /*1dd0*/  USEL UR41, UR43, 0x16, UP0 ;  /* 0x000000162b297887 */ /* 0x000fe40008000000 */
[----:B------:R-:W-:Y:S02]  /*1de0*/  ULEA UR48, UR48, UR5, 0x6 ;  /* 0x0000000530307291 */ /* 0x000fe4000f8e30ff */
[----:B------:R-:W-:-:S02]  /*1df0*/  UIADD3 UR4, UPT, UPT, UR41, -0x1, URZ ;  /* 0xffffffff29047890 */ /* 0x000fc4000fffe0ff */
[----:B------:R-:W-:Y:S02]  /*1e00*/  ULEA UR46, UR46, UR5, 0x5 ;  /* 0x000000052e2e7291 */ /* 0x000fe4000f8e28ff */
[----:B------:R-:W-:Y:S02]  /*1e10*/  UIADD3 UR47, UPT, UPT, UR43, -UR41, URZ ;  /* 0x800000292b2f7290 */ /* 0x000fe4000fffe0ff */
[----:B------:R-:W-:Y:S01]  /*1e20*/  @UP2 UIADD3 UR4, UPT, UPT, UR41, URZ, URZ ;  /* 0x000000ff29042290 */ /* 0x000fe2000fffe0ff */
[----:B------:R-:W-:-:S03]  /*1e30*/  UMOV UR7, URZ ;  /* 0x000000ff00077c82 */ /* 0x000fc60008000000 */
[----:B------:R-:W-:Y:S02]  /*1e40*/  UIADD3 UR29, UPT, UPT, UR4, 0x1, URZ ;  /* 0x00000001041d7890 */ /* 0x000fe4000fffe0ff */
[----:B-123--:R-:W-:-:S12]  /*1e50*/  UIADD3 UR44, UPT, UPT, -UR4, URZ, URZ ;  /* 0x000000ff042c7290 */ /* 0x00efd8000fffe1ff */
.L_x_43:
[----:B------:R-:W-:Y:S01]  /*1e60*/  UISETP.NE.AND UP0, UPT, UR45, URZ, UPT ;  /* 0x000000ff2d00728c */ /* 0x000fe2000bf05270 */
[----:B-1----:R-:W1:Y:S08]  /*1e70*/  S2UR UR45, SR_CgaCtaId ;  /* 0x00000000002d79c3 */ /* 0x002e700000008800 */
[----:B------:R-:W-:Y:S05]  /*1e80*/  BRA.U UP0, `(.L_x_24) ;  /* 0x0000000100347547 */ /* 0x000fea000b800000 */
[----:B------:R-:W2:Y:S01]  /*1e90*/  S2R R0, SR_CgaCtaId ;  /* 0x0000000000007919 */ /* 0x000ea20000008800 */
[----:B------:R-:W-:Y:S02]  /*1ea0*/  MOV R3, 0x400 ;  /* 0x0000040000037802 */ /* 0x000fe40000000f00 */
[----:B------:R-:W-:Y:S02]  /*1eb0*/  SHF.L.U32 R2, R8, 0x1f, RZ ;  /* 0x0000001f08027819 */ /* 0x000fe400000006ff */
[----:B--2---:R-:W-:-:S05]  /*1ec0*/  LEA R0, R0, R3, 0x18 ;  /* 0x0000000300007211 */ /* 0x004fca00078ec0ff */
[----:B------:R-:W-:-:S04]  /*1ed0*/  IMAD R3, R9, 0x8, R0 ;  /* 0x0000000809037824 */ /* 0x000fc800078e0200 */
[----:B------:R-:W2:Y:S02]  /*1ee0*/  SYNCS.PHASECHK.TRANS64.TRYWAIT P0, [R3+URZ+0x200], R2 ;  /* 0x00020002030075a7 */ /* 0x000ea400080011ff */
[----:B--2---:R-:W-:Y:S05]  /*1ef0*/  @!P0 BRA `(.L_x_25) ;  /* 0x000000a800e88947 */ /* 0x004fea0003800000 */
.L_x_163:
[----:B------:R-:W-:Y:S01]  /*1f00*/  VIADD R9, R9, 0x1 ;  /* 0x0000000109097836 */ /* 0x000fe20000000000 */
[----:B------:R2:W-:Y:S04]  /*1f10*/  SYNCS.ARRIVE.TRANS64.A1T0 RZ, [R3+URZ+0x1f0], RZ ;  /* 0x0001f0ff03ff79a7 */ /* 0x0005e800081000ff */
[----:B------:R-:W-:-:S04]  /*1f20*/  ISETP.NE.AND P0, PT, R9, 0x2, PT ;  /* 0x000000020900780c */ /* 0x000fc80003f05270 */
[----:B------:R-:W-:Y:S02]  /*1f30*/  SEL R9, R9, RZ, P0 ;  /* 0x000000ff09097207 */ /* 0x000fe40000000000 */
[----:B--2---:R-:W-:-:S04]  /*1f40*/  SEL R3, RZ, 0x1, P0 ;  /* 0x00000001ff037807 */ /* 0x004fc80000000000 */
[----:B------:R-:W-:-:S07]  /*1f50*/  LOP3.LUT R8, R8, R3, RZ, 0x3c, !PT ;  /* 0x0000000308087212 */ /* 0x000fce00078e3cff */
.L_x_24:
[----:B------:R-:W-:Y:S01]  /*1f60*/  UMOV UR6, 0x400 ;  /* 0x0000040000067882 */ /* 0x000fe20000000000 */
[----:B------:R-:W-:Y:S01]  /*1f70*/  SHF.L.U32 R0, R12, 0x1f, RZ ;  /* 0x0000001f0c007819 */ /* 0x000fe200000006ff */
[----:B-1----:R-:W-:Y:S02]  /*1f80*/  ULEA UR6, UR45, UR6, 0x18 ;  /* 0x000000062d067291 */ /* 0x002fe4000f8ec0ff */
[----:B------:R-:W-:Y:S02]  /*1f90*/  UISETP.GE.U32.AND UP0, UPT, UR49, 0x3f, UPT ;  /* 0x0000003f3100788c */ /* 0x000fe4000bf06070 */
[----:B------:R-:W-:Y:S02]  /*1fa0*/  ULEA UR4, UR7, UR6, 0x3 ;  /* 0x0000000607047291 */ /* 0x000fe4000f8e18ff */
[----:B------:R-:W-:Y:S01]  /*1fb0*/  ULEA UR11, UR20, UR48, 0x8 ;  /* 0x00000030140b7291 */ /* 0x000fe2000f8e40ff */
[----:B------:R-:W-:-:S06]  /*1fc0*/  UMOV UR13, URZ ;  /* 0x000000ff000d7c82 */ /* 0x000fcc0008000000 */
[----:B------:R1:W2:Y:S01]  /*1fd0*/  SYNCS.PHASECHK.TRANS64.TRYWAIT P0, [UR4+0xb0], R0 ;  /* 0x0000b000ff0075a7 */ /* 0x0002a20008001104 */
[----:B------:R-:W-:-:S04]  /*1fe0*/  ULEA.HI UR4, UR16, UR16, URZ, 0x1 ;  /* 0x0000001010047291 */ /* 0x000fc8000f8f08ff */
[----:B------:R-:W-:-:S04]  /*1ff0*/  USHF.L.U32 UR4, UR4, 0x7, URZ ;  /* 0x0000000704047899 */ /* 0x000fc800080006ff */
[----:B------:R-:W-:-:S04]  /*2000*/  ULOP3.LUT UR35, UR4, 0xffffff00, URZ, 0xc0, !UPT ;  /* 0xffffff0004237892 */ /* 0x000fc8000f8ec0ff */
[----:B------:R-:W-:Y:S01]  /*2010*/  UIADD3 UR35, UPT, UPT, UR46, UR35, URZ ;  /* 0x000000232e237290 */ /* 0x000fe2000fffe0ff */
[----:B------:R-:W-:Y:S11]  /*2020*/  BRA.U !UP0, `(.L_x_26) ;  /* 0x0000000108cc7547 */ /* 0x000ff6000b800000 */
[----:B------:R-:W-:Y:S01]  /*2030*/  UMOV UR18, UR44 ;  /* 0x0000002c00127c82 */ /* 0x000fe20008000000 */
[----:B------:R-:W-:Y:S01]  /*2040*/  UMOV UR4, UR7 ;  /* 0x0000000700047c82 */ /* 0x000fe20008000000 */
[----:B------:R-:W-:-:S05]  /*2050*/  UMOV UR34, URZ ;  /* 0x000000ff00227c82 */ /* 0x000fca0008000000 */
.L_x_32:
[----:B------:R-:W-:Y:S01]  /*2060*/  ULEA UR33, UR4, UR6, 0x3 ;  /* 0x0000000604217291 */ /* 0x000fe2000f8e18ff */
[----:B------:R-:W-:Y:S01]  /*2070*/  @P3 MOV R2, 0x4000 ;  /* 0x0000400000023802 */ /* 0x000fe20000000f00 */
[----:B--234-:R-:W-:Y:S10]  /*2080*/  @P0 BRA `(.L_x_27) ;  /* 0x00000000000c0947 */ /* 0x01cff40003800000 */
[----:B------:R-:W-:-:S04]  /*2090*/  SHF.L.U32 R3, R12, 0x1f, RZ ;  /* 0x0000001f0c037819 */ /* 0x000fc800000006ff */
[----:B------:R-:W2:Y:S02]  /*20a0*/  SYNCS.PHASECHK.TRANS64.TRYWAIT P0, [UR33+0xb0], R3 ;  /* 0x0000b003ff0075a7 */ /* 0x000ea40008001121 */
[----:B--2---:R-:W-:Y:S05]  /*20b0*/  @!P0 BRA `(.L_x_28) ;  /* 0x000000a8008c8947 */ /* 0x004fea0003800000 */
.L_x_27:
[----:B------:R2:W-:Y:S01]  /*20c0*/  @P3 SYNCS.ARRIVE.TRANS64 RZ, [UR33], R2 ;  /* 0x00000002ffff39a7 */ /* 0x0005e20008000021 */
[----:B------:R-:W-:Y:S02]  /*20d0*/  ULOP3.LUT UR5, UR25, 0x2, URZ, 0xfc, !UPT ;  /* 0x0000000219057892 */ /* 0x000fe4000f8efcff */
[----:B------:R-:W-:Y:S02]  /*20e0*/  UIADD3 UR18, UPT, UPT, UR18, 0x1, URZ ;  /* 0x0000000112127890 */ /* 0x000fe4000fffe0ff */
[----:B------:R-:W-:Y:S02]  /*20f0*/  UISETP.NE.AND UP0, UPT, UR5, 0x2, UPT ;  /* 0x000000020500788c */ /* 0x000fe4000bf05270 */
[----:B------:R-:W-:-:S07]  /*2100*/  UISETP.NE.AND UP2, UPT, UR18, 0x1, UPT ;  /* 0x000000011200788c */ /* 0x000fce000bf45270 */
[----:B------:R-:W-:Y:S05]  /*2110*/  BRA.U UP0, `(.L_x_29) ;  /* 0x0000000100047547 */ /* 0x000fea000b800000 */
[----:B------:R-:W-:Y:S05]  /*2120*/  BPT.TRAP 0x1 ;  /* 0x000000040000795c */ /* 0x000fea0000300000 */
.L_x_29:
[----:B------:R-:W-:Y:S04]  /*2130*/  BSSY.RECONVERGENT B0, `(.L_x_30) ;  /* 0x0000003000007945 */ /* 0x000fe80003800200 */
[----:B------:R-:W-:Y:S05]  /*2140*/  @!P2 BRA `(.L_x_31) ;  /* 0x000000000004a947 */ /* 0x000fea0003800000 */
[----:B------:R-:W-:Y:S05]  /*2150*/  BPT.TRAP 0x1 ;  /* 0x000000040000795c */ /* 0x000fea0000300000 */
.L_x_31:
[----:B------:R-:W-:Y:S05]  /*2160*/  BSYNC.RECONVERGENT B0 ;  /* 0x0000000000007941 */ /* 0x000fea0003800200 */
.L_x_30:
[----:B------:R-:W-:Y:S02]  /*2170*/  UIADD3 UR5, UPT, UPT, UR4, 0x1, URZ ;  /* 0x0000000104057890 */ /* 0x000fe4000fffe0ff */
[----:B------:R-:W-:Y:S02]  /*2180*/  USHF.L.U32 UR4, UR4, 0xc, URZ ;  /* 0x0000000c04047899 */ /* 0x000fe400080006ff */
[----:B------:R-:W-:Y:S02]  /*2190*/  UISETP.NE.AND UP0, UPT, UR5, 0x16, UPT ;  /* 0x000000160500788c */ /* 0x000fe4000bf05270 */
[----:B------:R-:W-:Y:S02]  /*21a0*/  UIADD3 UR16, UP1, UPT, UR30, 0x80, URZ ;  /* 0x000000801e107890 */ /* 0x000fe4000ff3e0ff */
[----:B------:R-:W-:Y:S02]  /*21b0*/  USEL UR8, URZ, 0x1, UP0 ;  /* 0x00000001ff087887 */ /* 0x000fe40008000000 */
[----:B------:R-:W-:-:S02]  /*21c0*/  USEL UR7, UR5, URZ, UP0 ;  /* 0x000000ff05077287 */ /* 0x000fc40008000000 */
[----:B------:R-:W-:Y:S02]  /*21d0*/  ULOP3.LUT UR32, UR27, UR4, URZ, 0xfc, !UPT ;  /* 0x000000041b207292 */ /* 0x000fe4000f8efcff */
[----:B------:R-:W-:Y:S01]  /*21e0*/  ULEA UR5, UR7, UR6, 0x3 ;  /* 0x0000000607057291 */ /* 0x000fe2000f8e18ff */
[----:B------:R-:W-:Y:S01]  /*21f0*/  LOP3.LUT R12, R12, UR8, RZ, 0x3c, !PT ;  /* 0x000000080c0c7c12 */ /* 0x000fe2000f8e3cff */
[----:B------:R-:W-:Y:S02]  /*2200*/  UIADD3 UR14, UP0, UPT, UR30, 0x180, URZ ;  /* 0x000001801e0e7890 */ /* 0x000fe4000ff1e0ff */
[----:B------:R-:W-:Y:S01]  /*2210*/  ULOP3.LUT UR8, UR26, UR4, URZ, 0xfc, !UPT ;  /* 0x000000041a087292 */ /* 0x000fe2000f8efcff */
[----:B-1----:R-:W-:Y:S01]  /*2220*/  SHF.L.U32 R0, R12, 0x1f, RZ ;  /* 0x0000001f0c007819 */ /* 0x002fe200000006ff */
[----:B------:R-:W-:Y:S02]  /*2230*/  ULOP3.LUT UR33, UR33, 0xfefffff8, URZ, 0xc0, !UPT ;  /* 0xfefffff821217892 */ /* 0x000fe4000f8ec0ff */
[----:B------:R-:W-:Y:S01]  /*2240*/  UIADD3.X UR17, UPT, UPT, URZ, UR31, URZ, UP1, !UPT ;  /* 0x0000001fff117290 */ /* 0x000fe20008ffe4ff */
[----:B------:R3:W4:Y:S01]  /*2250*/  SYNCS.PHASECHK.TRANS64.TRYWAIT P0, [UR5+0xb0], R0 ;  /* 0x0000b000ff0075a7 */ /* 0x0007220008001105 */
[----:B------:R-:W-:-:S02]  /*2260*/  UIADD3 UR32, UPT, UPT, UR6, 0xc600, UR32 ;  /* 0x0000c60006207890 */ /* 0x000fc4000fffe020 */
[----:B------:R-:W-:Y:S02]  /*2270*/  UPRMT UR5, URZ, 0x5410, UR24 ;  /* 0x00005410ff057896 */ /* 0x000fe40008000018 */
[----:B------:R-:W-:Y:S02]  /*2280*/  UIADD3 UR8, UPT, UPT, UR6, 0x22600, UR8 ;  /* 0x0002260006087890 */ /* 0x000fe4000fffe008 */
[----:B------:R-:W-:Y:S02]  /*2290*/  UIADD3.X UR15, UPT, UPT, URZ, UR31, URZ, UP0, !UPT ;  /* 0x0000001fff0f7290 */ /* 0x000fe400087fe4ff */
[----:B------:R-:W-:Y:S01]  /*22a0*/  UPRMT UR4, URZ, 0x5410, UR21 ;  /* 0x00005410ff047896 */ /* 0x000fe20008000015 */
[----:B------:R-:W-:Y:S01]  /*22b0*/  UMOV UR22, 0x0 ;  /* 0x0000000000167882 */ /* 0x000fe20000000000 */
[----:B------:R-:W-:Y:S01]  /*22c0*/  UMOV UR23, 0x10000000 ;  /* 0x1000000000177882 */ /* 0x000fe20000000000 */
[----:B------:R-:W-:Y:S01]  /*22d0*/  UMOV UR10, UR34 ;  /* 0x00000022000a7c82 */ /* 0x000fe20008000000 */
[----:B------:R-:W-:Y:S01]  /*22e0*/  UMOV UR12, UR36 ;  /* 0x00000024000c7c82 */ /* 0x000fe20008000000 */
[----:B------:R-:W-:Y:S01]  /*22f0*/  UMOV UR9, UR33 ;  /* 0x0000002100097c82 */ /* 0x000fe20008000000 */
[----:B------:R1:W-:Y:S01]  /*2300*/  UTMALDG.3D.MULTICAST.2CTA [UR32], [UR16], UR5, desc[UR22] ;  /* 0x00001620100073b4 */ /* 0x0003e20008211805 */
[----:B------:R-:W-:-:S02]  /*2310*/  UMOV UR13, UR29 ;  /* 0x0000001d000d7c82 */ /* 0x000fc40008000000 */
[----:B------:R2:W-:Y:S01]  /*2320*/  UTMALDG.3D.MULTICAST.2CTA [UR8], [UR14], UR4, desc[UR22] ;  /* 0x000016080e0073b4 */ /* 0x0005e20008211804 */
[----:B-1----:R-:W-:Y:S01]  /*2330*/  UIADD3 UR34, UPT, UPT, UR34, 0x20, URZ ;  /* 0x0000002022227890 */ /* 0x002fe2000fffe0ff */
[----:B--2---:R-:W-:Y:S01]  /*2340*/  UMOV UR4, UR7 ;  /* 0x0000000700047c82 */ /* 0x004fe20008000000 */
[----:B------:R-:W-:Y:S10]  /*2350*/  BRA.U UP2, `(.L_x_32) ;  /* 0xfffffffd02407547 */ /* 0x000ff4000b83ffff */
.L_x_26:
[----:B------:R-:W-:Y:S01]  /*2360*/  ULEA UR4, UR7, UR6, 0x3 ;  /* 0x0000000607047291 */ /* 0x000fe2000f8e18ff */
[----:B-1-3--:R-:W-:Y:S01]  /*2370*/  SHF.L.U32 R0, R12, 0x1f, RZ ;  /* 0x0000001f0c007819 */ /* 0x00afe200000006ff */
[----:B------:R-:W-:Y:S01]  /*2380*/  @!P1 SYNCS.ARRIVE.TRANS64.A1T0 RZ, [UR6+0x1a8], RZ ;  /* 0x0001a8ffffff99a7 */ /* 0x000fe20008100006 */
[----:B------:R-:W-:-:S06]  /*2390*/  UISETP.GT.AND UP0, UPT, UR43, UR41, UPT ;  /* 0x000000292b00728c */ /* 0x000fcc000bf04270 */
[----:B--2-4-:R1:W2:Y:S03]  /*23a0*/  SYNCS.PHASECHK.TRANS64.TRYWAIT P0, [UR4+0xb0], R0 ;  /* 0x0000b000ff0075a7 */ /* 0x0142a60008001104 */
[----:B------:R-:W-:Y:S05]  /*23b0*/  BRA.U !UP0, `(.L_x_33) ;  /* 0x0000000108cc7547 */ /* 0x000fea000b800000 */
[----:B------:R-:W-:Y:S01]  /*23c0*/  UIADD3 UR28, UPT, UPT, UR47, UR13, URZ ;  /* 0x0000000d2f1c7290 */ /* 0x000fe2000fffe0ff */
[----:B------:R-:W-:-:S11]  /*23d0*/  UMOV UR4, UR7 ;  /* 0x0000000700047c82 */ /* 0x000fd60008000000 */
.L_x_39:
[----:B------:R-:W-:Y:S01]  /*23e0*/  ULEA UR17, UR4, UR6, 0x3 ;  /* 0x0000000604117291 */ /* 0x000fe2000f8e18ff */
[----:B--2---:R-:W-:Y:S01]  /*23f0*/  @P3 MOV R2, 0x4000 ;  /* 0x0000400000023802 */ /* 0x004fe20000000f00 */
[----:B--2-4-:R-:W-:Y:S10]  /*2400*/  @P0 BRA `(.L_x_34) ;  /* 0x00000000000c0947 */ /* 0x014ff40003800000 */
[----:B------:R-:W-:-:S04]  /*2410*/  SHF.L.U32 R3, R12, 0x1f, RZ ;  /* 0x0000001f0c037819 */ /* 0x000fc800000006ff */
[----:B------:R-:W2:Y:S02]  /*2420*/  SYNCS.PHASECHK.TRANS64.TRYWAIT P0, [UR17+0xb0], R3 ;  /* 0x0000b003ff0075a7 */ /* 0x000ea40008001111 */
[----:B--2---:R-:W-:Y:S05]  /*2430*/  @!P0 BRA `(.L_x_35) ;  /* 0x000000a400c48947 */ /* 0x004fea0003800000 */
.L_x_34:
[----:B------:R2:W-:Y:S01]  /*2440*/  @P3 SYNCS.ARRIVE.TRANS64 RZ, [UR17], R2 ;  /* 0x00000002ffff39a7 */ /* 0x0005e20008000011 */
[----:B------:R-:W-:-:S04]  /*2450*/  ULOP3.LUT UR5, UR25, 0x2, URZ, 0xfc, !UPT ;  /* 0x0000000219057892 */ /* 0x000fc8000f8efcff */
[----:B------:R-:W-:-:S09]  /*2460*/  UISETP.NE.AND UP0, UPT, UR5, 0x2, UPT ;  /* 0x000000020500788c */ /* 0x000fd2000bf05270 */
[----:B------:R-:W-:Y:S05]  /*2470*/  BRA.U UP0, `(.L_x_36) ;  /* 0x0000000100047547 */ /* 0x000fea000b800000 */
[----:B------:R-:W-:Y:S05]  /*2480*/  BPT.TRAP 0x1 ;  /* 0x000000040000795c */ /* 0x000fea0000300000 */
.L_x_36:
[----:B------:R-:W-:Y:S04]  /*2490*/  BSSY.RECONVERGENT B0, `(.L_x_37) ;  /* 0x0000003000007945 */ /* 0x000fe80003800200 */
[----:B------:R-:W-:Y:S05]  /*24a0*/  @!P2 BRA `(.L_x_38) ;  /* 0x000000000004a947 */ /* 0x000fea0003800000 */
[----:B------:R-:W-:Y:S05]  /*24b0*/  BPT.TRAP 0x1 ;  /* 0x000000040000795c */ /* 0x000fea0000300000 */
.L_x_38:
[----:B------:R-:W-:Y:S05]  /*24c0*/  BSYNC.RECONVERGENT B0 ;  /* 0x0000000000007941 */ /* 0x000fea0003800200 */
.L_x_37:
[----:B------:R-:W-:Y:S02]  /*24d0*/  UIADD3 UR5, UPT, UPT, UR4, 0x1, URZ ;  /* 0x0000000104057890 */ /* 0x000fe4000fffe0ff */
[----:B------:R-:W-:Y:S02]  /*24e0*/  USHF.L.U32 UR4, UR4, 0xc, URZ ;  /* 0x0000000c04047899 */ /* 0x000fe400080006ff */
[----:B------:R-:W-:Y:S02]  /*24f0*/  UISETP.NE.AND UP0, UPT, UR5, 0x16, UPT ;  /* 0x000000160500788c */ /* 0x000fe4000bf05270 */
[----:B------:R-:W-:Y:S02]  /*2500*/  USHF.L.U32 UR18, UR13, 0x5, URZ ;  /* 0x000000050d127899 */ /* 0x000fe400080006ff */
[----:B------:R-:W-:Y:S02]  /*2510*/  USEL UR8, URZ, 0x1, UP0 ;  /* 0x00000001ff087887 */ /* 0x000fe40008000000 */
[----:B------:R-:W-:-:S02]  /*2520*/  USEL UR7, UR5, URZ, UP0 ;  /* 0x000000ff05077287 */ /* 0x000fc40008000000 */
[----:B------:R-:W-:Y:S02]  /*2530*/  UIADD3 UR22, UP0, UPT, UR30, 0x180, URZ ;  /* 0x000001801e167890 */ /* 0x000fe4000ff1e0ff */
[----:B------:R-:W-:Y:S01]  /*2540*/  ULEA UR5, UR7, UR6, 0x3 ;  /* 0x0000000607057291 */ /* 0x000fe2000f8e18ff */
[----:B------:R-:W-:Y:S01]  /*2550*/  LOP3.LUT R12, R12, UR8, RZ, 0x3c, !PT ;  /* 0x000000080c0c7c12 */ /* 0x000fe2000f8e3cff */
[----:B------:R-:W-:Y:S02]  /*2560*/  UIADD3 UR13, UPT, UPT, UR13, 0x1, URZ ;  /* 0x000000010d0d7890 */ /* 0x000fe4000fffe0ff */
[----:B------:R-:W-:Y:S01]  /*2570*/  UIADD3 UR14, UP1, UPT, UR30, 0x80, URZ ;  /* 0x000000801e0e7890 */ /* 0x000fe2000ff3e0ff */
[----:B-1----:R-:W-:Y:S01]  /*2580*/  SHF.L.U32 R0, R12, 0x1f, RZ ;  /* 0x0000001f0c007819 */ /* 0x002fe200000006ff */
[----:B------:R-:W-:Y:S02]  /*2590*/  ULOP3.LUT UR16, UR27, UR4, URZ, 0xfc, !UPT ;  /* 0x000000041b107292 */ /* 0x000fe4000f8efcff */
[----:B------:R-:W-:Y:S01]  /*25a0*/  UIADD3.X UR23, UPT, UPT, URZ, UR31, URZ, UP0, !UPT ;  /* 0x0000001fff177290 */ /* 0x000fe200087fe4ff */
[----:B------:R3:W4:Y:S01]  /*25b0*/  SYNCS.PHASECHK.TRANS64.TRYWAIT P0, [UR5+0xb0], R0 ;  /* 0x0000b000ff0075a7 */ /* 0x0007220008001105 */
[----:B------:R-:W-:-:S02]  /*25c0*/  ULOP3.LUT UR8, UR26, UR4, URZ, 0xfc, !UPT ;  /* 0x000000041a087292 */ /* 0x000fc4000f8efcff */
[----:B------:R-:W-:Y:S02]  /*25d0*/  UISETP.NE.AND UP0, UPT, UR13, UR28, UPT ;  /* 0x0000001c0d00728c */ /* 0x000fe4000bf05270 */
[----:B------:R-:W-:Y:S02]  /*25e0*/  ULOP3.LUT UR17, UR17, 0xfefffff8, URZ, 0xc0, !UPT ;  /* 0xfefffff811117892 */ /* 0x000fe4000f8ec0ff */
[----:B------:R-:W-:Y:S02]  /*25f0*/  UIADD3 UR16, UPT, UPT, UR6, 0xc600, UR16 ;  /* 0x0000c60006107890 */ /* 0x000fe4000fffe010 */
[----:B------:R-:W-:Y:S02]  /*2600*/  UIADD3.X UR15, UPT, UPT, URZ, UR31, URZ, UP1, !UPT ;  /* 0x0000001fff0f7290 */ /* 0x000fe40008ffe4ff */
[----:B------:R-:W-:Y:S02]  /*2610*/  UPRMT UR5, URZ, 0x5410, UR24 ;  /* 0x00005410ff057896 */ /* 0x000fe40008000018 */
[----:B------:R-:W-:-:S02]  /*2620*/  UIADD3 UR8, UPT, UPT, UR6, 0x22600, UR8 ;  /* 0x0002260006087890 */ /* 0x000fc4000fffe008 */
[----:B------:R-:W-:Y:S01]  /*2630*/  UPRMT UR4, URZ, 0x5410, UR21 ;  /* 0x00005410ff047896 */ /* 0x000fe20008000015 */
[----:B------:R-:W-:Y:S01]  /*2640*/  UMOV UR32, 0x0 ;  /* 0x0000000000207882 */ /* 0x000fe20000000000 */
[----:B------:R-:W-:Y:S01]  /*2650*/  UMOV UR33, 0x10000000 ;  /* 0x1000000000217882 */ /* 0x000fe20000000000 */
[----:B------:R-:W-:Y:S01]  /*2660*/  UMOV UR19, UR35 ;  /* 0x0000002300137c82 */ /* 0x000fe20008000000 */
[----:B------:R-:W-:Y:S01]  /*2670*/  UMOV UR20, UR36 ;  /* 0x0000002400147c82 */ /* 0x000fe20008000000 */
[----:B------:R-:W-:Y:S01]  /*2680*/  UMOV UR12, UR36 ;  /* 0x00000024000c7c82 */ /* 0x000fe20008000000 */
[----:B------:R-:W-:Y:S01]  /*2690*/  UMOV UR9, UR17 ;  /* 0x0000001100097c82 */ /* 0x000fe20008000000 */
[----:B------:R-:W-:Y:S01]  /*26a0*/  UMOV UR10, UR18 ;  /* 0x00000012000a7c82 */ /* 0x000fe20008000000 */
[----:B------:R-:W-:Y:S01]  /*26b0*/  UTMALDG.3D.MULTICAST.2CTA [UR16], [UR14], UR5, desc[UR32] ;  /* 0x000020100e0073b4 */ /* 0x000fe20008211805 */
[----:B------:R1:W-:Y:S02]  /*26c0*/  UTMALDG.3D.MULTICAST.2CTA [UR8], [UR22], UR4, desc[UR32] ;  /* 0x00002008160073b4 */ /* 0x0003e40008211804 */
[----:B-1----:R-:W-:Y:S01]  /*26d0*/  UMOV UR4, UR7 ;  /* 0x0000000700047c82 */ /* 0x002fe20008000000 */
[----:B---3--:R-:W-:Y:S05]  /*26e0*/  BRA.U UP0, `(.L_x_39) ;  /* 0xfffffffd003c7547 */ /* 0x008fea000b83ffff */
.L_x_33:
[C---:B------:R-:W-:Y:S01]  /*26f0*/  LEA R3, R11.reuse, UR6, 0x3 ;  /* 0x000000060b037c11 */ /* 0x040fe2000f8e18ff */
[----:B------:R-:W-:Y:S01]  /*2700*/  NOP ;  /* 0x0000000000007918 */ /* 0x000fe20000000000 */
[----:B-1----:R-:W-:Y:S02]  /*2710*/  SHF.L.U32 R0, R10, 0x1f, RZ ;  /* 0x0000001f0a007819 */ /* 0x002fe400000006ff */
[----:B------:R-:W-:Y:S02]  /*2720*/  LEA R5, R11, UR6, 0x4 ;  /* 0x000000060b057c11 */ /* 0x000fe4000f8e20ff */
[----:B--2-4-:R-:W1:Y:S02]  /*2730*/  SYNCS.PHASECHK.TRANS64.TRYWAIT P0, [R3+URZ+0x1b0], R0 ;  /* 0x0001b000030075a7 */ /* 0x014e6400080011ff */
[----:B-1----:R-:W-:Y:S05]  /*2740*/  @!P0 BRA `(.L_x_40) ;  /* 0x000000a400188947 */ /* 0x002fea0003800000 */
.L_x_166:
[----:B------:R-:W2:Y:S01]  /*2750*/  LDS.128 R4, [R5+0x220] ;  /* 0x0002200005047984 */ /* 0x000ea20000000c00 */
[----:B------:R-:W-:Y:S01]  /*2760*/  UISETP.GE.AND UP0, UPT, UR42, 0x1, UPT ;  /* 0x000000012a00788c */ /* 0x000fe2000bf06270 */
[----:B------:R-:W-:Y:S01]  /*2770*/  @!PT LDS RZ, [RZ] ;  /* 0x00000000fffff984 */ /* 0x000fe20000000800 */
[----:B------:R-:W-:Y:S01]  /*2780*/  @!PT LDS RZ, [RZ] ;  /* 0x00000000fffff984 */ /* 0x000fe20000000800 */
[----:B------:R-:W-:Y:S01]  /*2790*/  @!PT LDS RZ, [RZ] ;  /* 0x00000000fffff984 */ /* 0x000fe20000000800 */
[----:B------:R-:W-:Y:S01]  /*27a0*/  @!PT LDS RZ, [RZ] ;  /* 0x00000000fffff984 */ /* 0x000fe20000000800 */
[----:B------:R3:W-:Y:S06]  /*27b0*/  MEMBAR.ALL.CTA ;  /* 0x0000000000007992 */ /* 0x0007ec0000008000 */
[----:B---3--:R-:W3:Y:S01]  /*27c0*/  FENCE.VIEW.ASYNC.S ;  /* 0x00000000000073c6 */ /* 0x008ee20000000000 */
[----:B--2---:R-:W-:-:S13]  /*27d0*/  LOP3.LUT P0, RZ, R6, 0x1, RZ, 0xc0, !PT ;  /* 0x0000000106ff7812 */ /* 0x004fda000780c0ff */
[----:B---3--:R-:W-:Y:S01]  /*27e0*/  VOTEU.ANY UP1, P0 ;  /* 0x0000000000ff7886 */ /* 0x008fe20000020100 */
[----:B------:R-:W-:-:S13]  /*27f0*/  PLOP3.LUT P0, PT, PT, PT, UP1, 0x80, 0x8 ;  /* 0x000000000008781c */ /* 0x000fda0003f0f018 */
[----:B-1----:R-:W-:Y:S02]  /*2800*/  @P0 LOP3.LUT R0, R5, 0xffff, RZ, 0xc0, !PT ;  /* 0x0000ffff05000812 */ /* 0x002fe400078ec0ff */
[----:B------:R-:W-:Y:S02]  /*2810*/  @P0 MOV R2, R4 ;  /* 0x0000000400020202 */ /* 0x000fe40000000f00 */
[----:B------:R-:W-:Y:S01]  /*2820*/  @P0 R2UR UR5, R0 ;  /* 0x00000000000502ca */ /* 0x000fe200000e0000 */
[----:B------:R-:W-:Y:S01]  /*2830*/  VIADD R0, R3, 0x1c0 ;  /* 0x000001c003007836 */ /* 0x000fe20000000000 */
[----:B------:R-:W-:Y:S02]  /*2840*/  @P0 SHF.R.U32.HI R4, RZ, 0x10, R5 ;  /* 0x00000010ff040819 */ /* 0x000fe40000011605 */
[----:B------:R-:W-:Y:S02]  /*2850*/  @P0 R2UR UR8, R2 ;  /* 0x00000000020802ca */ /* 0x000fe400000e0000 */
[----:B------:R-:W-:-:S02]  /*2860*/  PRMT R0, RZ, 0x654, R0 ;  /* 0x00000654ff007816 */ /* 0x000fc40000000000 */
[----:B------:R-:W-:Y:S02]  /*2870*/  @P0 R2UR UR4, R4 ;  /* 0x00000000040402ca */ /* 0x000fe400000e0000 */
[----:B------:R1:W-:Y:S03]  /*2880*/  SYNCS.ARRIVE.TRANS64.RED.A1T0 RZ, [R0+URZ], RZ ;  /* 0x000000ff00ff79a7 */ /* 0x0003e600081004ff */
[----:B------:R-:W-:-:S04]  /*2890*/  @UP1 UMOV UR37, UR5 ;  /* 0x0000000500251c82 */ /* 0x000fc80008000000 */
[----:B------:R-:W-:-:S04]  /*28a0*/  @UP1 UMOV UR38, UR8 ;  /* 0x0000000800261c82 */ /* 0x000fc80008000000 */
[----:B------:R-:W-:Y:S01]  /*28b0*/  @UP1 UMOV UR36, UR4 ;  /* 0x0000000400241c82 */ /* 0x000fe20008000000 */
[----:B------:R-:W-:Y:S05]  /*28c0*/  BRA.U !UP0, `(.L_x_41) ;  /* 0x0000000108d47547 */ /* 0x000fea000b800000 */
[----:B------:R-:W2:Y:S01]  /*28d0*/  LDCU.128 UR12, c[0x0][0xb10] ;  /* 0x00016200ff0c77ac */ /* 0x000ea20008000c00 */
[----:B------:R-:W3:Y:S01]  /*28e0*/  LDCU UR28, c[0x0][0xb20] ;  /* 0x00016400ff1c77ac */ /* 0x000ee20008000800 */
[----:B------:R-:W4:Y:S01]  /*28f0*/  LDCU UR20, c[0x0][0xb0c] ;  /* 0x00016180ff1477ac */ /* 0x000f220008000800 */
[----:B------:R-:W1:Y:S01]  /*2900*/  LDCU.64 UR10, c[0x0][0xb28] ;  /* 0x00016500ff0a77ac */ /* 0x000e620008000a00 */
[----:B------:R-:W-:Y:S02]  /*2910*/  UISETP.NE.AND UP3, UPT, UR42, 0x1, UPT ;  /* 0x000000012a00788c */ /* 0x000fe4000bf65270 */
[----:B--2---:R-:W-:Y:S02]  /*2920*/  UIMAD.WIDE.U32 UR8, UR39, UR15, URZ ;  /* 0x0000000f270872a5 */ /* 0x004fe4000f8e00ff */
[----:B------:R-:W-:Y:S02]  /*2930*/  UIMAD.WIDE.U32 UR4, UR40, UR12, URZ ;  /* 0x0000000c280472a5 */ /* 0x000fe4000f8e00ff */
[----:B------:R-:W-:-:S02]  /*2940*/  UISETP.NE.AND UP0, UPT, UR14, 0x1, UPT ;  /* 0x000000010e00788c */ /* 0x000fc4000bf05270 */
[----:B------:R-:W-:Y:S01]  /*2950*/  UIMAD.WIDE.U32 UR22, UR37, UR15, URZ ;  /* 0x0000000f251672a5 */ /* 0x000fe2000f8e00ff */
[----:B------:R-:W-:Y:S02]  /*2960*/  UMOV UR8, UR9 ;  /* 0x0000000900087c82 */ /* 0x000fe40008000000 */
[----:B------:R-:W-:Y:S01]  /*2970*/  UMOV UR4, UR5 ;  /* 0x0000000500047c82 */ /* 0x000fe20008000000 */
[----:B---3--:R-:W-:Y:S02]  /*2980*/  USHF.R.U32.HI UR8, URZ, UR28, UR8 ;  /* 0x0000001cff087299 */ /* 0x008fe40008011608 */
[----:B----4-:R-:W-:Y:S02]  /*2990*/  UISETP.NE.AND UP2, UPT, UR20, 0x1, UPT ;  /* 0x000000011400788c */ /* 0x010fe4000bf45270 */
[----:B------:R-:W-:Y:S02]  /*29a0*/  USHF.R.U32.HI UR4, URZ, UR13, UR4 ;  /* 0x0000000dff047299 */ /* 0x000fe40008011604 */
[----:B------:R-:W-:-:S02]  /*29b0*/  USEL UR5, UR39, UR8, !UP0 ;  /* 0x0000000827057287 */ /* 0x000fc4000c000000 */
[----:B------:R-:W-:Y:S02]  /*29c0*/  USEL UR8, UR40, UR4, !UP2 ;  /* 0x0000000428087287 */ /* 0x000fe4000d000000 */
[----:B-1----:R-:W-:Y:S01]  /*29d0*/  UIMAD.WIDE.U32 UR16, UR5, UR10, URZ ;  /* 0x0000000a051072a5 */ /* 0x002fe2000f8e00ff */
[----:B------:R-:W-:Y:S01]  /*29e0*/  UMOV UR4, UR23 ;  /* 0x0000001700047c82 */ /* 0x000fe20008000000 */
[----:B------:R-:W-:Y:S02]  /*29f0*/  UIMAD.WIDE.U32 UR18, UR38, UR12, URZ ;  /* 0x0000000c261272a5 */ /* 0x000fe4000f8e00ff */
[----:B------:R-:W-:-:S03]  /*2a00*/  UIMAD.WIDE.U32 UR22, UR8, UR10, URZ ;  /* 0x0000000a081672a5 */ /* 0x000fc6000f8e00ff */
[----:B------:R-:W-:Y:S01]  /*2a10*/  UMOV UR16, UR17 ;  /* 0x0000001100107c82 */ /* 0x000fe20008000000 */
[----:B------:R-:W-:Y:S02]  /*2a20*/  USHF.R.U32.HI UR4, URZ, UR28, UR4 ;  /* 0x0000001cff047299 */ /* 0x000fe40008011604 */
[----:B------:R-:W-:Y:S01]  /*2a30*/  @UP3 USHF.R.U32.HI UR5, URZ, UR11, UR16 ;  /* 0x0000000bff053299 */ /* 0x000fe20008011610 */
[----:B------:R-:W-:Y:S01]  /*2a40*/  UMOV UR18, UR19 ;  /* 0x0000001300127c82 */ /* 0x000fe20008000000 */
[----:B------:R-:W-:Y:S01]  /*2a50*/  UMOV UR22, UR23 ;  /* 0x0000001700167c82 */ /* 0x000fe20008000000 */
[----:B------:R-:W-:Y:S02]  /*2a60*/  USHF.R.U32.HI UR13, URZ, UR13, UR18 ;  /* 0x0000000dff0d7299 */ /* 0x000fe40008011612 */
[----:B------:R-:W-:Y:S02]  /*2a70*/  USEL UR4, UR37, UR4, !UP0 ;  /* 0x0000000425047287 */ /* 0x000fe4000c000000 */
[----:B------:R-:W-:-:S02]  /*2a80*/  @UP3 USHF.R.U32.HI UR8, URZ, UR11, UR22 ;  /* 0x0000000bff083299 */ /* 0x000fc40008011616 */
[----:B------:R-:W-:Y:S02]  /*2a90*/  UIMAD UR9, UR42, UR5, URZ ;  /* 0x000000052a0972a4 */ /* 0x000fe4000f8e02ff */
[----:B------:R-:W-:Y:S02]  /*2aa0*/  USEL UR5, UR38, UR13, !UP2 ;  /* 0x0000000d26057287 */ /* 0x000fe4000d000000 */
[----:B------:R-:W-:Y:S02]  /*2ab0*/  UIMAD UR12, UR42, UR8, URZ ;  /* 0x000000082a0c72a4 */ /* 0x000fe4000f8e02ff */
[----:B------:R-:W-:Y:S02]  /*2ac0*/  UISETP.GE.AND UP0, UPT, UR4, UR9, UPT ;  /* 0x000000090400728c */ /* 0x000fe4000bf06270 */
[----:B------:R-:W-:Y:S02]  /*2ad0*/  UIMAD.WIDE.U32 UR16, UR4, UR10, URZ ;  /* 0x0000000a041072a5 */ /* 0x000fe4000f8e00ff */
[----:B------:R-:W-:-:S02]  /*2ae0*/  UISETP.GE.OR UP0, UPT, UR5, UR12, UP0 ;  /* 0x0000000c0500728c */ /* 0x000fc40008706670 */
        /* <DEDUP_REMOVED lines=19> */
.L_x_41:
[----:B------:R-:W2:Y:S02]  /*2c20*/  LDCU UR4, c[0x0][0xb30] ;  /* 0x00016600ff0477ac */ /* 0x000ea40008000800 */
[----:B--2---:R-:W-:-:S09]  /*2c30*/  UISETP.NE.AND UP0, UPT, UR4, 0x1, UPT ;  /* 0x000000010400788c */ /* 0x004fd2000bf05270 */
[----:B------:R-:W-:Y:S05]  /*2c40*/  BRA.U UP0, `(.L_x_42) ;  /* 0x0000000100447547 */ /* 0x000fea000b800000 */
[----:B------:R-:W2:Y:S01]  /*2c50*/  LDCU.128 UR12, c[0x0][0xb10] ;  /* 0x00016200ff0c77ac */ /* 0x000ea20008000c00 */
[----:B------:R-:W3:Y:S01]  /*2c60*/  LDCU UR10, c[0x0][0xb0c] ;  /* 0x00016180ff0a77ac */ /* 0x000ee20008000800 */
[----:B------:R-:W4:Y:S01]  /*2c70*/  LDCU UR11, c[0x0][0xb20] ;  /* 0x00016400ff0b77ac */ /* 0x000f220008000800 */
[----:B--2---:R-:W-:Y:S02]  /*2c80*/  UIMAD.WIDE.U32 UR8, UR38, UR12, URZ ;  /* 0x0000000c260872a5 */ /* 0x004fe4000f8e00ff */
[----:B------:R-:W-:Y:S02]  /*2c90*/  UIMAD.WIDE.U32 UR4, UR37, UR15, URZ ;  /* 0x0000000f250472a5 */ /* 0x000fe4000f8e00ff */
[----:B---3--:R-:W-:Y:S02]  /*2ca0*/  UISETP.NE.AND UP2, UPT, UR10, 0x1, UPT ;  /* 0x000000010a00788c */ /* 0x008fe4000bf45270 */
[----:B------:R-:W-:Y:S01]  /*2cb0*/  UISETP.NE.AND UP0, UPT, UR14, 0x1, UPT ;  /* 0x000000010e00788c */ /* 0x000fe2000bf05270 */
[----:B------:R-:W-:-:S02]  /*2cc0*/  UMOV UR8, UR9 ;  /* 0x0000000900087c82 */ /* 0x000fc40008000000 */
[----:B------:R-:W-:Y:S01]  /*2cd0*/  UMOV UR4, UR5 ;  /* 0x0000000500047c82 */ /* 0x000fe20008000000 */
[----:B------:R-:W-:Y:S02]  /*2ce0*/  USHF.R.U32.HI UR13, URZ, UR13, UR8 ;  /* 0x0000000dff0d7299 */ /* 0x000fe40008011608 */
[----:B----4-:R-:W-:Y:S02]  /*2cf0*/  USHF.R.U32.HI UR4, URZ, UR11, UR4 ;  /* 0x0000000bff047299 */ /* 0x010fe40008011604 */
[----:B------:R-:W-:Y:S02]  /*2d00*/  USEL UR5, UR38, UR13, !UP2 ;  /* 0x0000000d26057287 */ /* 0x000fe4000d000000 */
[----:B------:R-:W-:-:S04]  /*2d10*/  USEL UR4, UR37, UR4, !UP0 ;  /* 0x0000000425047287 */ /* 0x000fc8000c000000 */
[----:B------:R-:W-:Y:S02]  /*2d20*/  UIADD3 UR8, UPT, UPT, UR5, -UR4, URZ ;  /* 0x8000000405087290 */ /* 0x000fe4000fffe0ff */
[----:B------:R-:W-:Y:S02]  /*2d30*/  UIADD3 UR4, UPT, UPT, -UR5, UR4, URZ ;  /* 0x0000000405047290 */ /* 0x000fe4000fffe1ff */
[----:B------:R-:W-:Y:S02]  /*2d40*/  UIMAD UR37, UR8, UR14, UR37 ;  /* 0x0000000e082572a4 */ /* 0x000fe4000f8e0225 */
[----:B------:R-:W-:-:S12]  /*2d50*/  UIMAD UR38, UR4, UR10, UR38 ;  /* 0x0000000a042672a4 */ /* 0x000fd8000f8e0226 */
.L_x_42:
[----:B------:R-:W-:Y:S01]  /*2d60*/  VIADD R11, R11, 0x1 ;  /* 0x000000010b0b7836 */ /* 0x000fe20000000000 */
[----:B------:R-:W-:Y:S01]  /*2d70*/  R2UR UR4, R164 ;  /* 0x00000000a40472ca */ /* 0x000fe200000e0000 */
[----:B------:R-:W-:Y:S01]  /*2d80*/  UIADD3 UR16, UPT, UPT, UR38, UR61, URZ ;  /* 0x0000003d26107290 */ /* 0x000fe2000fffe0ff */
[----:B------:R-:W-:Y:S02]  /*2d90*/  PLOP3.LUT P1, PT, PT, PT, PT, 0x80, 0x8 ;  /* 0x000000000008781c */ /* 0x000fe40003f2f070 */
[----:B------:R-:W-:-:S04]  /*2da0*/  ISETP.NE.AND P0, PT, R11, 0x2, PT ;  /* 0x000000020b00780c */ /* 0x000fc80003f05270 */
[----:B------:R-:W-:Y:S02]  /*2db0*/  SEL R3, RZ, 0x1, P0 ;  /* 0x00000001ff037807 */ /* 0x000fe40000000000 */
[----:B------:R-:W-:Y:S02]  /*2dc0*/  SEL R11, R11, RZ, P0 ;  /* 0x000000ff0b0b7207 */ /* 0x000fe40000000000 */
[----:B------:R-:W-:Y:S01]  /*2dd0*/  LOP3.LUT R10, R10, R3, RZ, 0x3c, !PT ;  /* 0x000000030a0a7212 */ /* 0x000fe200078e3cff */
[----:B------:R-:W-:Y:S01]  /*2de0*/  UIADD3 UR20, UPT, UPT, UR37, UR4, URZ ;  /* 0x0000000425147290 */ /* 0x000fe2000fffe0ff */
[----:B------:R-:W-:Y:S11]  /*2df0*/  BRA.U UP1, `(.L_x_43) ;  /* 0xfffffff101187547 */ /* 0x000ff6000b83ffff */
[----:B------:R-:W-:Y:S01]  /*2e00*/  UIADD3 UR8, UPT, UPT, UR6, 0xb0, URZ ;  /* 0x000000b006087890 */ /* 0x000fe2000fffe0ff */
[----:B------:R-:W-:-:S03]  /*2e10*/  SHF.L.U32 R3, R12, 0x1f, RZ ;  /* 0x0000001f0c037819 */ /* 0x000fc600000006ff */
[----:B------:R-:W-:-:S09]  /*2e20*/  ULEA UR4, UR7, UR8, 0x3 ;  /* 0x0000000807047291 */ /* 0x000fd2000f8e18ff */
[----:B------:R-:W2:Y:S02]  /*2e30*/  SYNCS.PHASECHK.TRANS64.TRYWAIT P0, [UR4], R3 ;  /* 0x00000003ff0075a7 */ /* 0x000ea40008001104 */
[----:B--2---:R-:W-:Y:S05]  /*2e40*/  @!P0 BRA `(.L_x_44) ;  /* 0x0000009c006c8947 */ /* 0x004fea0003800000 */
.L_x_168:
[----:B------:R-:W-:-:S04]  /*2e50*/  UIADD3 UR4, UPT, UPT, UR7, 0x1, URZ ;  /* 0x0000000107047890 */ /* 0x000fc8000fffe0ff */
[----:B------:R-:W-:-:S04]  /*2e60*/  UISETP.NE.AND UP0, UPT, UR4, 0x16, UPT ;  /* 0x000000160400788c */ /* 0x000fc8000bf05270 */
[----:B------:R-:W-:Y:S02]  /*2e70*/  USEL UR6, URZ, 0x1, UP0 ;  /* 0x00000001ff067887 */ /* 0x000fe40008000000 */
[----:B------:R-:W-:-:S04]  /*2e80*/  USEL UR4, UR4, URZ, UP0 ;  /* 0x000000ff04047287 */ /* 0x000fc80008000000 */
[----:B------:R-:W-:Y:S01]  /*2e90*/  ULEA UR5, UR4, UR8, 0x3 ;  /* 0x0000000804057291 */ /* 0x000fe2000f8e18ff */
[----:B------:R-:W-:-:S04]  /*2ea0*/  LOP3.LUT R2, R12, UR6, RZ, 0x3c, !PT ;  /* 0x000000060c027c12 */ /* 0x000fc8000f8e3cff */
[----:B-1----:R-:W-:-:S04]  /*2eb0*/  SHF.L.U32 R3, R2, 0x1f, RZ ;  /* 0x0000001f02037819 */ /* 0x002fc800000006ff */
[----:B------:R-:W1:Y:S02]  /*2ec0*/  SYNCS.PHASECHK.TRANS64.TRYWAIT P0, [UR5], R3 ;  /* 0x00000003ff0075a7 */ /* 0x000e640008001105 */
[----:B-1----:R-:W-:Y:S05]  /*2ed0*/  @!P0 BRA `(.L_x_45) ;  /* 0x0000009c00608947 */ /* 0x002fea0003800000 */
.L_x_170:
        /* <DEDUP_REMOVED lines=9> */
.L_x_172:
        /* <DEDUP_REMOVED lines=9> */
.L_x_174:
        /* <DEDUP_REMOVED lines=9> */
.L_x_176:
        /* <DEDUP_REMOVED lines=9> */
.L_x_178:
        /* <DEDUP_REMOVED lines=9> */
.L_x_180:
        /* <DEDUP_REMOVED lines=9> */
.L_x_182:
        /* <DEDUP_REMOVED lines=9> */
.L_x_184:
        /* <DEDUP_REMOVED lines=9> */
.L_x_186:
        /* <DEDUP_REMOVED lines=9> */
.L_x_188:
        /* <DEDUP_REMOVED lines=9> */
.L_x_190:
        /* <DEDUP_REMOVED lines=9> */
.L_x_192:
        /* <DEDUP_REMOVED lines=9> */
.L_x_194:
        /* <DEDUP_REMOVED lines=9> */
.L_x_196:
        /* <DEDUP_REMOVED lines=9> */
.L_x_198:
        /* <DEDUP_REMOVED lines=9> */
.L_x_200:
        /* <DEDUP_REMOVED lines=9> */
.L_x_202:
        /* <DEDUP_REMOVED lines=9> */
.L_x_204:
        /* <DEDUP_REMOVED lines=9> */
.L_x_206:
        /* <DEDUP_REMOVED lines=9> */
.L_x_208:
[----:B------:R-:W-:-:S04]  /*3990*/  UIADD3 UR4, UPT, UPT, UR4, 0x1, URZ ;  /* 0x0000000104047890 */ /* 0x000fc8000fffe0ff */
[----:B------:R-:W-:-:S04]  /*39a0*/  UISETP.NE.AND UP0, UPT, UR4, 0x16, UPT ;  /* 0x000000160400788c */ /* 0x000fc8000bf05270 */
[----:B------:R-:W-:Y:S02]  /*39b0*/  USEL UR5, URZ, 0x1, UP0 ;  /* 0x00000001ff057887 */ /* 0x000fe40008000000 */
[----:B------:R-:W-:-:S04]  /*39c0*/  USEL UR4, UR4, URZ, UP0 ;  /* 0x000000ff04047287 */ /* 0x000fc80008000000 */
[----:B------:R-:W-:Y:S01]  /*39d0*/  ULEA UR4, UR4, UR8, 0x3 ;  /* 0x0000000804047291 */ /* 0x000fe2000f8e18ff */
[----:B-1----:R-:W-:-:S04]  /*39e0*/  LOP3.LUT R3, R2, UR5, RZ, 0x3c, !PT ;  /* 0x0000000502037c12 */ /* 0x002fc8000f8e3cff */
[----:B------:R-:W-:Y:S01]  /*39f0*/  SHF.L.U32 R3, R3, 0x1f, RZ ;  /* 0x0000001f03037819 */ /* 0x000fe200000006ff */
[----:B------:R-:W-:-:S07]  /*3a00*/  IMAD.U32 R0, RZ, RZ, UR4 ;  /* 0x00000004ff007e24 */ /* 0x000fce000f8e00ff */
.L_x_65:
[----:B-1----:R1:W2:Y:S02]  /*3a10*/  SYNCS.PHASECHK.TRANS64.TRYWAIT P0, [R0+URZ], R3 ;  /* 0x00000003000075a7 */ /* 0x0022a400080011ff */
[----:B--2---:R-:W-:Y:S05]  /*3a20*/  @!P0 NANOSLEEP.SYNCS 0x989680 ;  /* 0x009896800000895d */ /* 0x004fea0003900000 */
[----:B------:R-:W2:Y:S02]  /*3a30*/  @!P0 SYNCS.PHASECHK.TRANS64 P0, [R0+URZ], R3 ;  /* 0x00000003000085a7 */ /* 0x000ea400080010ff */
[----:B--2---:R-:W-:Y:S05]  /*3a40*/  @P0 EXIT ;  /* 0x000000000000094d */ /* 0x004fea0003800000 */
[----:B------:R-:W-:Y:S05]  /*3a50*/  BRA `(.L_x_65) ;  /* 0xfffffffc00ec7947 */ /* 0x000fea000383ffff */
.L_x_23:
[----:B------:R-:W-:-:S04]  /*3a60*/  UISETP.NE.AND UP0, UPT, UR45, URZ, UPT ;  /* 0x000000ff2d00728c */ /* 0x000fc8000bf05270 */
[----:B------:R-:W-:-:S09]  /*3a70*/  UISETP.NE.OR UP0, UPT, UR25, 0x1, UP0 ;  /* 0x000000011900788c */ /* 0x000fd20008705670 */
[----:B------:R-:W-:Y:S05]  /*3a80*/  BRA.U UP0, `(.L_x_66) ;  /* 0x0000000500487547 */ /* 0x000fea000b800000 */
[----:B------:R-:W-:Y:S01]  /*3a90*/  ISETP.GE.U32.AND P2, PT, R0, 0x10, PT ;  /* 0x000000100000780c */ /* 0x000fe20003f46070 */
[----:B------:R-:W-:Y:S01]  /*3aa0*/  IMAD.MOV.U32 R12, RZ, RZ, 0x1 ;  /* 0x00000001ff0c7424 */ /* 0x000fe200078e00ff */
[----:B------:R-:W-:Y:S02]  /*3ab0*/  CS2R R10, SRZ ;  /* 0x00000000000a7805 */ /* 0x000fe4000001ff00 */
[----:B------:R-:W-:Y:S01]  /*3ac0*/  CS2R R8, SRZ ;  /* 0x0000000000087805 */ /* 0x000fe2000001ff00 */
[----:B------:R-:W-:Y:S01]  /*3ad0*/  UMOV UR6, 0x400 ;  /* 0x0000040000067882 */ /* 0x000fe20000000000 */
[----:B------:R-:W-:Y:S01]  /*3ae0*/  UMOV UR5, URZ ;  /* 0x000000ff00057c82 */ /* 0x000fe20008000000 */
[----:B------:R-:W-:-:S12]  /*3af0*/  ULEA UR6, UR45, UR6, 0x18 ;  /* 0x000000062d067291 */ /* 0x000fd8000f8ec0ff */
.L_x_70:
[----:B------:R-:W-:Y:S02]  /*3b00*/  LEA R2, R8, UR6, 0x3 ;  /* 0x0000000608027c11 */ /* 0x000fe4000f8e18ff */
[----:B------:R-:W-:-:S03]  /*3b10*/  SHF.L.U32 R5, R9, 0x1f, RZ ;  /* 0x0000001f09057819 */ /* 0x000fc600000006ff */
[----:B------:R-:W-:Y:S01]  /*3b20*/  VIADD R4, R2, 0x200 ;  /* 0x0000020002047836 */ /* 0x000fe20000000000 */
[----:B------:R-:W1:Y:S02]  /*3b30*/  SYNCS.PHASECHK.TRANS64.TRYWAIT P0, [R2+URZ+0x1f0], R5 ;  /* 0x0001f005020075a7 */ /* 0x000e6400080011ff */
[----:B-1----:R-:W-:Y:S05]  /*3b40*/  @!P0 BRA `(.L_x_67) ;  /* 0x0000009800248947 */ /* 0x002fea0003800000 */
.L_x_209:
[----:B------:R-:W-:Y:S01]  /*3b50*/  ULEA UR4, UR5, UR6, 0x3 ;  /* 0x0000000605047291 */ /* 0x000fe2000f8e18ff */
[----:B------:R-:W-:Y:S02]  /*3b60*/  PRMT R4, RZ, 0x654, R4 ;  /* 0x00000654ff047816 */ /* 0x000fe40000000004 */
[----:B-1----:R-:W-:Y:S01]  /*3b70*/  SHF.L.U32 R5, R12, 0x1f, RZ ;  /* 0x0000001f0c057819 */ /* 0x002fe200000006ff */
[----:B------:R-:W-:Y:S01]  /*3b80*/  UIADD3 UR7, UPT, UPT, UR4, 0x1b0, URZ ;  /* 0x000001b004077890 */ /* 0x000fe2000fffe0ff */
[----:B------:R1:W-:Y:S05]  /*3b90*/  SYNCS.ARRIVE.TRANS64.RED.A1T0 RZ, [R4+URZ], RZ ;  /* 0x000000ff04ff79a7 */ /* 0x0003ea00081004ff */
[----:B------:R-:W-:Y:S01]  /*3ba0*/  IMAD.U32 R7, RZ, RZ, UR7 ;  /* 0x00000007ff077e24 */ /* 0x000fe2000f8e00ff */
[----:B------:R-:W2:Y:S04]  /*3bb0*/  SYNCS.PHASECHK.TRANS64.TRYWAIT P0, [UR4+0x1c0], R5 ;  /* 0x0001c005ff0075a7 */ /* 0x000ea80008001104 */
[----:B------:R-:W-:Y:S01]  /*3bc0*/  PRMT R6, R0, 0x654, R7 ;  /* 0x0000065400067816 */ /* 0x000fe20000000007 */
[----:B-1----:R-:W-:Y:S01]  /*3bd0*/  @!P2 IMAD.MOV.U32 R4, RZ, RZ, 0x10 ;  /* 0x00000010ff04a424 */ /* 0x002fe200078e00ff */
[----:B--2---:R-:W-:Y:S06]  /*3be0*/  @!P0 BRA `(.L_x_68) ;  /* 0x0000009800108947 */ /* 0x004fec0003800000 */
.L_x_211:
[----:B------:R-:W-:Y:S01]  /*3bf0*/  ULEA UR8, UR5, UR6, 0x4 ;  /* 0x0000000605087291 */ /* 0x000fe2000f8e20ff */
[----:B------:R-:W-:Y:S01]  /*3c00*/  SEL R3, R6, R3, !P2 ;  /* 0x0000000306037207 */ /* 0x000fe20005000000 */
[----:B------:R-:W-:Y:S01]  /*3c10*/  UIADD3 UR9, UPT, UPT, UR4, 0x1b0, URZ ;  /* 0x000001b004097890 */ /* 0x000fe2000fffe0ff */
[----:B-1----:R-:W-:Y:S01]  /*3c20*/  LEA R2, R11, UR6, 0x3 ;  /* 0x000000060b027c11 */ /* 0x002fe2000f8e18ff */
[----:B------:R-:W-:Y:S01]  /*3c30*/  UIADD3 UR8, UPT, UPT, UR8, 0x220, URZ ;  /* 0x0000022008087890 */ /* 0x000fe2000fffe0ff */
[----:B------:R-:W-:Y:S01]  /*3c40*/  SHF.L.U32 R5, R10, 0x1f, RZ ;  /* 0x0000001f0a057819 */ /* 0x000fe200000006ff */
[----:B------:R1:W-:Y:S01]  /*3c50*/  @!P2 SYNCS.ARRIVE.TRANS64.RED RZ, [R3+URZ], R4 ;  /* 0x0000000403ffa9a7 */ /* 0x0003e200080004ff */
[----:B------:R-:W-:Y:S01]  /*3c60*/  UIADD3 UR4, UPT, UPT, UR5, 0x1, URZ ;  /* 0x0000000105047890 */ /* 0x000fe2000fffe0ff */
[----:B------:R-:W-:-:S03]  /*3c70*/  VIADD R8, R8, 0x1 ;  /* 0x0000000108087836 */ /* 0x000fc60000000000 */
[----:B------:R-:W-:Y:S02]  /*3c80*/  UISETP.NE.AND UP0, UPT, UR4, 0x2, UPT ;  /* 0x000000020400788c */ /* 0x000fe4000bf05270 */
[----:B------:R-:W-:Y:S06]  /*3c90*/  UGETNEXTWORKID.BROADCAST [UR8], [UR9] ;  /* 0x00000000080073ca */ /* 0x000fec0008000100 */
[----:B------:R-:W-:Y:S01]  /*3ca0*/  USEL UR7, URZ, 0x1, UP0 ;  /* 0x00000001ff077887 */ /* 0x000fe20008000000 */
[----:B------:R-:W-:Y:S01]  /*3cb0*/  ISETP.NE.AND P0, PT, R8, 0x2, PT ;  /* 0x000000020800780c */ /* 0x000fe20003f05270 */
[----:B------:R-:W-:Y:S01]  /*3cc0*/  USEL UR5, UR4, URZ, UP0 ;  /* 0x000000ff04057287 */ /* 0x000fe20008000000 */
[----:B------:R-:W2:Y:S03]  /*3cd0*/  SYNCS.PHASECHK.TRANS64.TRYWAIT P1, [R2+URZ+0x1b0], R5 ;  /* 0x0001b005020075a7 */ /* 0x000ea600080211ff */
[----:B------:R-:W-:Y:S01]  /*3ce0*/  LOP3.LUT R12, R12, UR7, RZ, 0x3c, !PT ;  /* 0x000000070c0c7c12 */ /* 0x000fe2000f8e3cff */
[----:B-12---:R-:W-:Y:S07]  /*3cf0*/  @!P1 BRA `(.L_x_69) ;  /* 0x0000009400e49947 */ /* 0x006fee0003800000 */
.L_x_212:
[C---:B------:R-:W-:Y:S01]  /*3d00*/  LEA R4, R11.reuse, UR6, 0x4 ;  /* 0x000000060b047c11 */ /* 0x040fe2000f8e20ff */
[----:B-1----:R-:W-:Y:S01]  /*3d10*/  VIADD R2, R2, 0x1c0 ;  /* 0x000001c002027836 */ /* 0x002fe20000000000 */
[----:B------:R-:W-:Y:S01]  /*3d20*/  SEL R8, R8, RZ, P0 ;  /* 0x000000ff08087207 */ /* 0x000fe20000000000 */
[----:B------:R-:W-:-:S03]  /*3d30*/  VIADD R11, R11, 0x1 ;  /* 0x000000010b0b7836 */ /* 0x000fc60000000000 */
[----:B------:R-:W1:Y:S01]  /*3d40*/  LDS.128 R4, [R4+0x220] ;  /* 0x0002200004047984 */ /* 0x000e620000000c00 */
[----:B------:R-:W-:Y:S02]  /*3d50*/  PRMT R2, RZ, 0x654, R2 ;  /* 0x00000654ff027816 */ /* 0x000fe40000000002 */
[C---:B------:R-:W-:Y:S01]  /*3d60*/  ISETP.NE.AND P1, PT, R11.reuse, 0x2, PT ;  /* 0x000000020b00780c */ /* 0x040fe20003f25270 */
[----:B------:R-:W-:Y:S01]  /*3d70*/  @!PT LDS RZ, [RZ] ;  /* 0x00000000fffff984 */ /* 0x000fe20000000800 */
[----:B------:R-:W-:Y:S01]  /*3d80*/  @!PT LDS RZ, [RZ] ;  /* 0x00000000fffff984 */ /* 0x000fe20000000800 */
[----:B------:R-:W-:Y:S01]  /*3d90*/  @!PT LDS RZ, [RZ] ;  /* 0x00000000fffff984 */ /* 0x000fe20000000800 */
[----:B------:R-:W-:Y:S01]  /*3da0*/  @!PT LDS RZ, [RZ] ;  /* 0x00000000fffff984 */ /* 0x000fe20000000800 */
[----:B------:R2:W-:Y:S06]  /*3db0*/  MEMBAR.ALL.CTA ;  /* 0x0000000000007992 */ /* 0x0005ec0000008000 */
[----:B--2---:R-:W2:Y:S01]  /*3dc0*/  FENCE.VIEW.ASYNC.S ;  /* 0x00000000000073c6 */ /* 0x004ea20000000000 */
[----:B------:R-:W-:Y:S01]  /*3dd0*/  SEL R11, R11, RZ, P1 ;  /* 0x000000ff0b0b7207 */ /* 0x000fe20000800000 */
[----:B--2---:R2:W-:Y:S01]  /*3de0*/  SYNCS.ARRIVE.TRANS64.RED.A1T0 RZ, [R2+URZ], RZ ;  /* 0x000000ff02ff79a7 */ /* 0x0045e200081004ff */
[----:B-1----:R-:W-:-:S02]  /*3df0*/  LOP3.LUT P3, RZ, R6, 0x1, RZ, 0xc0, !PT ;  /* 0x0000000106ff7812 */ /* 0x002fc4000786c0ff */
[----:B------:R-:W-:-:S04]  /*3e00*/  SEL R5, RZ, 0x1, P1 ;  /* 0x00000001ff057807 */ /* 0x000fc80000800000 */
[----:B------:R-:W-:Y:S02]  /*3e10*/  LOP3.LUT R10, R10, R5, RZ, 0x3c, !PT ;  /* 0x000000050a0a7212 */ /* 0x000fe400078e3cff */
[----:B--2---:R-:W-:-:S04]  /*3e20*/  SEL R2, RZ, 0x1, P0 ;  /* 0x00000001ff027807 */ /* 0x004fc80000000000 */
[----:B------:R-:W-:Y:S01]  /*3e30*/  LOP3.LUT R9, R9, R2, RZ, 0x3c, !PT ;  /* 0x0000000209097212 */ /* 0x000fe200078e3cff */
[----:B------:R-:W-:Y:S06]  /*3e40*/  @P3 BRA `(.L_x_70) ;  /* 0xfffffffc002c3947 */ /* 0x000fec000383ffff */
[----:B------:R-:W-:Y:S01]  /*3e50*/  ULEA UR4, UR5, UR6, 0x3 ;  /* 0x0000000605047291 */ /* 0x000fe2000f8e18ff */
[----:B------:R-:W-:-:S08]  /*3e60*/  SHF.L.U32 R3, R12, 0x1f, RZ ;  /* 0x0000001f0c037819 */ /* 0x000fd000000006ff */
[----:B------:R-:W1:Y:S02]  /*3e70*/  SYNCS.PHASECHK.TRANS64 P0, [UR4+0x1c0], R3 ;  /* 0x0001c003ff0075a7 */ /* 0x000e640008001004 */
[----:B-1----:R-:W-:Y:S05]  /*3e80*/  @P0 BRA `(.L_x_71) ;  /* 0x0000000000080947 */ /* 0x002fea0003800000 */
[----:B------:R-:W1:Y:S02]  /*3e90*/  SYNCS.PHASECHK.TRANS64.TRYWAIT P0, [UR4+0x1c0], R3 ;  /* 0x0001c003ff0075a7 */ /* 0x000e640008001104 */
[----:B-1----:R-:W-:Y:S05]  /*3ea0*/  @!P0 BRA `(.L_x_72) ;  /* 0x00000094008c8947 */ /* 0x002fea0003800000 */
.L_x_71:
[----:B------:R-:W-:-:S04]  /*3eb0*/  UIADD3 UR7, UPT, UPT, UR5, 0x1, URZ ;  /* 0x0000000105077890 */ /* 0x000fc8000fffe0ff */
[----:B------:R-:W-:-:S04]  /*3ec0*/  UISETP.NE.AND UP0, UPT, UR7, 0x2, UPT ;  /* 0x000000020700788c */ /* 0x000fc8000bf05270 */
[----:B------:R-:W-:Y:S02]  /*3ed0*/  USEL UR8, URZ, 0x1, UP0 ;  /* 0x00000001ff087887 */ /* 0x000fe40008000000 */
[----:B------:R-:W-:-:S04]  /*3ee0*/  USEL UR7, UR7, URZ, UP0 ;  /* 0x000000ff07077287 */ /* 0x000fc80008000000 */
[----:B------:R-:W-:Y:S01]  /*3ef0*/  ULEA UR7, UR7, UR6, 0x3 ;  /* 0x0000000607077291 */ /* 0x000fe2000f8e18ff */
[----:B-1----:R-:W-:-:S04]  /*3f00*/  LOP3.LUT R3, R12, UR8, RZ, 0x3c, !PT ;  /* 0x000000080c037c12 */ /* 0x002fc8000f8e3cff */
[----:B------:R-:W-:-:S04]  /*3f10*/  SHF.L.U32 R0, R3, 0x1f, RZ ;  /* 0x0000001f03007819 */ /* 0x000fc800000006ff */
[----:B------:R-:W1:Y:S02]  /*3f20*/  SYNCS.PHASECHK.TRANS64 P0, [UR7+0x1c0], R0 ;  /* 0x0001c000ff0075a7 */ /* 0x000e640008001007 */
[----:B-1----:R-:W-:Y:S05]  /*3f30*/  @P0 EXIT ;  /* 0x000000000000094d */ /* 0x002fea0003800000 */
[----:B------:R-:W-:Y:S02]  /*3f40*/  SHF.L.U32 R3, R3, 0x1f, RZ ;  /* 0x0000001f03037819 */ /* 0x000fe400000006ff */
[----:B------:R-:W-:-:S07]  /*3f50*/  MOV R0, UR7 ;  /* 0x0000000700007c02 */ /* 0x000fce0008000f00 */
.L_x_73:
[----:B-1----:R1:W2:Y:S02]  /*3f60*/  SYNCS.PHASECHK.TRANS64.TRYWAIT P0, [R0+URZ+0x1c0], R3 ;  /* 0x0001c003000075a7 */ /* 0x0022a400080011ff */
[----:B--2---:R-:W-:Y:S05]  /*3f70*/  @!P0 NANOSLEEP.SYNCS 0x989680 ;  /* 0x009896800000895d */ /* 0x004fea0003900000 */
[----:B------:R-:W2:Y:S02]  /*3f80*/  @!P0 SYNCS.PHASECHK.TRANS64 P0, [R0+URZ+0x1c0], R3 ;  /* 0x0001c003000085a7 */ /* 0x000ea400080010ff */
[----:B--2---:R-:W-:Y:S05]  /*3f90*/  @P0 EXIT ;  /* 0x000000000000094d */ /* 0x004fea0003800000 */
[----:B------:R-:W-:Y:S05]  /*3fa0*/  BRA `(.L_x_73) ;  /* 0xfffffffc00ec7947 */ /* 0x000fea000383ffff */
.L_x_66:
[----:B------:R-:W-:Y:S05]  /*3fb0*/  BRA.U UP4, `(.L_x_74) ;  /* 0x00000011043c7547 */ /* 0x000fea000b800000 */
[----:B------:R-:W-:Y:S01]  /*3fc0*/  UMOV UR4, 0x40 ;  /* 0x0000004000047882 */ /* 0x000fe20000000000 */
[----:B------:R-:W-:Y:S01]  /*3fd0*/  NOP ;  /* 0x0000000000007918 */ /* 0x000fe20000000000 */
[----:B------:R-:W-:Y:S01]  /*3fe0*/  ULEA UR5, UR45, UR4, 0x18 ;  /* 0x000000042d057291 */ /* 0x000fe2000f8ec0ff */
[----:B------:R-:W-:Y:S02]  /*3ff0*/  UMOV UR6, 0x400 ;  /* 0x0000040000067882 */ /* 0x000fe40000000000 */
[----:B------:R-:W-:-:S06]  /*4000*/  ULEA UR6, UR45, UR6, 0x18 ;  /* 0x000000062d067291 */ /* 0x000fcc000f8ec0ff */
[----:B------:R-:W1:Y:S02]  /*4010*/  LDS.U8 R0, [UR5+0x1c] ;  /* 0x00001c05ff007984 */ /* 0x000e640008000000 */
[----:B-1----:R-:W-:-:S13]  /*4020*/  ISETP.NE.AND P0, PT, R0, RZ, PT ;  /* 0x000000ff0000720c */ /* 0x002fda0003f05270 */
[----:B------:R-:W-:Y:S05]  /*4030*/  @P0 BRA `(.L_x_75) ;  /* 0x0000000400080947 */ /* 0x000fea0003800000 */
[----:B------:R-:W-:Y:S02]  /*4040*/  UISETP.NE.U32.AND UP1, UPT, UR29, 0x1, UPT ;  /* 0x000000011d00788c */ /* 0x000fe4000bf25070 */
[----:B------:R-:W-:-:S07]  /*4050*/  UIADD3 UR7, UPT, UPT, UR5, 0x8, URZ ;  /* 0x0000000805077890 */ /* 0x000fce000fffe0ff */
[----:B------:R-:W-:Y:S05]  /*4060*/  BRA.U !UP1, `(.L_x_76) ;  /* 0x00000001099c7547 */ /* 0x000fea000b800000 */
[----:B------:R-:W-:Y:S01]  /*4070*/  ELECT P0, URZ, PT ;  /* 0x0000000000ff782f */ /* 0x000fe20003800000 */
[----:B------:R-:W-:-:S12]  /*4080*/  BSSY B0, `(.L_x_76) ;  /* 0x0000025000007945 */ /* 0x000fd80003800000 */
[----:B------:R-:W-:Y:S05]  /*4090*/  @!P0 BRA `(.L_x_77) ;  /* 0x00000000008c8947 */ /* 0x000fea0003800000 */
[----:B------:R-:W-:-:S05]  /*40a0*/  UMOV UR4, 0x10 ;  /* 0x0000001000047882 */ /* 0x000fca0000000000 */
[----:B------:R-:W-:Y:S04]  /*40b0*/  DEPBAR.LE SB1, 0x36 ;  /* 0x00009d800000791a */ /* 0x000fe80000000000 */
[----:B------:R-:W1:Y:S02]  /*40c0*/  UTCATOMSWS.2CTA.FIND_AND_SET.ALIGN UP0, UR4, UR4 ;  /* 0x00000004000475e3 */ /* 0x000e640008200800 */
[----:B-1----:R-:W-:Y:S01]  /*40d0*/  MOV R11, UR4 ;  /* 0x00000004000b7c02 */ /* 0x002fe20008000f00 */
[----:B------:R-:W-:Y:S06]  /*40e0*/  BRA.U UP0, `(.L_x_78) ;  /* 0x0000000100187547 */ /* 0x000fec000b800000 */
.L_x_79:
[----:B------:R-:W-:Y:S05]  /*40f0*/  NANOSLEEP 0x64 ;  /* 0x000000640000795d */ /* 0x000fea0003800000 */
[----:B------:R-:W-:-:S05]  /*4100*/  UMOV UR4, 0x10 ;  /* 0x0000001000047882 */ /* 0x000fca0000000000 */
[----:B------:R-:W-:Y:S04]  /*4110*/  DEPBAR.LE SB1, 0x36 ;  /* 0x00009d800000791a */ /* 0x000fe80000000000 */
[----:B------:R-:W1:Y:S02]  /*4120*/  UTCATOMSWS.2CTA.FIND_AND_SET.ALIGN UP0, UR4, UR4 ;  /* 0x00000004000475e3 */ /* 0x000e640008200800 */
[----:B-1----:R-:W-:Y:S01]  /*4130*/  MOV R11, UR4 ;  /* 0x00000004000b7c02 */ /* 0x002fe20008000f00 */
[----:B------:R-:W-:Y:S05]  /*4140*/  BRA.U !UP0, `(.L_x_79) ;  /* 0xfffffffd08e87547 */ /* 0x000fea000b83ffff */
.L_x_78:
[----:B------:R-:W1:Y:S01]  /*4150*/  LDS R7, [UR5+0x10] ;  /* 0x00001005ff077984 */ /* 0x000e620008000800 */
[----:B------:R-:W-:Y:S01]  /*4160*/  IMAD.U32 R5, RZ, RZ, UR6 ;  /* 0x00000006ff057e24 */ /* 0x000fe2000f8e00ff */
[----:B------:R-:W-:-:S03]  /*4170*/  MOV R4, UR28 ;  /* 0x0000001c00047c02 */ /* 0x000fc60008000f00 */
[----:B------:R-:W-:Y:S01]  /*4180*/  VIADD R5, R5, 0x240 ;  /* 0x0000024005057836 */ /* 0x000fe20000000000 */
[----:B-1----:R-:W-:-:S04]  /*4190*/  SHF.L.U32 R7, R7, 0x1f, RZ ;  /* 0x0000001f07077819 */ /* 0x002fc800000006ff */
[----:B------:R-:W1:Y:S02]  /*41a0*/  SYNCS.PHASECHK.TRANS64.TRYWAIT P0, [UR5+0x8], R7 ;  /* 0x00000807ff0075a7 */ /* 0x000e640008001105 */
[----:B-1----:R-:W-:Y:S05]  /*41b0*/  @P0 BRA `(.L_x_80) ;  /* 0x0000000000080947 */ /* 0x002fea0003800000 */
[----:B------:R-:W1:Y:S02]  /*41c0*/  SYNCS.PHASECHK.TRANS64.TRYWAIT P0, [UR5+0x8], R7 ;  /* 0x00000807ff0075a7 */ /* 0x000e640008001105 */
[----:B-1----:R-:W-:Y:S05]  /*41d0*/  @!P0 BRA `(.L_x_81) ;  /* 0x0000009000d88947 */ /* 0x002fea0003800000 */
.L_x_80:
[----:B-1----:R-:W-:Y:S01]  /*41e0*/  HFMA2 R0, -RZ, RZ, 0, 5.9604644775390625e-08 ;  /* 0x00000001ff007431 */ /* 0x002fe200000001ff */
[----:B------:R-:W-:Y:S01]  /*41f0*/  UPRMT UR4, UR28, 0x654, UR7 ;  /* 0x000006541c047896 */ /* 0x000fe20008000007 */
[----:B------:R-:W-:Y:S01]  /*4200*/  IMAD.MOV.U32 R8, RZ, RZ, 0xffff ;  /* 0x0000ffffff087424 */ /* 0x000fe200078e00ff */
[----:B------:R-:W-:Y:S01]  /*4210*/  PRMT R4, R4, 0x654, R5 ;  /* 0x0000065404047816 */ /* 0x000fe20000000005 */
[----:B------:R-:W-:Y:S02]  /*4220*/  IMAD.MOV.U32 R6, RZ, RZ, 0x4 ;  /* 0x00000004ff067424 */ /* 0x000fe400078e00ff */
[----:B------:R-:W-:Y:S01]  /*4230*/  IMAD.SHL.U32 R9, R11, 0x20, RZ ;  /* 0x000000200b097824 */ /* 0x000fe200078e00ff */
[----:B------:R-:W-:Y:S02]  /*4240*/  MOV R5, UR4 ;  /* 0x0000000400057c02 */ /* 0x000fe40008000f00 */
[-C--:B------:R-:W-:Y:S01]  /*4250*/  SHF.L.U32 R8, R8, R11.reuse, RZ ;  /* 0x0000000b08087219 */ /* 0x080fe200000006ff */
[----:B------:R1:W-:Y:S01]  /*4260*/  SYNCS.ARRIVE.TRANS64.RED RZ, [UR4], R6 ;  /* 0x00000006ffff79a7 */ /* 0x0003e20008000404 */
[----:B------:R-:W-:Y:S01]  /*4270*/  SHF.L.U32 R7, R0, R11, RZ ;  /* 0x0000000b00077219 */ /* 0x000fe200000006ff */
[----:B------:R1:W-:Y:S04]  /*4280*/  STS [UR6+0x240], R9 ;  /* 0x00024009ff007988 */ /* 0x0003e80008000806 */
[----:B------:R1:W-:Y:S04]  /*4290*/  STAS [R4.64], R11 ;  /* 0x0000000b04007dbd */ /* 0x0003e8000c0008ff */
[----:B------:R1:W-:Y:S04]  /*42a0*/  ATOMS.OR RZ, [UR5+0x14], R8 ;  /* 0x00001408ffff798c */ /* 0x0003e8000b000005 */
[----:B------:R1:W-:Y:S04]  /*42b0*/  ATOMS.OR RZ, [UR5+0x18], R7 ;  /* 0x00001807ffff798c */ /* 0x0003e8000b000005 */
[----:B------:R1:W-:Y:S02]  /*42c0*/  ATOMS.XOR RZ, [UR5+0x10], R0 ;  /* 0x00001000ffff798c */ /* 0x0003e4000b800005 */
.L_x_77:
[----:B------:R-:W-:Y:S05]  /*42d0*/  BSYNC B0 ;  /* 0x0000000000007941 */ /* 0x000fea0003800000 */
.L_x_76:
[----:B------:R-:W-:Y:S05]  /*42e0*/  BRA.U UP1, `(.L_x_82) ;  /* 0x00000001016c7547 */ /* 0x000fea000b800000 */
[----:B------:R-:W-:-:S03]  /*42f0*/  UMOV UR4, 0xffffffff ;  /* 0xffffffff00047882 */ /* 0x000fc60000000000 */
[----:B------:R-:W-:Y:S05]  /*4300*/  BRA.DIV UR4, `(.L_x_83) ;  /* 0x0000009204a47947 */ /* 0x000fea000b800000 */
[----:B------:R-:W-:-:S13]  /*4310*/  ELECT P0, URZ, PT ;  /* 0x0000000000ff782f */ /* 0x000fda0003800000 */
.L_x_216:
[----:B------:R-:W-:Y:S05]  /*4320*/  @!P0 BRA `(.L_x_82) ;  /* 0x00000000005c8947 */ /* 0x000fea0003800000 */
[----:B-1----:R-:W1:Y:S02]  /*4330*/  LDS R5, [UR5+0x10] ;  /* 0x00001005ff057984 */ /* 0x002e640008000800 */
[----:B-1----:R-:W-:-:S04]  /*4340*/  SHF.L.U32 R5, R5, 0x1f, RZ ;  /* 0x0000001f05057819 */ /* 0x002fc800000006ff */
[----:B------:R-:W1:Y:S02]  /*4350*/  SYNCS.PHASECHK.TRANS64.TRYWAIT P0, [UR5+0x8], R5 ;  /* 0x00000805ff0075a7 */ /* 0x000e640008001105 */
[----:B-1----:R-:W-:Y:S05]  /*4360*/  @P0 BRA `(.L_x_84) ;  /* 0x0000000000080947 */ /* 0x002fea0003800000 */
[----:B------:R-:W1:Y:S02]  /*4370*/  SYNCS.PHASECHK.TRANS64.TRYWAIT P0, [UR5+0x8], R5 ;  /* 0x00000805ff0075a7 */ /* 0x000e640008001105 */
[----:B-1----:R-:W-:Y:S05]  /*4380*/  @!P0 BRA `(.L_x_85) ;  /* 0x0000009000a88947 */ /* 0x002fea0003800000 */
.L_x_84:
[----:B------:R-:W2:Y:S01]  /*4390*/  LDS R7, [UR6+0x240] ;  /* 0x00024006ff077984 */ /* 0x000ea20008000800 */
[----:B-1----:R-:W-:Y:S02]  /*43a0*/  HFMA2 R0, -RZ, RZ, 0, 5.9604644775390625e-08 ;  /* 0x00000001ff007431 */ /* 0x002fe400000001ff */
[----:B------:R-:W-:Y:S01]  /*43b0*/  IMAD.MOV.U32 R4, RZ, RZ, 0xffff ;  /* 0x0000ffffff047424 */ /* 0x000fe200078e00ff */
[----:B------:R-:W-:Y:S01]  /*43c0*/  UPRMT UR4, UR28, 0x654, UR7 ;  /* 0x000006541c047896 */ /* 0x000fe20008000007 */
[----:B--2---:R-:W-:-:S03]  /*43d0*/  IMAD.SHL.U32 R5, R7, 0x20, RZ ;  /* 0x0000002007057824 */ /* 0x004fc600078e00ff */
[-C--:B------:R-:W-:Y:S02]  /*43e0*/  SHF.L.U32 R4, R4, R7.reuse, RZ ;  /* 0x0000000704047219 */ /* 0x080fe400000006ff */
[----:B------:R-:W-:Y:S01]  /*43f0*/  SHF.L.U32 R7, R0, R7, RZ ;  /* 0x0000000700077219 */ /* 0x000fe200000006ff */
[----:B------:R2:W-:Y:S04]  /*4400*/  STS [UR6+0x240], R5 ;  /* 0x00024005ff007988 */ /* 0x0005e80008000806 */
[----:B------:R2:W-:Y:S04]  /*4410*/  ATOMS.OR RZ, [UR5+0x14], R4 ;  /* 0x00001404ffff798c */ /* 0x0005e8000b000005 */
[----:B------:R2:W-:Y:S01]  /*4420*/  ATOMS.OR RZ, [UR5+0x18], R7 ;  /* 0x00001807ffff798c */ /* 0x0005e2000b000005 */
[----:B------:R-:W-:Y:S03]  /*4430*/  SYNCS.ARRIVE.TRANS64.RED.A1T0 RZ, [UR4], RZ ;  /* 0x000000ffffff79a7 */ /* 0x000fe60008100404 */
[----:B------:R2:W-:Y:S01]  /*4440*/  ATOMS.XOR RZ, [UR5+0x10], R0 ;  /* 0x00001000ffff798c */ /* 0x0005e2000b800005 */
[----:B------:R-:W-:Y:S05]  /*4450*/  BRA `(.L_x_82) ;  /* 0x0000000000107947 */ /* 0x000fea0003800000 */
.L_x_75:
[----:B------:R-:W-:Y:S02]  /*4460*/  MOV R0, 0xffffffff ;  /* 0xffffffff00007802 */ /* 0x000fe40000000f00 */
[----:B------:R-:W-:-:S03]  /*4470*/  MOV R4, 0x44a0 ;  /* 0x000044a000047802 */ /* 0x000fc60000000f00 */
[----:B------:R1:W-:Y:S04]  /*4480*/  STS [UR6+0x240], R0 ;  /* 0x00024000ff007988 */ /* 0x0003e80008000806 */
[----:B-1---5:R-:W-:Y:S05]  /*4490*/  CALL.REL.NOINC `($__internal_1_$__cuda_sm10x_tcgen05_guardrail_trap_phase_invalid_during_alloc) ;  /* 0x0000009800487944 */ /* 0x022fea0003c00000 */
.L_x_82:
[----:B------:R-:W-:Y:S05]  /*44a0*/  WARPSYNC.ALL ;  /* 0x0000000000007948 */ /* 0x000fea0003800000 */
[----:B------:R-:W3:Y:S01]  /*44b0*/  S2UR UR4, SR_CgaCtaId ;  /* 0x00000000000479c3 */ /* 0x000ee20000008800 */
[----:B------:R-:W-:Y:S01]  /*44c0*/  UMOV UR13, 0x400 ;  /* 0x00000400000d7882 */ /* 0x000fe20000000000 */
[----:B------:R-:W-:-:S06]  /*44d0*/  NOP ;  /* 0x0000000000007918 */ /* 0x000fcc0000000000 */
[----:B------:R-:W-:Y:S06]  /*44e0*/  BAR.ARV 0x6, 0xa0 ;  /* 0x0182800000007b1d */ /* 0x000fec0000002000 */
[----:B------:R-:W4:Y:S01]  /*44f0*/  LDCU UR6, c[0x0][0x38c] ;  /* 0x00007180ff0677ac */ /* 0x000f220008000800 */
[----:B------:R-:W-:Y:S01]  /*4500*/  LOP3.LUT R3, R3, 0xffff, RZ, 0xc0, !PT ;  /* 0x0000ffff03037812 */ /* 0x000fe200078ec0ff */
[----:B-1----:R-:W-:Y:S01]  /*4510*/  IMAD.MOV.U32 R9, RZ, RZ, 0x1 ;  /* 0x00000001ff097424 */ /* 0x002fe200078e00ff */
[----:B------:R-:W-:Y:S01]  /*4520*/  LOP3.LUT R2, R2, 0xffff, RZ, 0xc0, !PT ;  /* 0x0000ffff02027812 */ /* 0x000fe200078ec0ff */
[----:B------:R-:W-:Y:S01]  /*4530*/  IMAD.MOV.U32 R8, RZ, RZ, RZ ;  /* 0x000000ffff087224 */ /* 0x000fe200078e00ff */
[----:B------:R-:W-:Y:S01]  /*4540*/  R2UR UR16, R3 ;  /* 0x00000000031072ca */ /* 0x000fe200000e0000 */
[----:B------:R-:W-:Y:S01]  /*4550*/  UMOV UR20, URZ ;  /* 0x000000ff00147c82 */ /* 0x000fe20008000000 */
[----:B------:R-:W-:-:S02]  /*4560*/  R2UR UR24, R2 ;  /* 0x00000000021872ca */ /* 0x000fc400000e0000 */
[----:B------:R-:W-:Y:S01]  /*4570*/  CS2R R2, SRZ ;  /* 0x0000000000027805 */ /* 0x000fe2000001ff00 */
[----:B------:R-:W-:Y:S01]  /*4580*/  UMOV UR10, URZ ;  /* 0x000000ff000a7c82 */ /* 0x000fe20008000000 */
[----:B---3--:R-:W-:Y:S02]  /*4590*/  ULEA UR13, UR4, UR13, 0x18 ;  /* 0x0000000d040d7291 */ /* 0x008fe4000f8ec0ff */
[----:B------:R-:W-:Y:S02]  /*45a0*/  UISETP.NE.AND UP3, UPT, UR29, URZ, UPT ;  /* 0x000000ff1d00728c */ /* 0x000fe4000bf65270 */
[----:B------:R-:W-:Y:S02]  /*45b0*/  UIADD3 UR5, UPT, UPT, UR13, 0xc600, URZ ;  /* 0x0000c6000d057890 */ /* 0x000fe4000fffe0ff */
[----:B------:R-:W-:Y:S02]  /*45c0*/  UIADD3 UR4, UPT, UPT, UR13, 0x22600, URZ ;  /* 0x000226000d047890 */ /* 0x000fe4000fffe0ff */
[----:B----4-:R-:W-:Y:S01]  /*45d0*/  UIADD3 UR6, UPT, UPT, UR6, 0x1f, URZ ;  /* 0x0000001f06067890 */ /* 0x010fe2000fffe0ff */
[----:B--2---:R-:W1:Y:S01]  /*45e0*/  LDS R0, [UR13+0x240] ;  /* 0x0002400dff007984 */ /* 0x004e620008000800 */
[----:B------:R-:W-:-:S02]  /*45f0*/  USHF.R.U32.HI UR5, URZ, 0x4, UR5 ;  /* 0x00000004ff057899 */ /* 0x000fc40008011605 */
[----:B------:R-:W-:Y:S02]  /*4600*/  USHF.R.S32.HI UR21, URZ, 0x1f, UR6 ;  /* 0x0000001fff157899 */ /* 0x000fe40008011406 */
[----:B------:R-:W-:Y:S02]  /*4610*/  USHF.R.U32.HI UR4, URZ, 0x4, UR4 ;  /* 0x00000004ff047899 */ /* 0x000fe40008011604 */
[----:B------:R-:W-:Y:S02]  /*4620*/  ULEA.HI UR21, UR21, UR6, URZ, 0x5 ;  /* 0x0000000615157291 */ /* 0x000fe4000f8f28ff */
[----:B------:R-:W-:Y:S02]  /*4630*/  ULOP3.LUT UR5, UR5, 0x3fff, URZ, 0xc0, !UPT ;  /* 0x00003fff05057892 */ /* 0x000fe4000f8ec0ff */
[----:B------:R-:W-:Y:S02]  /*4640*/  USHF.R.S32.HI UR21, URZ, 0x5, UR21 ;  /* 0x00000005ff157899 */ /* 0x000fe40008011415 */
[----:B------:R-:W-:-:S02]  /*4650*/  ULOP3.LUT UR18, UR4, 0x3fff, URZ, 0xc0, !UPT ;  /* 0x00003fff04127892 */ /* 0x000fc4000f8ec0ff */
[----:B------:R-:W-:Y:S02]  /*4660*/  UISETP.LT.AND UP0, UPT, UR21, 0x1, UPT ;  /* 0x000000011500788c */ /* 0x000fe4000bf01270 */
[----:B------:R-:W-:Y:S02]  /*4670*/  ULOP3.LUT UR17, UR5, 0x10000, URZ, 0xfc, !UPT ;  /* 0x0001000005117892 */ /* 0x000fe4000f8efcff */
[----:B------:R-:W-:Y:S02]  /*4680*/  ULOP3.LUT UR18, UR18, 0x10000, URZ, 0xfc, !UPT ;  /* 0x0001000012127892 */ /* 0x000fe4000f8efcff */
[----:B------:R-:W-:Y:S01]  /*4690*/  USEL UR25, UR21, 0x1, !UP0 ;  /* 0x0000000115197887 */ /* 0x000fe2000c000000 */
[----:B------:R-:W-:Y:S01]  /*46a0*/  UMOV UR11, URZ ;  /* 0x000000ff000b7c82 */ /* 0x000fe20008000000 */
[----:B------:R-:W-:Y:S01]  /*46b0*/  UMOV UR22, 0x0 ;  /* 0x0000000000167882 */ /* 0x000fe20000000000 */
[----:B------:R-:W-:Y:S01]  /*46c0*/  UMOV UR23, 0x10400010 ;  /* 0x1040001000177882 */ /* 0x000fe20000000000 */
[----:B-1----:R-:W-:-:S15]  /*46d0*/  R2UR UR26, R0 ;  /* 0x00000000001a72ca */ /* 0x002fde00000e0000 */
.L_x_93:
[C---:B------:R-:W-:Y:S02]  /*46e0*/  LEA R0, R8.reuse, UR13, 0x3 ;  /* 0x0000000d08007c11 */ /* 0x040fe4000f8e18ff */
[----:B------:R-:W-:Y:S02]  /*46f0*/  SHF.L.U32 R5, R3, 0x1f, RZ ;  /* 0x0000001f03057819 */ /* 0x000fe400000006ff */
[----:B------:R-:W-:Y:S02]  /*4700*/  LEA R4, R8, UR13, 0x4 ;  /* 0x0000000d08047c11 */ /* 0x000fe4000f8e20ff */
[----:B------:R-:W1:Y:S02]  /*4710*/  SYNCS.PHASECHK.TRANS64.TRYWAIT P0, [R0+URZ+0x1b0], R5 ;  /* 0x0001b005000075a7 */ /* 0x000e6400080011ff */
[----:B-1-3--:R-:W-:Y:S05]  /*4720*/  @!P0 BRA `(.L_x_86) ;  /* 0x0000008c00d88947 */ /* 0x00afea0003800000 */
.L_x_217:
[----:B-1----:R-:W1:Y:S01]  /*4730*/  LDS.128 R4, [R4+0x220] ;  /* 0x0002200004047984 */ /* 0x002e620000000c00 */
[----:B------:R-:W-:Y:S02]  /*4740*/  VIADD R0, R0, 0x1c0 ;  /* 0x000001c000007836 */ /* 0x000fe40000000000 */
[----:B------:R-:W-:Y:S01]  /*4750*/  VIADD R8, R8, 0x1 ;  /* 0x0000000108087836 */ /* 0x000fe20000000000 */
[----:B------:R-:W-:Y:S01]  /*4760*/  @!PT LDS RZ, [RZ] ;  /* 0x00000000fffff984 */ /* 0x000fe20000000800 */
[----:B------:R-:W-:Y:S01]  /*4770*/  @!PT LDS RZ, [RZ] ;  /* 0x00000000fffff984 */ /* 0x000fe20000000800 */
[----:B------:R-:W-:Y:S01]  /*4780*/  @!PT LDS RZ, [RZ] ;  /* 0x00000000fffff984 */ /* 0x000fe20000000800 */
[----:B------:R-:W-:Y:S01]  /*4790*/  @!PT LDS RZ, [RZ] ;  /* 0x00000000fffff984 */ /* 0x000fe20000000800 */
[----:B------:R2:W-:Y:S06]  /*47a0*/  MEMBAR.ALL.CTA ;  /* 0x0000000000007992 */ /* 0x0005ec0000008000 */
[----:B--2---:R-:W2:Y:S01]  /*47b0*/  FENCE.VIEW.ASYNC.S ;  /* 0x00000000000073c6 */ /* 0x004ea20000000000 */
[----:B------:R-:W-:-:S04]  /*47c0*/  PRMT R0, RZ, 0x654, R0 ;  /* 0x00000654ff007816 */ /* 0x000fc80000000000 */
[----:B--2---:R2:W-:Y:S01]  /*47d0*/  SYNCS.ARRIVE.TRANS64.RED.A1T0 RZ, [R0+URZ], RZ ;  /* 0x000000ff00ff79a7 */ /* 0x0045e200081004ff */
[----:B-1----:R-:W-:Y:S01]  /*47e0*/  LOP3.LUT P1, RZ, R6, 0x1, RZ, 0xc0, !PT ;  /* 0x0000000106ff7812 */ /* 0x002fe2000782c0ff */
[----:B--2---:R-:W-:-:S12]  /*47f0*/  BRA.U UP3, `(.L_x_87) ;  /* 0x0000000103cc7547 */ /* 0x004fd8000b800000 */
[----:B------:R-:W1:Y:S01]  /*4800*/  LDCU UR4, c[0x0][0x38c] ;  /* 0x00007180ff0477ac */ /* 0x000e620008000800 */
[----:B------:R-:W-:Y:S02]  /*4810*/  PLOP3.LUT P2, PT, PT, PT, PT, 0x80, 0x8 ;  /* 0x000000000008781c */ /* 0x000fe40003f4f070 */
[----:B------:R-:W-:Y:S01]  /*4820*/  SHF.L.U32 R5, R9, 0x1f, RZ ;  /* 0x0000001f09057819 */ /* 0x000fe200000006ff */
[----:B------:R-:W-:Y:S02]  /*4830*/  ULEA UR19, UR20, UR13, 0x3 ;  /* 0x0000000d14137291 */ /* 0x000fe4000f8e18ff */
[----:B-1----:R-:W-:-:S06]  /*4840*/  UISETP.GE.AND UP0, UPT, UR4, 0x1, UPT ;  /* 0x000000010400788c */ /* 0x002fcc000bf06270 */
[----:B------:R-:W-:-:S05]  /*4850*/  PLOP3.LUT P0, PT, PT, PT, UP0, 0x80, 0x8 ;  /* 0x000000000008781c */ /* 0x000fca0003f0f008 */
[----:B------:R-:W-:-:S08]  /*4860*/  @UP0 ULEA UR4, UR10, UR13, 0x3 ;  /* 0x0000000d0a040291 */ /* 0x000fd0000f8e18ff */
[----:B------:R-:W-:-:S04]  /*4870*/  @P0 SHF.L.U32 R0, R2, 0x1f, RZ ;  /* 0x0000001f02000819 */ /* 0x000fc800000006ff */
[----:B------:R1:W2:Y:S01]  /*4880*/  @P0 SYNCS.PHASECHK.TRANS64.TRYWAIT P2, [UR4], R0 ;  /* 0x00000000ff0005a7 */ /* 0x0002a20008041104 */
[----:B------:R-:W3:Y:S02]  /*4890*/  SYNCS.PHASECHK.TRANS64.TRYWAIT P0, [UR19+0x1e0], R5 ;  /* 0x0001e005ff0075a7 */ /* 0x000ee40008001113 */
[----:B-123--:R-:W-:Y:S05]  /*48a0*/  @!P0 BRA `(.L_x_88) ;  /* 0x0000008c008c8947 */ /* 0x00efea0003800000 */
.L_x_219:
[----:B------:R-:W-:Y:S01]  /*48b0*/  UMOV UR14, UR11 ;  /* 0x0000000b000e7c82 */ /* 0x000fe20008000000 */
[----:B------:R-:W-:Y:S05]  /*48c0*/  BRA.U !UP0, `(.L_x_89) ;  /* 0x0000000108887547 */ /* 0x000fea000b800000 */
[----:B------:R-:W-:Y:S02]  /*48d0*/  UIADD3 UR14, UPT, UPT, UR25, UR11, URZ ;  /* 0x0000000b190e7290 */ /* 0x000fe4000fffe0ff */
[----:B------:R-:W-:Y:S02]  /*48e0*/  ULEA UR15, UR20, UR26, 0x8 ;  /* 0x0000001a140f7291 */ /* 0x000fe4000f8e40ff */
[----:B------:R-:W-:Y:S01]  /*48f0*/  UPLOP3.LUT UP2, UPT, UPT, UPT, UPT, 0x40, 0x4 ;  /* 0x000000000004789c */ /* 0x000fe20003f4e870 */
[----:B------:R-:W-:Y:S01]  /*4900*/  UMOV UR12, UR21 ;  /* 0x00000015000c7c82 */ /* 0x000fe20008000000 */
[----:B------:R-:W-:-:S09]  /*4910*/  UMOV UR5, UR10 ;  /* 0x0000000a00057c82 */ /* 0x000fd20008000000 */
.L_x_92:
[----:B--2---:R-:W-:Y:S01]  /*4920*/  ULEA UR6, UR5, UR13, 0x3 ;  /* 0x0000000d05067291 */ /* 0x004fe2000f8e18ff */
[----:B---3--:R-:W-:Y:S11]  /*4930*/  @P2 BRA `(.L_x_90) ;  /* 0x00000000000c2947 */ /* 0x008ff60003800000 */
[----:B-1----:R-:W-:Y:S04]  /*4940*/  SHF.L.U32 R5, R2, 0x1f, RZ ;  /* 0x0000001f02057819 */ /* 0x002fe800000006ff */
[----:B------:R-:W1:Y:S02]  /*4950*/  SYNCS.PHASECHK.TRANS64.TRYWAIT P0, [UR6], R5 ;  /* 0x00000005ff0075a7 */ /* 0x000e640008001106 */
[----:B-1----:R-:W-:Y:S05]  /*4960*/  @!P0 BRA `(.L_x_91) ;  /* 0x0000008c00748947 */ /* 0x002fea0003800000 */
.L_x_90:
[----:B------:R-:W-:Y:S01]  /*4970*/  UISETP.NE.AND UP0, UPT, UR12, 0x1, UPT ;  /* 0x000000010c00788c */ /* 0x000fe2000bf05270 */
[----:B------:R-:W-:Y:S01]  /*4980*/  PLOP3.LUT P2, PT, PT, PT, PT, 0x80, 0x8 ;  /* 0x000000000008781c */ /* 0x000fe20003f4f070 */
[----:B------:R-:W-:Y:S02]  /*4990*/  UIADD3 UR4, UPT, UPT, UR5, 0x1, URZ ;  /* 0x0000000105047890 */ /* 0x000fe4000fffe0ff */
[----:B------:R-:W-:Y:S02]  /*49a0*/  ULEA UR8, UR5, UR18, 0x8 ;  /* 0x0000001205087291 */ /* 0x000fe4000f8e40ff */
[----:B------:R-:W-:Y:S01]  /*49b0*/  UISETP.NE.AND UP1, UPT, UR4, 0x16, UPT ;  /* 0x000000160400788c */ /* 0x000fe2000bf25270 */
[----:B------:R-:W-:Y:S01]  /*49c0*/  PLOP3.LUT P0, PT, PT, PT, UP0, 0x80, 0x8 ;  /* 0x000000000008781c */ /* 0x000fe20003f0f008 */
[----:B------:R-:W-:Y:S02]  /*49d0*/  UIADD3 UR11, UPT, UPT, UR11, 0x1, URZ ;  /* 0x000000010b0b7890 */ /* 0x000fe4000fffe0ff */
[----:B------:R-:W-:Y:S02]  /*49e0*/  USEL UR7, URZ, 0x1, UP1 ;  /* 0x00000001ff077887 */ /* 0x000fe40008800000 */
[----:B------:R-:W-:Y:S01]  /*49f0*/  USEL UR10, UR4, URZ, UP1 ;  /* 0x000000ff040a7287 */ /* 0x000fe20008800000 */
[----:B------:R-:W-:Y:S01]  /*4a00*/  UMOV UR9, 0xc0004010 ;  /* 0xc000401000097882 */ /* 0x000fe20000000000 */
[----:B------:R-:W-:Y:S02]  /*4a10*/  UIADD3 UR12, UPT, UPT, UR12, -0x1, URZ ;  /* 0xffffffff0c0c7890 */ /* 0x000fe4000fffe0ff */
[----:B------:R-:W-:Y:S01]  /*4a20*/  LOP3.LUT R2, R2, UR7, RZ, 0x3c, !PT ;  /* 0x0000000702027c12 */ /* 0x000fe2000f8e3cff */
[----:B------:R-:W-:Y:S01]  /*4a30*/  @UP0 ULEA UR4, UR10, UR13, 0x3 ;  /* 0x0000000d0a040291 */ /* 0x000fe2000f8e18ff */
[----:B------:R-:W-:Y:S02]  /*4a40*/  UMOV UR7, 0xc0004010 ;  /* 0xc000401000077882 */ /* 0x000fe40000000000 */
[----:B-1----:R-:W-:Y:S01]  /*4a50*/  @P0 SHF.L.U32 R0, R2, 0x1f, RZ ;  /* 0x0000001f02000819 */ /* 0x002fe200000006ff */
[----:B------:R-:W-:Y:S05]  /*4a60*/  UISETP.NE.AND UP0, UPT, UR11, UR14, UPT ;  /* 0x0000000e0b00728c */ /* 0x000fea000bf05270 */
[----:B------:R2:W3:Y:S01]  /*4a70*/  @P0 SYNCS.PHASECHK.TRANS64.TRYWAIT P2, [UR4], R0 ;  /* 0x00000000ff0005a7 */ /* 0x0004e20008041104 */
[----:B------:R-:W-:Y:S02]  /*4a80*/  UIADD3 UR4, UPT, UPT, UR6, 0xb0, URZ ;  /* 0x000000b006047890 */ /* 0x000fe4000fffe0ff */
[----:B------:R-:W-:Y:S03]  /*4a90*/  ULEA UR6, UR5, UR17, 0x8 ;  /* 0x0000001105067291 */ /* 0x000fe6000f8e40ff */
[----:B------:R-:W-:Y:S06]  /*4aa0*/  UMOV UR5, UR10 ;  /* 0x0000000a00057c82 */ /* 0x000fec0008000000 */
[----:B------:R2:W-:Y:S01]  /*4ab0*/  UTCQMMA.2CTA gdesc[UR6], gdesc[UR8], tmem[UR15], tmem[UR22], idesc[UR23], UP2 ;  /* 0x00ff1608060075ea */ /* 0x0005e2000920030f */
[----:B------:R-:W-:Y:S01]  /*4ac0*/  UPLOP3.LUT UP2, UPT, UPT, UPT, UPT, 0x80, 0x8 ;  /* 0x000000000008789c */ /* 0x000fe20003f4f070 */
[----:B------:R2:W-:Y:S01]  /*4ad0*/  UTCBAR.2CTA.MULTICAST [UR4], URZ, UR16 ;  /* 0x000000ff040073e9 */ /* 0x0005e20008200810 */
[----:B------:R-:W-:Y:S09]  /*4ae0*/  BRA.U UP0, `(.L_x_92) ;  /* 0xfffffffd008c7547 */ /* 0x000ff2000b83ffff */
.L_x_89:
[----:B--2---:R-:W-:Y:S01]  /*4af0*/  UIADD3 UR4, UPT, UPT, UR19, 0x1d0, URZ ;  /* 0x000001d013047890 */ /* 0x004fe2000fffe0ff */
[----:B------:R-:W-:-:S08]  /*4b00*/  UMOV UR11, UR14 ;  /* 0x0000000e000b7c82 */ /* 0x000fd00008000000 */
[----:B------:R2:W-:Y:S01]  /*4b10*/  UTCBAR.2CTA.MULTICAST [UR4], URZ, UR24 ;  /* 0x000000ff040073e9 */ /* 0x0005e20008200818 */
[----:B------:R-:W-:Y:S02]  /*4b20*/  NOP ;  /* 0x0000000000007918 */ /* 0x000fe40000000000 */
.L_x_87:
[----:B--2---:R-:W-:Y:S01]  /*4b30*/  UIADD3 UR4, UPT, UPT, UR20, 0x1, URZ ;  /* 0x0000000114047890 */ /* 0x004fe2000fffe0ff */
[----:B------:R-:W-:-:S03]  /*4b40*/  ISETP.NE.AND P0, PT, R8, 0x2, PT ;  /* 0x000000020800780c */ /* 0x000fc60003f05270 */
[----:B------:R-:W-:Y:S01]  /*4b50*/  UISETP.NE.AND UP0, UPT, UR4, 0x2, UPT ;  /* 0x000000020400788c */ /* 0x000fe2000bf05270 */
[----:B-1----:R-:W-:Y:S02]  /*4b60*/  SEL R0, RZ, 0x1, P0 ;  /* 0x00000001ff007807 */ /* 0x002fe40000000000 */
[----:B------:R-:W-:Y:S01]  /*4b70*/  SEL R8, R8, RZ, P0 ;  /* 0x000000ff08087207 */ /* 0x000fe20000000000 */
[----:B------:R-:W-:Y:S01]  /*4b80*/  USEL UR5, URZ, 0x1, UP0 ;  /* 0x00000001ff057887 */ /* 0x000fe20008000000 */
[----:B------:R-:W-:Y:S01]  /*4b90*/  LOP3.LUT R3, R3, R0, RZ, 0x3c, !PT ;  /* 0x0000000003037212 */ /* 0x000fe200078e3cff */
[----:B------:R-:W-:-:S04]  /*4ba0*/  USEL UR20, UR4, URZ, UP0 ;  /* 0x000000ff04147287 */ /* 0x000fc80008000000 */
[----:B------:R-:W-:Y:S01]  /*4bb0*/  LOP3.LUT R9, R9, UR5, RZ, 0x3c, !PT ;  /* 0x0000000509097c12 */ /* 0x000fe2000f8e3cff */
[----:B------:R-:W-:Y:S07]  /*4bc0*/  @P1 BRA `(.L_x_93) ;  /* 0xfffffff800c41947 */ /* 0x000fee000383ffff */
[----:B------:R-:W1:Y:S01]  /*4bd0*/  S2UR UR8, SR_CgaCtaId ;  /* 0x00000000000879c3 */ /* 0x000e620000008800 */
[----:B------:R-:W-:Y:S01]  /*4be0*/  ELECT P0, URZ, PT ;  /* 0x0000000000ff782f */ /* 0x000fe20003800000 */
[----:B------:R-:W-:Y:S01]  /*4bf0*/  HFMA2 R0, -RZ, RZ, 0, 5.9604644775390625e-08 ;  /* 0x00000001ff007431 */ /* 0x000fe200000001ff */
[----:B------:R-:W-:-:S05]  /*4c00*/  UMOV UR4, 0x40 ;  /* 0x0000004000047882 */ /* 0x000fca0000000000 */
[----:B------:R-:W-:Y:S01]  /*4c10*/  UVIRTCOUNT.DEALLOC.SMPOOL 0x80 ;  /* 0x000000800000784c */ /* 0x000fe20000000000 */
[----:B------:R-:W-:Y:S02]  /*4c20*/  UISETP.NE.AND UP0, UPT, UR29, URZ, UPT ;  /* 0x000000ff1d00728c */ /* 0x000fe4000bf05270 */
[----:B-1----:R-:W-:-:S09]  /*4c30*/  ULEA UR8, UR8, UR4, 0x18 ;  /* 0x0000000408087291 */ /* 0x002fd2000f8ec0ff */
[----:B------:R1:W-:Y:S01]  /*4c40*/  @P0 STS.U8 [UR8+0x1c], R0 ;  /* 0x00001c00ff000988 */ /* 0x0003e20008000008 */
[----:B------:R-:W-:Y:S05]  /*4c50*/  BRA.U UP0, `(.L_x_94) ;  /* 0x0000000100587547 */ /* 0x000fea000b800000 */
[----:B------:R-:W-:Y:S01]  /*4c60*/  UIADD3 UR5, UPT, UPT, UR13, 0x1e0, URZ ;  /* 0x000001e00d057890 */ /* 0x000fe2000fffe0ff */
[----:B------:R-:W-:-:S03]  /*4c70*/  SHF.L.U32 R3, R9, 0x1f, RZ ;  /* 0x0000001f09037819 */ /* 0x000fc600000006ff */
[----:B------:R-:W-:-:S09]  /*4c80*/  ULEA UR4, UR20, UR5, 0x3 ;  /* 0x0000000514047291 */ /* 0x000fd2000f8e18ff */
[----:B------:R-:W2:Y:S02]  /*4c90*/  SYNCS.PHASECHK.TRANS64.TRYWAIT P0, [UR4], R3 ;  /* 0x00000003ff0075a7 */ /* 0x000ea40008001104 */
[----:B--2---:R-:W-:Y:S05]  /*4ca0*/  @!P0 BRA `(.L_x_95) ;  /* 0x0000008800bc8947 */ /* 0x004fea0003800000 */
.L_x_222:
[----:B------:R-:W-:-:S04]  /*4cb0*/  UIADD3 UR4, UPT, UPT, UR20, 0x1, URZ ;  /* 0x0000000114047890 */ /* 0x000fc8000fffe0ff */
[----:B------:R-:W-:-:S04]  /*4cc0*/  UISETP.NE.AND UP1, UPT, UR4, 0x2, UPT ;  /* 0x000000020400788c */ /* 0x000fc8000bf25270 */
[----:B------:R-:W-:Y:S02]  /*4cd0*/  USEL UR6, URZ, 0x1, UP1 ;  /* 0x00000001ff067887 */ /* 0x000fe40008800000 */
[----:B------:R-:W-:-:S04]  /*4ce0*/  USEL UR4, UR4, URZ, UP1 ;  /* 0x000000ff04047287 */ /* 0x000fc80008800000 */
[----:B------:R-:W-:Y:S01]  /*4cf0*/  ULEA UR4, UR4, UR5, 0x3 ;  /* 0x0000000504047291 */ /* 0x000fe2000f8e18ff */
[----:B-1----:R-:W-:-:S04]  /*4d00*/  LOP3.LUT R3, R9, UR6, RZ, 0x3c, !PT ;  /* 0x0000000609037c12 */ /* 0x002fc8000f8e3cff */
[----:B------:R-:W-:Y:S01]  /*4d10*/  SHF.L.U32 R3, R3, 0x1f, RZ ;  /* 0x0000001f03037819 */ /* 0x000fe200000006ff */
[----:B------:R-:W-:-:S04]  /*4d20*/  IMAD.U32 R0, RZ, RZ, UR4 ;  /* 0x00000004ff007e24 */ /* 0x000fc8000f8e00ff */
[----:B------:R1:W2:Y:S03]  /*4d30*/  SYNCS.PHASECHK.TRANS64.TRYWAIT P0, [R0+URZ], R3 ;  /* 0x00000003000075a7 */ /* 0x0002a600080011ff */
[----:B--2---:R-:W-:Y:S05]  /*4d40*/  @!P0 NANOSLEEP.SYNCS 0x989680 ;  /* 0x009896800000895d */ /* 0x004fea0003900000 */
[----:B------:R-:W2:Y:S02]  /*4d50*/  @!P0 SYNCS.PHASECHK.TRANS64 P0, [R0+URZ], R3 ;  /* 0x00000003000085a7 */ /* 0x000ea400080010ff */
[----:B--2---:R-:W-:Y:S05]  /*4d60*/  @P0 BRA `(.L_x_96) ;  /* 0x0000000000200947 */ /* 0x004fea0003800000 */
.L_x_97:
[----:B--2---:R2:W4:Y:S02]  /*4d70*/  SYNCS.PHASECHK.TRANS64.TRYWAIT P0, [R0+URZ], R3 ;  /* 0x00000003000075a7 */ /* 0x00452400080011ff */
[----:B----4-:R-:W-:Y:S05]  /*4d80*/  @!P0 NANOSLEEP.SYNCS 0x989680 ;  /* 0x009896800000895d */ /* 0x010fea0003900000 */
[----:B------:R-:W4:Y:S02]  /*4d90*/  @!P0 SYNCS.PHASECHK.TRANS64 P0, [R0+URZ], R3 ;  /* 0x00000003000085a7 */ /* 0x000f2400080010ff */
[----:B----4-:R-:W-:Y:S05]  /*4da0*/  @!P0 BRA `(.L_x_97) ;  /* 0xfffffffc00f08947 */ /* 0x010fea000383ffff */
[----:B------:R-:W-:Y:S05]  /*4db0*/  BRA `(.L_x_96) ;  /* 0x00000000000c7947 */ /* 0x000fea0003800000 */
.L_x_94:
[----:B------:R-:W-:-:S04]  /*4dc0*/  UIADD3 UR4, UPT, UPT, UR13, 0x210, URZ ;  /* 0x000002100d047890 */ /* 0x000fc8000fffe0ff */
[----:B------:R-:W-:-:S09]  /*4dd0*/  UPRMT UR4, UR28, 0x654, UR4 ;  /* 0x000006541c047896 */ /* 0x000fd20008000004 */
[----:B------:R-:W-:Y:S03]  /*4de0*/  SYNCS.ARRIVE.TRANS64.RED.A1T0 RZ, [UR4], RZ ;  /* 0x000000ffffff79a7 */ /* 0x000fe60008100404 */
.L_x_96:
[----:B-12---:R-:W-:Y:S01]  /*4df0*/  SHF.L.U32 R3, RZ, 0x1f, RZ ;  /* 0x0000001fff037819 */ /* 0x006fe200000006ff */
[----:B------:R-:W-:Y:S01]  /*4e00*/  UIADD3 UR4, UPT, UPT, UR13, 0x210, URZ ;  /* 0x000002100d047890 */ /* 0x000fe2000fffe0ff */
[----:B------:R-:W-:Y:S02]  /*4e10*/  PLOP3.LUT P0, PT, PT, PT, UP0, 0x80, 0x8 ;  /* 0x000000000008781c */ /* 0x000fe40003f0f008 */
[----:B------:R-:W1:Y:S02]  /*4e20*/  SYNCS.PHASECHK.TRANS64.TRYWAIT P1, [UR13+0x210], R3 ;  /* 0x00021003ff0075a7 */ /* 0x000e64000802110d */
[----:B-1----:R-:W-:Y:S09]  /*4e30*/  @!P1 BRA `(.L_x_98) ;  /* 0x0000008800709947 */ /* 0x002ff20003800000 */
.L_x_224:
[----:B------:R-:W-:Y:S01]  /*4e40*/  @!UP0 UPRMT UR4, UR28, 0x654, UR4 ;  /* 0x000006541c048896 */ /* 0x000fe20008000004 */
[----:B------:R-:W-:Y:S01]  /*4e50*/  UMOV UR5, 0xffff ;  /* 0x0000ffff00057882 */ /* 0x000fe20000000000 */
[----:B------:R-:W-:-:S07]  /*4e60*/  UMOV UR6, 0x1 ;  /* 0x0000000100067882 */ /* 0x000fce0000000000 */
[----:B------:R-:W-:Y:S01]  /*4e70*/  @!P0 SYNCS.ARRIVE.TRANS64.RED.A1T0 RZ, [UR4], RZ ;  /* 0x000000ffffff89a7 */ /* 0x000fe20008100404 */
[----:B------:R-:W-:Y:S01]  /*4e80*/  NOP ;  /* 0x0000000000007918 */ /* 0x000fe20000000000 */
[----:B-1----:R-:W1:Y:S01]  /*4e90*/  LDS R0, [UR8+0x14] ;  /* 0x00001408ff007984 */ /* 0x002e620008000800 */
[----:B------:R-:W-:-:S04]  /*4ea0*/  ULOP3.LUT UR4, UR26, 0xffff, URZ, 0xc0, !UPT ;  /* 0x0000ffff1a047892 */ /* 0x000fc8000f8ec0ff */
[----:B------:R-:W-:-:S04]  /*4eb0*/  USHF.R.U32.HI UR4, URZ, 0x5, UR4 ;  /* 0x00000005ff047899 */ /* 0x000fc80008011604 */
[----:B------:R-:W-:Y:S02]  /*4ec0*/  USHF.L.U32 UR5, UR5, UR4, URZ ;  /* 0x0000000405057299 */ /* 0x000fe400080006ff */
[----:B------:R-:W-:-:S04]  /*4ed0*/  USHF.L.U32 UR4, UR6, UR4, URZ ;  /* 0x0000000406047299 */ /* 0x000fc800080006ff */
[----:B-1----:R-:W-:-:S04]  /*4ee0*/  LOP3.LUT R0, R0, UR5, RZ, 0xc0, !PT ;  /* 0x0000000500007c12 */ /* 0x002fc8000f8ec0ff */
[----:B------:R-:W-:-:S13]  /*4ef0*/  ISETP.NE.AND P0, PT, R0, UR5, PT ;  /* 0x0000000500007c0c */ /* 0x000fda000bf05270 */
[----:B------:R-:W-:Y:S05]  /*4f00*/  @P0 BRA `(.L_x_99) ;  /* 0x0000000000580947 */ /* 0x000fea0003800000 */
[----:B------:R-:W1:Y:S02]  /*4f10*/  LDS R0, [UR8+0x18] ;  /* 0x00001808ff007984 */ /* 0x000e640008000800 */
[----:B-1----:R-:W-:-:S04]  /*4f20*/  LOP3.LUT R0, R0, UR4, RZ, 0xc0, !PT ;  /* 0x0000000400007c12 */ /* 0x002fc8000f8ec0ff */
[----:B------:R-:W-:-:S13]  /*4f30*/  ISETP.NE.AND P0, PT, R0, UR4, PT ;  /* 0x0000000400007c0c */ /* 0x000fda000bf05270 */
[----:B------:R-:W-:Y:S05]  /*4f40*/  @P0 BRA `(.L_x_100) ;  /* 0x00000000003c0947 */ /* 0x000fea0003800000 */
[----:B------:R-:W1:Y:S01]  /*4f50*/  S2R R2, SR_LANEID ;  /* 0x0000000000027919 */ /* 0x000e620000000000 */
[----:B------:R-:W-:Y:S01]  /*4f60*/  ULOP3.LUT UR5, URZ, UR5, URZ, 0x33, !UPT ;  /* 0x00000005ff057292 */ /* 0x000fe2000f8e33ff */
[----:B------:R-:W-:Y:S01]  /*4f70*/  LOP3.LUT R4, RZ, UR4, RZ, 0x33, !PT ;  /* 0x00000004ff047c12 */ /* 0x000fe2000f8e33ff */
[----:B------:R-:W-:Y:S02]  /*4f80*/  VOTEU.ANY UR4, UPT, PT ;  /* 0x0000000000047886 */ /* 0x000fe400038e0100 */
[----:B------:R-:W-:Y:S01]  /*4f90*/  UFLO.U32 UR4, UR4 ;  /* 0x00000004000472bd */ /* 0x000fe200080e0000 */
[----:B------:R-:W2:Y:S01]  /*4fa0*/  REDUX UR6, R4 ;  /* 0x00000000040673c4 */ /* 0x000ea20000000000 */
[----:B------:R-:W-:-:S06]  /*4fb0*/  IMAD.U32 R0, RZ, RZ, UR5 ;  /* 0x00000005ff007e24 */ /* 0x000fcc000f8e00ff */
[----:B------:R4:W-:Y:S01]  /*4fc0*/  UTCATOMSWS.AND URZ, UR5 ;  /* 0x0000000500ff79e3 */ /* 0x0009e20008000000 */
[----:B------:R-:W3:Y:S01]  /*4fd0*/  REDUX UR7, R0 ;  /* 0x00000000000773c4 */ /* 0x000ee20000000000 */
[----:B-1----:R-:W-:Y:S01]  /*4fe0*/  ISETP.EQ.U32.AND P0, PT, R2, UR4, PT ;  /* 0x0000000402007c0c */ /* 0x002fe2000bf02070 */
[----:B--2---:R-:W-:Y:S01]  /*4ff0*/  IMAD.U32 R2, RZ, RZ, UR6 ;  /* 0x00000006ff027e24 */ /* 0x004fe2000f8e00ff */
[----:B---3--:R-:W-:-:S11]  /*5000*/  MOV R3, UR7 ;  /* 0x0000000700037c02 */ /* 0x008fd60008000f00 */
[----:B------:R4:W-:Y:S04]  /*5010*/  @P0 ATOMS.AND RZ, [UR8+0x14], R3 ;  /* 0x00001403ffff098c */ /* 0x0009e8000a800008 */
[----:B------:R4:W-:Y:S01]  /*5020*/  @P0 ATOMS.AND RZ, [UR8+0x18], R2 ;  /* 0x00001802ffff098c */ /* 0x0009e2000a800008 */
[----:B------:R-:W-:Y:S05]  /*5030*/  BRA `(.L_x_101) ;  /* 0x0000000000147947 */ /* 0x000fea0003800000 */
.L_x_100:
[----:B------:R-:W-:Y:S02]  /*5040*/  MOV R2, 0x5060 ;  /* 0x0000506000027802 */ /* 0x000fe40000000f00 */
[----:B---3-5:R-:W-:Y:S05]  /*5050*/  CALL.REL.NOINC `($__internal_0_$__cuda_sm10x_tcgen05_guardrail_trap_col_being_dealloced_not_returned_by_alloc) ;  /* 0x0000008c004c7944 */ /* 0x028fea0003c00000 */
[----:B------:R-:W-:Y:S05]  /*5060*/  BRA `(.L_x_101) ;  /* 0x0000000000087947 */ /* 0x000fea0003800000 */
.L_x_99:
[----:B------:R-:W-:Y:S02]  /*5070*/  MOV R2, 0x5090 ;  /* 0x0000509000027802 */ /* 0x000fe40000000f00 */
[----:B---3-5:R-:W-:Y:S05]  /*5080*/  CALL.REL.NOINC `($__internal_2_$__cuda_sm10x_tcgen05_guardrail_trap_unallocated_columns_being_dealloced) ;  /* 0x0000008c00587944 */ /* 0x028fea0003c00000 */
.L_x_101:
[----:B------:R-:W-:Y:S01]  /*5090*/  NOP ;  /* 0x0000000000007918 */ /* 0x000fe20000000000 */
[----:B----4-:R-:W-:Y:S05]  /*50a0*/  EXIT ;  /* 0x000000000000794d */ /* 0x010fea0003800000 */
.L_x_74:
[----:B------:R-:W-:-:S09]  /*50b0*/  UISETP.NE.OR UP0, UPT, UR25, 0x3, !UP3 ;  /* 0x000000031900788c */ /* 0x000fd2000df05670 */
[----:B------:R-:W-:Y:S05]  /*50c0*/  BRA.U UP0, `(.L_x_102) ;  /* 0x0000001100547547 */ /* 0x000fea000b800000 */
[----:B------:R-:W1:Y:S01]  /*50d0*/  LDCU UR31, c[0x0][0x370] ;  /* 0x00006e00ff1f77ac */ /* 0x000e620008000800 */
[----:B------:R-:W2:Y:S01]  /*50e0*/  LDC.64 R16, c[0x0][0x348] ;  /* 0x0000d200ff107b82 */ /* 0x000ea20000000a00 */
[----:B------:R-:W-:Y:S02]  /*50f0*/  HFMA2 R13, -RZ, RZ, 0, 0 ;  /* 0x00000000ff0d7431 */ /* 0x000fe400000001ff */
[----:B------:R-:W-:Y:S01]  /*5100*/  IMAD.MOV.U32 R15, RZ, RZ, 0x1 ;  /* 0x00000001ff0f7424 */ /* 0x000fe200078e00ff */
[----:B------:R-:W1:Y:S01]  /*5110*/  LDCU.128 UR48, c[0x0][0xb10] ;  /* 0x00016200ff3077ac */ /* 0x000e620008000c00 */
[----:B------:R-:W-:Y:S01]  /*5120*/  IMAD.MOV.U32 R14, RZ, RZ, RZ ;  /* 0x000000ffff0e7224 */ /* 0x000fe200078e00ff */
[----:B------:R-:W-:Y:S01]  /*5130*/  MOV R7, 0x2000 ;  /* 0x0000200000077802 */ /* 0x000fe20000000f00 */
[----:B------:R-:W3:Y:S01]  /*5140*/  LDCU UR30, c[0x0][0x374] ;  /* 0x00006e80ff1e77ac */ /* 0x000ee20008000800 */
[----:B------:R-:W4:Y:S01]  /*5150*/  LDC.64 R2, c[0x0][0x888] ;  /* 0x00022200ff027b82 */ /* 0x000f220000000a00 */
[----:B------:R-:W3:Y:S01]  /*5160*/  LDCU UR15, c[0x0][0xb0c] ;  /* 0x00016180ff0f77ac */ /* 0x000ee20008000800 */
[----:B------:R-:W2:Y:S06]  /*5170*/  LDCU UR40, c[0x0][0xb20] ;  /* 0x00016400ff2877ac */ /* 0x000eac0008000800 */
[----:B------:R-:W4:Y:S01]  /*5180*/  LDC.64 R4, c[0x0][0x890] ;  /* 0x00022400ff047b82 */ /* 0x000f220000000a00 */
[----:B------:R-:W2:Y:S01]  /*5190*/  LDCU UR4, c[0x0][0xb30] ;  /* 0x00016600ff0477ac */ /* 0x000ea20008000800 */
[----:B------:R-:W-:Y:S01]  /*51a0*/  UMOV UR21, 0x400 ;  /* 0x0000040000157882 */ /* 0x000fe20000000000 */
[----:B-1----:R-:W-:-:S02]  /*51b0*/  UIMAD.WIDE.U32 UR6, UR31, UR48, URZ ;  /* 0x000000301f0672a5 */ /* 0x002fc4000f8e00ff */
[----:B---3--:R-:W-:Y:S02]  /*51c0*/  UIMAD.WIDE.U32 UR8, UR30, UR51, URZ ;  /* 0x000000331e0872a5 */ /* 0x008fe4000f8e00ff */
[----:B------:R-:W-:Y:S02]  /*51d0*/  ULEA UR21, UR45, UR21, 0x18 ;  /* 0x000000152d157291 */ /* 0x000fe4000f8ec0ff */
[----:B------:R-:W-:Y:S02]  /*51e0*/  UPLOP3.LUT UP3, UPT, UPT, UPT, UPT, 0x40, 0x4 ;  /* 0x000000000004789c */ /* 0x000fe40003f6e870 */
[----:B------:R-:W-:Y:S01]  /*51f0*/  UIADD3 UR37, UPT, UPT, UR21, 0x178, URZ ;  /* 0x0000017815257890 */ /* 0x000fe2000fffe0ff */
[----:B------:R-:W-:Y:S01]  /*5200*/  UMOV UR6, UR7 ;  /* 0x0000000700067c82 */ /* 0x000fe20008000000 */
[----:B------:R-:W-:Y:S01]  /*5210*/  UMOV UR38, UR9 ;  /* 0x0000000900267c82 */ /* 0x000fe20008000000 */
[----:B------:R-:W-:Y:S02]  /*5220*/  UISETP.GE.AND UP0, UPT, UR42, 0x1, UPT ;  /* 0x000000012a00788c */ /* 0x000fe4000bf06270 */
[----:B------:R-:W-:Y:S01]  /*5230*/  UISETP.NE.AND UP4, UPT, UR42, 0x1, UPT ;  /* 0x000000012a00788c */ /* 0x000fe2000bf85270 */
[----:B------:R-:W1:Y:S01]  /*5240*/  LDCU.64 UR22, c[0x0][0xb28] ;  /* 0x00016500ff1677ac */ /* 0x000e620008000a00 */
[----:B------:R-:W-:-:S02]  /*5250*/  UISETP.NE.AND UP6, UPT, UR15, 0x1, UPT ;  /* 0x000000010f00788c */ /* 0x000fc4000bfc5270 */
[----:B------:R-:W-:Y:S02]  /*5260*/  UISETP.NE.AND UP5, UPT, UR50, 0x1, UPT ;  /* 0x000000013200788c */ /* 0x000fe4000bfa5270 */
[----:B------:R-:W-:Y:S02]  /*5270*/  UIADD3 UR33, UPT, UPT, UR21, 0x160, URZ ;  /* 0x0000016015217890 */ /* 0x000fe4000fffe0ff */
[----:B------:R-:W-:Y:S02]  /*5280*/  UIADD3 UR25, UPT, UPT, UR21, 0x168, URZ ;  /* 0x0000016815197890 */ /* 0x000fe4000fffe0ff */
[----:B------:R-:W-:Y:S02]  /*5290*/  UIADD3 UR17, UPT, UPT, UR21, 0x170, URZ ;  /* 0x0000017015117890 */ /* 0x000fe4000fffe0ff */
[----:B------:R-:W-:Y:S02]  /*52a0*/  UPRMT UR37, UR45, 0x654, UR37 ;  /* 0x000006542d257896 */ /* 0x000fe40008000025 */
[----:B------:R-:W-:-:S02]  /*52b0*/  USHF.R.U32.HI UR39, URZ, UR49, UR6 ;  /* 0x00000031ff277299 */ /* 0x000fc40008011606 */
[----:B--2---:R-:W-:Y:S02]  /*52c0*/  USHF.R.U32.HI UR38, URZ, UR40, UR38 ;  /* 0x00000028ff267299 */ /* 0x004fe40008011626 */
[----:B------:R-:W-:-:S11]  /*52d0*/  UISETP.NE.AND UP2, UPT, UR4, 0x1, UPT ;  /* 0x000000010400788c */ /* 0x000fd6000bf45270 */
.L_x_113:
[C---:B------:R-:W-:Y:S02]  /*52e0*/  LEA R12, R14.reuse, UR21, 0x3 ;  /* 0x000000150e0c7c11 */ /* 0x040fe4000f8e18ff */
[----:B------:R-:W-:Y:S02]  /*52f0*/  SHF.L.U32 R9, R13, 0x1f, RZ ;  /* 0x0000001f0d097819 */ /* 0x000fe400000006ff */
[----:B------:R-:W-:Y:S02]  /*5300*/  LEA R10, R14, UR21, 0x4 ;  /* 0x000000150e0a7c11 */ /* 0x000fe4000f8e20ff */
[----:B--2---:R-:W2:Y:S02]  /*5310*/  SYNCS.PHASECHK.TRANS64.TRYWAIT P0, [R12+URZ+0x1b0], R9 ;  /* 0x0001b0090c0075a7 */ /* 0x004ea400080011ff */
[----:B--2---:R-:W-:Y:S05]  /*5320*/  @!P0 BRA `(.L_x_103) ;  /* 0x00000084004c8947 */ /* 0x004fea0003800000 */
.L_x_225:
[----:B--2---:R-:W2:Y:S01]  /*5330*/  LDS.128 R8, [R10+0x220] ;  /* 0x000220000a087984 */ /* 0x004ea20000000c00 */
[----:B------:R-:W-:Y:S01]  /*5340*/  UISETP.GE.AND UP0, UPT, UR42, 0x1, UPT ;  /* 0x000000012a00788c */ /* 0x000fe2000bf06270 */
[----:B------:R-:W-:Y:S01]  /*5350*/  @!PT LDS RZ, [RZ] ;  /* 0x00000000fffff984 */ /* 0x000fe20000000800 */
[----:B------:R-:W-:Y:S01]  /*5360*/  @!PT LDS RZ, [RZ] ;  /* 0x00000000fffff984 */ /* 0x000fe20000000800 */
[----:B------:R-:W-:Y:S01]  /*5370*/  @!PT LDS RZ, [RZ] ;  /* 0x00000000fffff984 */ /* 0x000fe20000000800 */
[----:B------:R-:W-:Y:S01]  /*5380*/  @!PT LDS RZ, [RZ] ;  /* 0x00000000fffff984 */ /* 0x000fe20000000800 */
[----:B------:R3:W-:Y:S06]  /*5390*/  MEMBAR.ALL.CTA ;  /* 0x0000000000007992 */ /* 0x0007ec0000008000 */
[----:B---3--:R-:W3:Y:S01]  /*53a0*/  FENCE.VIEW.ASYNC.S ;  /* 0x00000000000073c6 */ /* 0x008ee20000000000 */
[----:B--2---:R-:W-:Y:S11]  /*53b0*/  LOP3.LUT P0, RZ, R10, 0x1, RZ, 0xc0, !PT ;  /* 0x000000010aff7812 */ /* 0x004ff6000780c0ff */
[----:B------:R-:W-:Y:S02]  /*53c0*/  @!UPT UIADD3 URZ, UPT, UPT, URZ, URZ, URZ ;  /* 0x000000fffffff290 */ /* 0x000fe4000fffe0ff */
[----:B---3--:R-:W-:Y:S01]  /*53d0*/  VOTEU.ANY UP1, P0 ;  /* 0x0000000000ff7886 */ /* 0x008fe20000020100 */
[----:B------:R-:W-:Y:S11]  /*53e0*/  PLOP3.LUT P0, PT, PT, PT, UP1, 0x80, 0x8 ;  /* 0x000000000008781c */ /* 0x000ff60003f0f018 */
[----:B------:R-:W-:Y:S02]  /*53f0*/  @!UPT UIADD3 URZ, UPT, UPT, URZ, URZ, URZ ;  /* 0x000000fffffff290 */ /* 0x000fe4000fffe0ff */
[----:B------:R-:W-:Y:S02]  /*5400*/  @P0 SHF.R.U32.HI R0, RZ, 0x10, R9 ;  /* 0x00000010ff000819 */ /* 0x000fe40000011609 */
[----:B------:R-:W-:Y:S02]  /*5410*/  @P0 MOV R6, R8 ;  /* 0x0000000800060202 */ /* 0x000fe40000000f00 */
[----:B------:R-:W-:Y:S01]  /*5420*/  @P0 R2UR UR4, R0 ;  /* 0x00000000000402ca */ /* 0x000fe200000e0000 */
[----:B------:R-:W-:Y:S01]  /*5430*/  VIADD R0, R12, 0x1c0 ;  /* 0x000001c00c007836 */ /* 0x000fe20000000000 */
[----:B------:R-:W-:Y:S02]  /*5440*/  @P0 LOP3.LUT R8, R9, 0xffff, RZ, 0xc0, !PT ;  /* 0x0000ffff09080812 */ /* 0x000fe400078ec0ff */
[----:B------:R-:W-:Y:S02]  /*5450*/  @P0 R2UR UR6, R6 ;  /* 0x00000000060602ca */ /* 0x000fe400000e0000 */
[----:B------:R-:W-:Y:S02]  /*5460*/  PRMT R0, RZ, 0x654, R0 ;  /* 0x00000654ff007816 */ /* 0x000fe40000000000 */
[----:B------:R-:W-:Y:S02]  /*5470*/  @P0 R2UR UR5, R8 ;  /* 0x00000000080502ca */ /* 0x000fe400000e0000 */
[----:B------:R2:W-:Y:S03]  /*5480*/  SYNCS.ARRIVE.TRANS64.RED.A1T0 RZ, [R0+URZ], RZ ;  /* 0x000000ff00ff79a7 */ /* 0x0005e600081004ff */
[----:B------:R-:W-:Y:S04]  /*5490*/  @UP1 UMOV UR29, UR4 ;  /* 0x00000004001d1c82 */ /* 0x000fe80008000000 */
[----:B------:R-:W-:Y:S04]  /*54a0*/  @UP1 UMOV UR14, UR6 ;  /* 0x00000006000e1c82 */ /* 0x000fe80008000000 */
[----:B------:R-:W-:Y:S01]  /*54b0*/  @UP1 UMOV UR13, UR5 ;  /* 0x00000005000d1c82 */ /* 0x000fe20008000000 */
[----:B------:R-:W-:Y:S05]  /*54c0*/  BRA.U !UP0, `(.L_x_104) ;  /* 0x0000000108a47547 */ /* 0x000fea000b800000 */
[----:B------:R-:W-:Y:S02]  /*54d0*/  UIMAD.WIDE.U32 UR18, UR13, UR51, URZ ;  /* 0x000000330d1272a5 */ /* 0x000fe4000f8e00ff */
[----:B------:R-:W-:Y:S02]  /*54e0*/  UIMAD.WIDE.U32 UR26, UR14, UR48, URZ ;  /* 0x000000300e1a72a5 */ /* 0x000fe4000f8e00ff */
[----:B------:R-:W-:Y:S02]  /*54f0*/  USEL UR4, UR30, UR38, !UP5 ;  /* 0x000000261e047287 */ /* 0x000fe4000e800000 */
[----:B------:R-:W-:Y:S02]  /*5500*/  USEL UR7, UR31, UR39, !UP6 ;  /* 0x000000271f077287 */ /* 0x000fe4000f000000 */
[----:B-1----:R-:W-:Y:S02]  /*5510*/  UIMAD.WIDE.U32 UR8, UR4, UR22, URZ ;  /* 0x00000016040872a5 */ /* 0x002fe4000f8e00ff */
[----:B------:R-:W-:Y:S01]  /*5520*/  UIMAD.WIDE.U32 UR10, UR7, UR22, URZ ;  /* 0x00000016070a72a5 */ /* 0x000fe2000f8e00ff */
[----:B------:R-:W-:Y:S02]  /*5530*/  UMOV UR5, UR19 ;  /* 0x0000001300057c82 */ /* 0x000fe40008000000 */
[----:B------:R-:W-:Y:S03]  /*5540*/  USHF.R.U32.HI UR6, URZ, UR40, UR5 ;  /* 0x00000028ff067299 */ /* 0x000fe60008011605 */
[----:B------:R-:W-:Y:S01]  /*5550*/  UMOV UR5, UR27 ;  /* 0x0000001b00057c82 */ /* 0x000fe20008000000 */
[----:B------:R-:W-:Y:S02]  /*5560*/  USEL UR6, UR13, UR6, !UP5 ;  /* 0x000000060d067287 */ /* 0x000fe4000e800000 */
[----:B------:R-:W-:Y:S03]  /*5570*/  USHF.R.U32.HI UR12, URZ, UR49, UR5 ;  /* 0x00000031ff0c7299 */ /* 0x000fe60008011605 */
[----:B------:R-:W-:Y:S02]  /*5580*/  UMOV UR5, UR9 ;  /* 0x0000000900057c82 */ /* 0x000fe40008000000 */
[----:B------:R-:W-:Y:S03]  /*5590*/  @UP4 USHF.R.U32.HI UR4, URZ, UR23, UR5 ;  /* 0x00000017ff044299 */ /* 0x000fe60008011605 */
[----:B------:R-:W-:Y:S01]  /*55a0*/  UMOV UR5, UR11 ;  /* 0x0000000b00057c82 */ /* 0x000fe20008000000 */
[----:B------:R-:W-:Y:S02]  /*55b0*/  UIMAD UR4, UR42, UR4, URZ ;  /* 0x000000042a0472a4 */ /* 0x000fe4000f8e02ff */
[----:B------:R-:W-:Y:S02]  /*55c0*/  @UP4 USHF.R.U32.HI UR7, URZ, UR23, UR5 ;  /* 0x00000017ff074299 */ /* 0x000fe40008011605 */
[----:B------:R-:W-:Y:S02]  /*55d0*/  UIMAD.WIDE.U32 UR10, UR6, UR22, URZ ;  /* 0x00000016060a72a5 */ /* 0x000fe4000f8e00ff */
[----:B------:R-:W-:Y:S02]  /*55e0*/  USEL UR5, UR14, UR12, !UP6 ;  /* 0x0000000c0e057287 */ /* 0x000fe4000f000000 */
[----:B------:R-:W-:Y:S02]  /*55f0*/  UIMAD UR8, UR42, UR7, URZ ;  /* 0x000000072a0872a4 */ /* 0x000fe4000f8e02ff */
[----:B------:R-:W-:Y:S03]  /*5600*/  UISETP.GE.AND UP0, UPT, UR6, UR4, UPT ;  /* 0x000000040600728c */ /* 0x000fe6000bf06270 */
[----:B------:R-:W-:Y:S01]  /*5610*/  UMOV UR4, UR11 ;  /* 0x0000000b00047c82 */ /* 0x000fe20008000000 */
[----:B------:R-:W-:Y:S02]  /*5620*/  UISETP.GE.OR UP0, UPT, UR5, UR8, UP0 ;  /* 0x000000080500728c */ /* 0x000fe40008706670 */
[----:B------:R-:W-:Y:S02]  /*5630*/  USHF.R.U32.HI UR4, URZ, UR23, UR4 ;  /* 0x00000017ff047299 */ /* 0x000fe40008011604 */
[----:B------:R-:W-:Y:S02]  /*5640*/  UIMAD.WIDE.U32 UR8, UR5, UR22, URZ ;  /* 0x00000016050872a5 */ /* 0x000fe4000f8e00ff */
[----:B------:R-:W-:Y:S04]  /*5650*/  USEL UR10, UR6, UR4, !UP4 ;  /* 0x00000004060a7287 */ /* 0x000fe8000e000000 */
[----:B------:R-:W-:Y:S01]  /*5660*/  UIADD3 UR11, UPT, UPT, -UR10, URZ, URZ ;  /* 0x000000ff0a0b7290 */ /* 0x000fe2000fffe1ff */
[----:B------:R-:W-:Y:S02]  /*5670*/  @!UP0 UMOV UR4, UR9 ;  /* 0x0000000900048c82 */ /* 0x000fe40008000000 */
[----:B------:R-:W-:Y:S02]  /*5680*/  @!UP0 USHF.R.U32.HI UR4, URZ, UR23, UR4 ;  /* 0x00000017ff048299 */ /* 0x000fe40008011604 */
[----:B------:R-:W-:Y:S02]  /*5690*/  UIMAD UR8, UR42, UR11, UR6 ;  /* 0x0000000b2a0872a4 */ /* 0x000fe4000f8e0206 */
[----:B------:R-:W-:Y:S04]  /*56a0*/  @!UP0 USEL UR4, UR5, UR4, !UP4 ;  /* 0x0000000405048287 */ /* 0x000fe8000e000000 */
[----:B------:R-:W-:Y:S02]  /*56b0*/  @!UP0 UIMAD UR8, UR7, UR8, UR4 ;  /* 0x00000008070882a4 */ /* 0x000fe4000f8e0204 */
[----:B------:R-:W-:Y:S02]  /*56c0*/  @!UP0 UIADD3 UR9, UPT, UPT, UR10, -UR4, URZ ;  /* 0x800000040a098290 */ /* 0x000fe4000fffe0ff */
[----:B------:R-:W-:Y:S02]  /*56d0*/  UIADD3 UR4, UPT, UPT, -UR5, URZ, URZ ;  /* 0x000000ff05047290 */ /* 0x000fe4000fffe1ff */
[----:B------:R-:W-:Y:S02]  /*56e0*/  UIADD3 UR7, UPT, UPT, -UR6, URZ, URZ ;  /* 0x000000ff06077290 */ /* 0x000fe4000fffe1ff */
[----:B------:R-:W-:Y:S02]  /*56f0*/  @!UP0 UIMAD UR6, UR9, UR42, UR5 ;  /* 0x0000002a090682a4 */ /* 0x000fe4000f8e0205 */
[----:B------:R-:W-:Y:S02]  /*5700*/  UIMAD UR14, UR15, UR4, UR14 ;  /* 0x000000040f0e72a4 */ /* 0x000fe4000f8e020e */
[----:B------:R-:W-:Y:S01]  /*5710*/  UIMAD UR13, UR50, UR7, UR13 ;  /* 0x00000007320d72a4 */ /* 0x000fe2000f8e020d */
[----:B------:R-:W-:Y:S02]  /*5720*/  @!UP0 UMOV UR5, UR8 ;  /* 0x0000000800058c82 */ /* 0x000fe40008000000 */
[----:B------:R-:W-:Y:S02]  /*5730*/  UIMAD UR14, UR5, UR15, UR14 ;  /* 0x0000000f050e72a4 */ /* 0x000fe4000f8e020e */
[----:B------:R-:W-:Y:S11]  /*5740*/  UIMAD UR13, UR6, UR50, UR13 ;  /* 0x00000032060d72a4 */ /* 0x000ff6000f8e020d */
[----:B------:R-:W-:Y:S01]  /*5750*/  @!UPT UIADD3 URZ, UPT, UPT, URZ, URZ, URZ ;  /* 0x000000fffffff290 */ /* 0x000fe2000fffe0ff */
.L_x_104:
[----:B------:R-:W3:Y:S01]  /*5760*/  @!UP2 LDCU.128 UR8, c[0x0][0xb10] ;  /* 0x00016200ff08a7ac */ /* 0x000ee20008000c00 */
[C---:B----4-:R-:W-:Y:S02]  /*5770*/  ISETP.NE.U32.AND P1, PT, R4.reuse, RZ, PT ;  /* 0x000000ff0400720c */ /* 0x050fe40003f25070 */
[----:B------:R-:W-:Y:S02]  /*5780*/  ISETP.NE.U32.AND P0, PT, R4, RZ, PT ;  /* 0x000000ff0400720c */ /* 0x000fe40003f05070 */
[C---:B------:R-:W-:Y:S02]  /*5790*/  ISETP.NE.AND.EX P1, PT, R5.reuse, RZ, PT, P1 ;  /* 0x000000ff0500720c */ /* 0x040fe40003f25310 */
[----:B------:R-:W-:Y:S01]  /*57a0*/  ISETP.NE.AND.EX P0, PT, R5, RZ, PT, P0 ;  /* 0x000000ff0500720c */ /* 0x000fe20003f05300 */
[----:B------:R-:W4:Y:S01]  /*57b0*/  @!UP2 LDCU UR5, c[0x0][0xb0c] ;  /* 0x00016180ff05a7ac */ /* 0x000f220008000800 */
[----:B------:R-:W-:Y:S01]  /*57c0*/  SHF.L.U32 R9, R15, 0x1f, RZ ;  /* 0x0000001f0f097819 */ /* 0x000fe200000006ff */
[----:B------:R-:W-:Y:S02]  /*57d0*/  USHF.L.U32 UR35, UR16, 0x7, URZ ;  /* 0x0000000710237899 */ /* 0x000fe400080006ff */
[----:B------:R-:W-:Y:S02]  /*57e0*/  USHF.L.U32 UR34, UR20, 0x8, URZ ;  /* 0x0000000814227899 */ /* 0x000fe400080006ff */
[----:B---3--:R-:W-:Y:S07]  /*57f0*/  UIMAD.WIDE.U32 UR6, UR14, UR8, URZ ;  /* 0x000000080e0672a5 */ /* 0x008fee000f8e00ff */
[----:B------:R-:W-:Y:S01]  /*5800*/  @!UP2 UMOV UR4, UR7 ;  /* 0x000000070004ac82 */ /* 0x000fe20008000000 */
[----:B----4-:R-:W-:Y:S02]  /*5810*/  @!UP2 UISETP.NE.AND UP0, UPT, UR5, 0x1, UPT ;  /* 0x000000010500a88c */ /* 0x010fe4000bf05270 */
[----:B------:R-:W-:Y:S02]  /*5820*/  @!UP2 USHF.R.U32.HI UR4, URZ, UR9, UR4 ;  /* 0x00000009ff04a299 */ /* 0x000fe40008011604 */
[----:B------:R-:W-:Y:S02]  /*5830*/  UIMAD.WIDE.U32 UR6, UR13, UR11, URZ ;  /* 0x0000000b0d0672a5 */ /* 0x000fe4000f8e00ff */
[----:B------:R-:W-:Y:S02]  /*5840*/  @!UP2 USEL UR8, UR14, UR4, !UP0 ;  /* 0x000000040e08a287 */ /* 0x000fe4000c000000 */
[----:B------:R-:W-:Y:S03]  /*5850*/  @!UP2 UISETP.NE.AND UP0, UPT, UR10, 0x1, UPT ;  /* 0x000000010a00a88c */ /* 0x000fe6000bf05270 */
[----:B------:R-:W-:Y:S02]  /*5860*/  @!UP2 UMOV UR6, UR7 ;  /* 0x000000070006ac82 */ /* 0x000fe40008000000 */
[----:B------:R-:W3:Y:S02]  /*5870*/  @!UP2 LDCU UR4, c[0x0][0xb20] ;  /* 0x00016400ff04a7ac */ /* 0x000ee40008000800 */
[----:B---3--:R-:W-:Y:S04]  /*5880*/  @!UP2 USHF.R.U32.HI UR6, URZ, UR4, UR6 ;  /* 0x00000004ff06a299 */ /* 0x008fe80008011606 */
[----:B------:R-:W-:Y:S04]  /*5890*/  @!UP2 USEL UR6, UR13, UR6, !UP0 ;  /* 0x000000060d06a287 */ /* 0x000fe8000c000000 */
[----:B------:R-:W-:Y:S02]  /*58a0*/  @!UP2 UIADD3 UR4, UPT, UPT, -UR8, UR6, URZ ;  /* 0x000000060804a290 */ /* 0x000fe4000fffe1ff */
[----:B------:R-:W-:Y:S02]  /*58b0*/  @!UP2 UIADD3 UR6, UPT, UPT, UR8, -UR6, URZ ;  /* 0x800000060806a290 */ /* 0x000fe4000fffe0ff */
[----:B------:R-:W-:Y:S02]  /*58c0*/  @!UP2 UIMAD UR14, UR4, UR5, UR14 ;  /* 0x00000005040ea2a4 */ /* 0x000fe4000f8e020e */
[----:B------:R-:W-:Y:S01]  /*58d0*/  @!UP2 UIMAD UR13, UR6, UR10, UR13 ;  /* 0x0000000a060da2a4 */ /* 0x000fe2000f8e020d */
[----:B------:R-:W-:Y:S11]  /*58e0*/  BRA.U UP3, `(.L_x_105) ;  /* 0x0000000103107547 */ /* 0x000ff6000b800000 */
[----:B--2---:R-:W-:Y:S04]  /*58f0*/  MOV R0, UR44 ;  /* 0x0000002c00007c02 */ /* 0x004fe80008000f00 */
[----:B------:R-:W-:Y:S04]  /*5900*/  SHF.L.U32 R11, R0, 0x1f, RZ ;  /* 0x0000001f000b7819 */ /* 0x000fe800000006ff */
[----:B------:R-:W2:Y:S02]  /*5910*/  SYNCS.PHASECHK.TRANS64.TRYWAIT P2, [UR21+0x1a8], R11 ;  /* 0x0001a80bff0075a7 */ /* 0x000ea40008041115 */
[----:B--2---:R-:W-:Y:S05]  /*5920*/  @!P2 BRA `(.L_x_106) ;  /* 0x0000007c00e0a947 */ /* 0x004fea0003800000 */
.L_x_105:
[----:B------:R-:W-:Y:S05]  /*5930*/  @!P1 BRA `(.L_x_107) ;  /* 0x0000000000309947 */ /* 0x000fea0003800000 */
[----:B------:R-:W-:Y:S01]  /*5940*/  ISETP.NE.U32.AND P1, PT, R2, RZ, PT ;  /* 0x000000ff0200720c */ /* 0x000fe20003f25070 */
[----:B------:R-:W3:Y:S01]  /*5950*/  LDCU.64 UR4, c[0x0][0x358] ;  /* 0x00006b00ff0477ac */ /* 0x000ee20008000a00 */
[----:B------:R-:W-:Y:S02]  /*5960*/  IMAD.MOV.U32 R162, RZ, RZ, 0x1 ;  /* 0x00000001ffa27424 */ /* 0x000fe400078e00ff */
[----:B------:R-:W-:Y:S11]  /*5970*/  ISETP.NE.AND.EX P1, PT, R3, RZ, PT, P1 ;  /* 0x000000ff0300720c */ /* 0x000ff60003f25310 */
[----:B------:R-:W-:Y:S02]  /*5980*/  @!UPT UIADD3 URZ, UPT, UPT, URZ, URZ, URZ ;  /* 0x000000fffffff290 */ /* 0x000fe4000fffe0ff */
[----:B--2---:R-:W2:Y:S01]  /*5990*/  @P1 LDC.64 R10, c[0x0][0x888] ;  /* 0x00022200ff0a1b82 */ /* 0x004ea20000000a00 */
[----:B------:R-:W-:Y:S04]  /*59a0*/  @P1 IMAD R0, R4, UR36, RZ ;  /* 0x0000002404001c24 */ /* 0x000fe8000f8e02ff */
[----:B--2---:R-:W-:Y:S04]  /*59b0*/  @P1 IMAD.WIDE R10, R0, 0x4, R10 ;  /* 0x00000004000a1825 */ /* 0x004fe800078e020a */
[----:B------:R-:W-:Y:S01]  /*59c0*/  HFMA2 R0, -RZ, RZ, 0, 5.9604644775390625e-08 ;  /* 0x00000001ff007431 */ /* 0x000fe200000001ff */
[----:B---3-5:R3:W5:Y:S04]  /*59d0*/  @P1 LDG.E R73, desc[UR4][R10.64] ;  /* 0x000000040a491981 */ /* 0x028768000c1e1900 */
[----:B------:R-:W-:Y:S01]  /*59e0*/  @!P1 PRMT R162, R0, 0x7610, R162 ;  /* 0x0000761000a29816 */ /* 0x000fe200000000a2 */
[----:B---3--:R-:W4:Y:S06]  /*59f0*/  @!P1 LDC R73, c[0x0][0x880] ;  /* 0x00022000ff499b82 */ /* 0x008f2c0000000800 */
.L_x_107:
[----:B----45:R-:W-:Y:S01]  /*5a00*/  @!P0 FSETP.EQ.AND P1, PT, R73, RZ, PT ;  /* 0x000000ff4900820b */ /* 0x030fe20003f22000 */
[----:B------:R-:W-:Y:S01]  /*5a10*/  @!UPT UIADD3 URZ, UPT, UPT, URZ, URZ, URZ ;  /* 0x000000fffffff290 */ /* 0x000fe2000fffe0ff */
[----:B------:R-:W-:Y:S11]  /*5a20*/  @!P0 BRA `(.L_x_108) ;  /* 0x0000000000188947 */ /* 0x000ff60003800000 */
[----:B------:R-:W-:Y:S02]  /*5a30*/  LOP3.LUT P0, RZ, R162, 0xff, RZ, 0xc0, !PT ;  /* 0x000000ffa2ff7812 */ /* 0x000fe4000780c0ff */
[----:B------:R-:W-:Y:S04]  /*5a40*/  ISETP.NE.U32.AND P1, PT, R2, RZ, PT ;  /* 0x000000ff0200720c */ /* 0x000fe80003f25070 */
[----:B------:R-:W-:Y:S04]  /*5a50*/  ISETP.NE.AND.EX P1, PT, R3, RZ, PT, P1 ;  /* 0x000000ff0300720c */ /* 0x000fe80003f25310 */
[----:B------:R-:W-:Y:S03]  /*5a60*/  PLOP3.LUT P1, PT, P1, PT, PT, 0x8, 0x80 ;  /* 0x000000000080781c */ /* 0x000fe60000f2e170 */
[----:B------:R-:W-:Y:S11]  /*5a70*/  @P0 FSETP.EQ.AND P1, PT, R73, RZ, PT ;  /* 0x000000ff4900020b */ /* 0x000ff60003f22000 */
[----:B------:R-:W-:Y:S02]  /*5a80*/  @!UPT UIADD3 URZ, UPT, UPT, URZ, URZ, URZ ;  /* 0x000000fffffff290 */ /* 0x000fe4000fffe0ff */
.L_x_108:
[----:B------:R-:W3:Y:S01]  /*5a90*/  SYNCS.PHASECHK.TRANS64.TRYWAIT P2, [UR21+0x180], R9 ;  /* 0x00018009ff0075a7 */ /* 0x000ee20008041115 */
[----:B------:R-:W-:Y:S04]  /*5aa0*/  ELECT P0, URZ, PT ;  /* 0x0000000000ff782f */ /* 0x000fe80003800000 */
[----:B------:R-:W-:Y:S11]  /*5ab0*/  PLOP3.LUT P1, PT, P1, P0, PT, 0xf2, 0x2f ;  /* 0x00000000002f781c */ /* 0x000ff60000f21e72 */
[----:B------:R-:W-:Y:S02]  /*5ac0*/  @!UPT UIADD3 URZ, UPT, UPT, URZ, URZ, URZ ;  /* 0x000000fffffff290 */ /* 0x000fe4000fffe0ff */
[----:B------:R-:W-:Y:S05]  /*5ad0*/  @!P1 IADD3 R8, P0, PT, R16, 0x580, RZ ;  /* 0x0000058010089810 */ /* 0x000fea0007f1e0ff */
[----:B------:R-:W-:Y:S01]  /*5ae0*/  @!P1 IMAD.X R6, RZ, RZ, R17, P0 ;  /* 0x000000ffff069224 */ /* 0x000fe200000e0611 */
[----:B---3--:R-:W-:Y:S07]  /*5af0*/  @!P2 BRA `(.L_x_109) ;  /* 0x0000007c0084a947 */ /* 0x008fee0003800000 */
.L_x_228:
[----:B------:R-:W-:Y:S01]  /*5b00*/  @!P1 R2UR UR5, R8 ;  /* 0x00000000080592ca */ /* 0x000fe200000e0000 */
[----:B------:R-:W-:Y:S01]  /*5b10*/  VOTEU.ALL UP0, P1 ;  /* 0x0000000000ff7886 */ /* 0x000fe20000800000 */
[----:B------:R-:W-:Y:S01]  /*5b20*/  @!P1 R2UR UR4, R6 ;  /* 0x00000000060492ca */ /* 0x000fe200000e0000 */
[----:B--2---:R-:W-:Y:S01]  /*5b30*/  @!P1 IMAD.MOV.U32 R0, RZ, RZ, 0x2000 ;  /* 0x00002000ff009424 */ /* 0x004fe200078e00ff */
[----:B------:R-:W-:Y:S01]  /*5b40*/  UMOV UR8, 0x0 ;  /* 0x0000000000087882 */ /* 0x000fe20000000000 */
[----:B------:R-:W-:Y:S01]  /*5b50*/  UMOV UR9, 0x10000000 ;  /* 0x1000000000097882 */ /* 0x000fe20000000000 */
[----:B------:R-:W-:Y:S01]  /*5b60*/  @!UP0 UIADD3 UR32, UPT, UPT, UR21, 0x400, URZ ;  /* 0x0000040015208890 */ /* 0x000fe2000fffe0ff */
[----:B------:R-:W-:Y:S01]  /*5b70*/  @!P1 IADD3 R8, P0, PT, R16, 0x580, RZ ;  /* 0x0000058010089810 */ /* 0x000fe20007f1e0ff */
[----:B------:R-:W-:Y:S01]  /*5b80*/  VOTEU.ALL UP0, P1 ;  /* 0x0000000000ff7886 */ /* 0x000fe20000800000 */
[----:B------:R-:W-:Y:S03]  /*5b90*/  UPRMT UR6, UR45, 0x654, UR33 ;  /* 0x000006542d067896 */ /* 0x000fe60008000021 */
[----:B------:R-:W-:Y:S02]  /*5ba0*/  @!P1 IMAD.X R6, RZ, RZ, R17, P0 ;  /* 0x000000ffff069224 */ /* 0x000fe400000e0611 */
[----:B------:R-:W-:Y:S02]  /*5bb0*/  IMAD.U32 R10, RZ, RZ, UR5 ;  /* 0x00000005ff0a7e24 */ /* 0x000fe4000f8e00ff */
[----:B------:R-:W-:Y:S03]  /*5bc0*/  IMAD.U32 R11, RZ, RZ, UR4 ;  /* 0x00000004ff0b7e24 */ /* 0x000fe6000f8e00ff */
[----:B------:R-:W-:Y:S02]  /*5bd0*/  @!P1 R2UR UR4, R10 ;  /* 0x000000000a0492ca */ /* 0x000fe400000e0000 */
[----:B------:R-:W-:Y:S11]  /*5be0*/  @!P1 R2UR UR5, R11 ;  /* 0x000000000b0592ca */ /* 0x000ff600000e0000 */
[----:B------:R-:W-:Y:S02]  /*5bf0*/  @!UPT UIADD3 URZ, UPT, UPT, URZ, URZ, URZ ;  /* 0x000000fffffff290 */ /* 0x000fe4000fffe0ff */
[----:B------:R2:W-:Y:S01]  /*5c00*/  @!UP0 UTMALDG.3D [UR32], [UR4], desc[UR8] ;  /* 0x00000820040085b4 */ /* 0x0005e20008011000 */
[----:B------:R2:W-:Y:S01]  /*5c10*/  @!P1 SYNCS.ARRIVE.TRANS64.RED.A0TR RZ, [UR21+0x160], R0 ;  /* 0x00016000ffff99a7 */ /* 0x0005e20008300415 */
[----:B------:R-:W-:Y:S01]  /*5c20*/  SYNCS.ARRIVE.TRANS64.RED.A1T0 RZ, [UR6], RZ ;  /* 0x000000ffffff79a7 */ /* 0x000fe20008100406 */
[----:B------:R-:W3:Y:S02]  /*5c30*/  SYNCS.PHASECHK.TRANS64.TRYWAIT P2, [UR21+0x188], R9 ;  /* 0x00018809ff0075a7 */ /* 0x000ee40008041115 */
[----:B--23--:R-:W-:Y:S05]  /*5c40*/  @!P2 BRA `(.L_x_110) ;  /* 0x0000007c0048a947 */ /* 0x00cfea0003800000 */
.L_x_230:
        /* <DEDUP_REMOVED lines=8> */
[----:B------:R-:W-:Y:S01]  /*5cd0*/  @!UP0 UIADD3 UR24, UPT, UPT, UR21, 0x2400, URZ ;  /* 0x0000240015188890 */ /* 0x000fe2000fffe0ff */
[----:B------:R-:W-:Y:S01]  /*5ce0*/  VOTEU.ALL UP0, P1 ;  /* 0x0000000000ff7886 */ /* 0x000fe20000800000 */
[----:B------:R-:W-:Y:S01]  /*5cf0*/  UMOV UR27, UR35 ;  /* 0x00000023001b7c82 */ /* 0x000fe20008000000 */
[----:B------:R-:W-:Y:S02]  /*5d00*/  UMOV UR28, UR36 ;  /* 0x00000024001c7c82 */ /* 0x000fe40008000000 */
[----:B------:R-:W-:Y:S01]  /*5d10*/  IMAD.U32 R10, RZ, RZ, UR5 ;  /* 0x00000005ff0a7e24 */ /* 0x000fe2000f8e00ff */
[----:B------:R-:W-:Y:S01]  /*5d20*/  UPRMT UR6, UR45, 0x654, UR25 ;  /* 0x000006542d067896 */ /* 0x000fe20008000019 */
[----:B------:R-:W-:Y:S02]  /*5d30*/  IMAD.U32 R11, RZ, RZ, UR4 ;  /* 0x00000004ff0b7e24 */ /* 0x000fe4000f8e00ff */
[----:B------:R-:W-:Y:S01]  /*5d40*/  @!P1 IMAD.X R6, RZ, RZ, R17, P0 ;  /* 0x000000ffff069224 */ /* 0x000fe200000e0611 */
        /* <DEDUP_REMOVED lines=8> */
.L_x_232:
[----:B------:R-:W-:Y:S01]  /*5dd0*/  @!P1 R2UR UR5, R8 ;  /* 0x00000000080592ca */ /* 0x000fe200000e0000 */
[----:B------:R-:W-:Y:S01]  /*5de0*/  VOTEU.ALL UP0, P1 ;  /* 0x0000000000ff7886 */ /* 0x000fe20000800000 */
[----:B------:R-:W-:Y:S01]  /*5df0*/  @!P1 R2UR UR4, R6 ;  /* 0x00000000060492ca */ /* 0x000fe200000e0000 */
[----:B--2---:R-:W-:Y:S01]  /*5e00*/  @!P1 IMAD.MOV.U32 R0, RZ, RZ, 0x2000 ;  /* 0x00002000ff009424 */ /* 0x004fe200078e00ff */
[----:B------:R-:W-:Y:S01]  /*5e10*/  UMOV UR8, 0x0 ;  /* 0x0000000000087882 */ /* 0x000fe20000000000 */
[----:B------:R-:W-:Y:S01]  /*5e20*/  UMOV UR9, 0x10000000 ;  /* 0x1000000000097882 */ /* 0x000fe20000000000 */
[----:B------:R-:W-:Y:S01]  /*5e30*/  @!UP0 UIADD3 UR18, UPT, UPT, UR34, 0x80, URZ ;  /* 0x0000008022128890 */ /* 0x000fe2000fffe0ff */
[----:B------:R-:W-:Y:S01]  /*5e40*/  VIADD R14, R14, 0x1 ;  /* 0x000000010e0e7836 */ /* 0x000fe20000000000 */
[----:B------:R-:W-:Y:S01]  /*5e50*/  @!UP0 UIADD3 UR16, UPT, UPT, UR21, 0x4400, URZ ;  /* 0x0000440015108890 */ /* 0x000fe2000fffe0ff */
[----:B------:R-:W-:Y:S01]  /*5e60*/  VOTEU.ALL UP0, P1 ;  /* 0x0000000000ff7886 */ /* 0x000fe20000800000 */
[----:B------:R-:W-:Y:S01]  /*5e70*/  UMOV UR19, UR35 ;  /* 0x0000002300137c82 */ /* 0x000fe20008000000 */
[----:B------:R-:W-:Y:S02]  /*5e80*/  UMOV UR20, UR36 ;  /* 0x0000002400147c82 */ /* 0x000fe40008000000 */
[----:B------:R-:W-:Y:S01]  /*5e90*/  IMAD.U32 R10, RZ, RZ, UR5 ;  /* 0x00000005ff0a7e24 */ /* 0x000fe2000f8e00ff */
[----:B------:R-:W-:Y:S01]  /*5ea0*/  UPRMT UR6, UR45, 0x654, UR17 ;  /* 0x000006542d067896 */ /* 0x000fe20008000011 */
        /* <DEDUP_REMOVED lines=9> */
.L_x_234:
[----:B------:R-:W-:Y:S01]  /*5f40*/  @!P1 IADD3 R6, P0, PT, R16, 0x580, RZ ;  /* 0x0000058010069810 */ /* 0x000fe20007f1e0ff */
[----:B------:R-:W-:Y:S01]  /*5f50*/  VOTEU.ALL UP0, P1 ;  /* 0x0000000000ff7886 */ /* 0x000fe20000800000 */
[----:B------:R-:W-:Y:S01]  /*5f60*/  UMOV UR6, 0x0 ;  /* 0x0000000000067882 */ /* 0x000fe20000000000 */
[----:B------:R-:W-:Y:S01]  /*5f70*/  UMOV UR7, 0x10000000 ;  /* 0x1000000000077882 */ /* 0x000fe20000000000 */
[----:B------:R-:W-:Y:S01]  /*5f80*/  @!P1 R2UR UR5, R6 ;  /* 0x00000000060592ca */ /* 0x000fe200000e0000 */
[----:B--2---:R-:W-:Y:S01]  /*5f90*/  @!P1 IMAD.X R0, RZ, RZ, R17, P0 ;  /* 0x000000ffff009224 */ /* 0x004fe200000e0611 */
[----:B------:R-:W-:Y:S01]  /*5fa0*/  @!UP0 UIADD3 UR10, UPT, UPT, UR34, 0xc0, URZ ;  /* 0x000000c0220a8890 */ /* 0x000fe2000fffe0ff */
[----:B------:R-:W-:Y:S01]  /*5fb0*/  R2UR UR16, R164 ;  /* 0x00000000a41072ca */ /* 0x000fe200000e0000 */
[----:B------:R-:W-:Y:S01]  /*5fc0*/  @!UP0 UIADD3 UR8, UPT, UPT, UR21, 0x6400, URZ ;  /* 0x0000640015088890 */ /* 0x000fe2000fffe0ff */
[----:B------:R-:W-:Y:S01]  /*5fd0*/  ISETP.NE.AND P0, PT, R14, 0x2, PT ;  /* 0x000000020e00780c */ /* 0x000fe20003f05270 */
[----:B------:R-:W-:Y:S01]  /*5fe0*/  @!UP0 UIADD3 UR9, UPT, UPT, UR21, 0x178, URZ ;  /* 0x0000017815098890 */ /* 0x000fe2000fffe0ff */
[----:B------:R-:W-:Y:S01]  /*5ff0*/  @!P1 R2UR UR4, R0 ;  /* 0x00000000000492ca */ /* 0x000fe200000e0000 */
[----:B------:R-:W-:Y:S01]  /*6000*/  VOTEU.ALL UP0, P1 ;  /* 0x0000000000ff7886 */ /* 0x000fe20000800000 */
[----:B------:R-:W-:Y:S01]  /*6010*/  UMOV UR11, UR35 ;  /* 0x00000023000b7c82 */ /* 0x000fe20008000000 */
[----:B------:R-:W-:Y:S01]  /*6020*/  UMOV UR12, UR36 ;  /* 0x00000024000c7c82 */ /* 0x000fe20008000000 */
[----:B------:R-:W-:Y:S01]  /*6030*/  SEL R0, RZ, 0x1, P0 ;  /* 0x00000001ff007807 */ /* 0x000fe20000000000 */
[----:B------:R-:W-:Y:S01]  /*6040*/  UPLOP3.LUT UP3, UPT, UPT, UPT, UPT, 0x80, 0x8 ;  /* 0x000000000008789c */ /* 0x000fe20003f6f070 */
[----:B------:R-:W-:Y:S01]  /*6050*/  IMAD.U32 R8, RZ, RZ, UR5 ;  /* 0x00000005ff087e24 */ /* 0x000fe2000f8e00ff */
[----:B------:R-:W-:Y:S01]  /*6060*/  LOP3.LUT R15, R15, 0x1, RZ, 0x3c, !PT ;  /* 0x000000010f0f7812 */ /* 0x000fe200078e3cff */
[----:B------:R-:W-:Y:S01]  /*6070*/  UMOV UR36, UR29 ;  /* 0x0000001d00247c82 */ /* 0x000fe20008000000 */
[----:B------:R-:W-:Y:S01]  /*6080*/  LOP3.LUT R13, R13, R0, RZ, 0x3c, !PT ;  /* 0x000000000d0d7212 */ /* 0x000fe200078e3cff */
[----:B------:R-:W-:Y:S01]  /*6090*/  UIADD3 UR20, UPT, UPT, UR13, UR16, URZ ;  /* 0x000000100d147290 */ /* 0x000fe2000fffe0ff */
[----:B------:R-:W-:Y:S01]  /*60a0*/  SEL R14, R14, RZ, P0 ;  /* 0x000000ff0e0e7207 */ /* 0x000fe20000000000 */
[----:B------:R-:W-:Y:S01]  /*60b0*/  UIADD3 UR16, UPT, UPT, UR14, UR61, URZ ;  /* 0x0000003d0e107290 */ /* 0x000fe2000fffe0ff */
[----:B------:R-:W-:Y:S01]  /*60c0*/  IMAD.U32 R9, RZ, RZ, UR4 ;  /* 0x00000004ff097e24 */ /* 0x000fe2000f8e00ff */
[----:B------:R-:W-:Y:S04]  /*60d0*/  @!P1 R2UR UR4, R8 ;  /* 0x00000000080492ca */ /* 0x000fe800000e0000 */
[----:B------:R-:W-:Y:S11]  /*60e0*/  @!P1 R2UR UR5, R9 ;  /* 0x00000000090592ca */ /* 0x000ff600000e0000 */
[----:B------:R-:W-:Y:S02]  /*60f0*/  @!UPT UIADD3 URZ, UPT, UPT, URZ, URZ, URZ ;  /* 0x000000fffffff290 */ /* 0x000fe4000fffe0ff */
[----:B------:R2:W-:Y:S01]  /*6100*/  @!UP0 UTMALDG.3D [UR8], [UR4], desc[UR6] ;  /* 0x00000608040085b4 */ /* 0x0005e20008011000 */
[----:B------:R2:W-:Y:S01]  /*6110*/  @!P1 SYNCS.ARRIVE.TRANS64.RED.A0TR RZ, [UR21+0x178], R7 ;  /* 0x00017807ffff99a7 */ /* 0x0005e20008300415 */
[----:B------:R-:W-:Y:S01]  /*6120*/  SYNCS.ARRIVE.TRANS64.RED.A1T0 RZ, [UR37], RZ ;  /* 0x000000ffffff79a7 */ /* 0x000fe20008100425 */
[----:B------:R-:W-:Y:S05]  /*6130*/  BRA.U UP1, `(.L_x_113) ;  /* 0xfffffff101687547 */ /* 0x000fea000b83ffff */
[----:B------:R-:W-:-:S04]  /*6140*/  SHF.L.U32 R3, R15, 0x1f, RZ ;  /* 0x0000001f0f037819 */ /* 0x000fc800000006ff */
[----:B------:R-:W3:Y:S02]  /*6150*/  SYNCS.PHASECHK.TRANS64.TRYWAIT P0, [UR21+0x180], R3 ;  /* 0x00018003ff0075a7 */ /* 0x000ee40008001115 */
[----:B---3--:R-:W-:Y:S05]  /*6160*/  @!P0 BRA `(.L_x_114) ;  /* 0x0000007800488947 */ /* 0x008fea0003800000 */
.L_x_236:
[----:B------:R-:W4:Y:S02]  /*6170*/  SYNCS.PHASECHK.TRANS64.TRYWAIT P0, [UR21+0x188], R3 ;  /* 0x00018803ff0075a7 */ /* 0x000f240008001115 */
[----:B----4-:R-:W-:Y:S05]  /*6180*/  @!P0 BRA `(.L_x_115) ;  /* 0x0000007800588947 */ /* 0x010fea0003800000 */
.L_x_238:
[----:B------:R-:W4:Y:S02]  /*6190*/  SYNCS.PHASECHK.TRANS64.TRYWAIT P0, [UR21+0x190], R3 ;  /* 0x00019003ff0075a7 */ /* 0x000f240008001115 */
[----:B----4-:R-:W-:Y:S05]  /*61a0*/  @!P0 BRA `(.L_x_116) ;  /* 0x0000007800688947 */ /* 0x010fea0003800000 */
.L_x_240:
[----:B---3--:R-:W-:-:S07]  /*61b0*/  MOV R0, UR21 ;  /* 0x0000001500007c02 */ /* 0x008fce0008000f00 */
.L_x_117:
[----:B---3--:R-:W-:-:S04]  /*61c0*/  SHF.L.U32 R3, R15, 0x1f, RZ ;  /* 0x0000001f0f037819 */ /* 0x008fc800000006ff */
[----:B------:R3:W4:Y:S03]  /*61d0*/  SYNCS.PHASECHK.TRANS64.TRYWAIT P0, [R0+URZ+0x198], R3 ;  /* 0x00019803000075a7 */ /* 0x00072600080011ff */
[----:B----4-:R-:W-:Y:S05]  /*61e0*/  @!P0 NANOSLEEP.SYNCS 0x989680 ;  /* 0x009896800000895d */ /* 0x010fea0003900000 */
[----:B------:R-:W4:Y:S02]  /*61f0*/  @!P0 SYNCS.PHASECHK.TRANS64 P0, [R0+URZ+0x198], R3 ;  /* 0x00019803000085a7 */ /* 0x000f2400080010ff */
[----:B-12-4-:R-:W-:Y:S05]  /*6200*/  @P0 EXIT ;  /* 0x000000000000094d */ /* 0x016fea0003800000 */
[----:B------:R-:W-:Y:S05]  /*6210*/  BRA `(.L_x_117) ;  /* 0xfffffffc00e87947 */ /* 0x000fea000383ffff */
.L_x_102:
[----:B------:R-:W-:-:S06]  /*6220*/  UISETP.GE.AND UP0, UPT, UR25, 0x4, UPT ;  /* 0x000000041900788c */ /* 0x000fcc000bf06270 */
[----:B------:R-:W-:-:S13]  /*6230*/  PLOP3.LUT P0, PT, PT, PT, UP0, 0x80, 0x8 ;  /* 0x000000000008781c */ /* 0x000fda0003f0f008 */
[----:B------:R-:W-:Y:S05]  /*6240*/  @!P0 EXIT ;  /* 0x000000000000894d */ /* 0x000fea0003800000 */
[----:B------:R-:W-:Y:S01]  /*6250*/  BAR.SYNC.DEFER_BLOCKING 0x6, 0xa0 ;  /* 0x0182800000007b1d */ /* 0x000fe20000010000 */
[C---:B------:R-:W-:Y:S01]  /*6260*/  IMAD.SHL.U32 R4, R174.reuse, 0x40, RZ ;  /* 0x00000040ae047824 */ /* 0x040fe200078e00ff */
[C---:B------:R-:W-:Y:S01]  /*6270*/  LOP3.LUT R178, R174.reuse, 0x60, RZ, 0xc0, !PT ;  /* 0x00000060aeb27812 */ /* 0x040fe200078ec0ff */
[C---:B------:R-:W-:Y:S01]  /*6280*/  IMAD.SHL.U32 R137, R174.reuse, 0x8, RZ ;  /* 0x00000008ae897824 */ /* 0x040fe200078e00ff */
[C---:B------:R-:W-:Y:S01]  /*6290*/  LOP3.LUT R176, R174.reuse, 0x2, RZ, 0xc0, !PT ;  /* 0x00000002aeb07812 */ /* 0x040fe200078ec0ff */
[----:B------:R-:W-:Y:S01]  /*62a0*/  IMAD.U32 R69, R174, 0x10000, RZ ;  /* 0x00010000ae457824 */ /* 0x000fe200078e00ff */
[----:B------:R-:W-:Y:S02]  /*62b0*/  UMOV UR44, 0x400 ;  /* 0x00000400002c7882 */ /* 0x000fe40000000000 */
[----:B------:R-:W1:Y:S01]  /*62c0*/  LDC.64 R158, c[0x0][0x888] ;  /* 0x00022200ff9e7b82 */ /* 0x000e620000000a00 */
[----:B------:R-:W-:Y:S01]  /*62d0*/  ULEA UR44, UR45, UR44, 0x18 ;  /* 0x0000002c2d2c7291 */ /* 0x000fe2000f8ec0ff */
[----:B------:R-:W-:Y:S01]  /*62e0*/  LOP3.LUT R6, R4, 0x180, RZ, 0xc0, !PT ;  /* 0x0000018004067812 */ /* 0x000fe200078ec0ff */
[----:B------:R-:W-:Y:S01]  /*62f0*/  HFMA2 R68, -RZ, RZ, 0, 0 ;  /* 0x00000000ff447431 */ /* 0x000fe200000001ff */
[----:B------:R-:W-:Y:S01]  /*6300*/  LOP3.LUT R69, R69, 0x600000, RZ, 0xc0, !PT ;  /* 0x0060000045457812 */ /* 0x000fe200078ec0ff */
[----:B------:R-:W-:Y:S01]  /*6310*/  UIADD3 UR4, UPT, UPT, UR44, 0x8400, URZ ;  /* 0x000084002c047890 */ /* 0x000fe2000fffe0ff */
[----:B------:R-:W-:Y:S01]  /*6320*/  LOP3.LUT R137, R6, 0x30, R137, 0xf8, !PT ;  /* 0x0000003006897812 */ /* 0x000fe200078ef889 */
[----:B------:R-:W-:Y:S01]  /*6330*/  IMAD.MOV.U32 R172, RZ, RZ, RZ ;  /* 0x000000ffffac7224 */ /* 0x000fe200078e00ff */
[----:B------:R-:W2:Y:S01]  /*6340*/  LDC.64 R160, c[0x0][0x890] ;  /* 0x00022400ffa07b82 */ /* 0x000ea20000000a00 */
[----:B------:R-:W-:Y:S01]  /*6350*/  LOP3.LUT R174, R174, 0x4, RZ, 0xc0, !PT ;  /* 0x00000004aeae7812 */ /* 0x000fe200078ec0ff */
[----:B------:R-:W-:Y:S01]  /*6360*/  IMAD.MOV.U32 R166, RZ, RZ, RZ ;  /* 0x000000ffffa67224 */ /* 0x000fe200078e00ff */
[----:B------:R-:W-:-:S02]  /*6370*/  LOP3.LUT R137, R137, 0x1e40, R4, 0xf8, !PT ;  /* 0x00001e4089897812 */ /* 0x000fc400078ef804 */
[----:B------:R-:W-:Y:S01]  /*6380*/  CS2R R170, SRZ ;  /* 0x0000000000aa7805 */ /* 0x000fe2000001ff00 */
[----:B------:R-:W-:Y:S01]  /*6390*/  IMAD.MOV.U32 R169, RZ, RZ, RZ ;  /* 0x000000ffffa97224 */ /* 0x000fe200078e00ff */
[----:B------:R-:W-:Y:S01]  /*63a0*/  IADD3 R173, PT, PT, -R174, 0x2, RZ ;  /* 0x00000002aead7810 */ /* 0x000fe20007ffe1ff */
[----:B------:R-:W-:Y:S01]  /*63b0*/  IMAD.MOV R168, RZ, RZ, -R176 ;  /* 0x000000ffffa87224 */ /* 0x000fe200078e0ab0 */
[----:B------:R-:W3:Y:S01]  /*63c0*/  LDC.64 R156, c[0x0][0x8b0] ;  /* 0x00022c00ff9c7b82 */ /* 0x000ee20000000a00 */
[----:B------:R-:W4:Y:S01]  /*63d0*/  LDS R0, [UR44+0x240] ;  /* 0x0002402cff007984 */ /* 0x000f220008000800 */
[----:B------:R-:W-:Y:S01]  /*63e0*/  IADD3 R175, PT, PT, R137, UR44, RZ ;  /* 0x0000002c89af7c10 */ /* 0x000fe2000fffe0ff */
[----:B------:R-:W-:Y:S01]  /*63f0*/  IMAD.MOV R167, RZ, RZ, -R174 ;  /* 0x000000ffffa77224 */ /* 0x000fe200078e0aae */
[----:B------:R-:W-:Y:S01]  /*6400*/  MOV R177, UR4 ;  /* 0x0000000400b17c02 */ /* 0x000fe20008000f00 */
[----:B------:R-:W1:Y:S02]  /*6410*/  LDCU UR58, c[0x0][0x370] ;  /* 0x00006e00ff3a77ac */ /* 0x000e640008000800 */
[----:B------:R-:W-:Y:S01]  /*6420*/  VIADD R175, R175, 0x400 ;  /* 0x00000400afaf7836 */ /* 0x000fe20000000000 */
[----:B------:R-:W1:Y:S01]  /*6430*/  LDC.64 R138, c[0x0][0x8a8] ;  /* 0x00022a00ff8a7b82 */ /* 0x000e620000000a00 */
[----:B------:R-:W1:Y:S01]  /*6440*/  LDCU.64 UR62, c[0x0][0x348] ;  /* 0x00006900ff3e77ac */ /* 0x000e620008000a00 */
[----:B------:R-:W1:Y:S01]  /*6450*/  LDCU UR43, c[0x0][0xb0c] ;  /* 0x00016180ff2b77ac */ /* 0x000e620008000800 */
[----:B------:R-:W1:Y:S01]  /*6460*/  LDCU UR39, c[0x0][0xb30] ;  /* 0x00016600ff2777ac */ /* 0x000e620008000800 */
[----:B------:R-:W1:Y:S01]  /*6470*/  LDCU.64 UR56, c[0x0][0x888] ;  /* 0x00011100ff3877ac */ /* 0x000e620008000a00 */
[----:B------:R-:W1:Y:S01]  /*6480*/  LDCU.64 UR40, c[0x0][0xb28] ;  /* 0x00016500ff2877ac */ /* 0x000e620008000a00 */
[----:B------:R-:W1:Y:S01]  /*6490*/  LDCU.128 UR52, c[0x0][0xb10] ;  /* 0x00016200ff3477ac */ /* 0x000e620008000c00 */
[----:B------:R-:W1:Y:S01]  /*64a0*/  LDCU UR47, c[0x0][0x374] ;  /* 0x00006e80ff2f77ac */ /* 0x000e620008000800 */
[----:B------:R-:W-:Y:S01]  /*64b0*/  UIADD3 UR60, UPT, UPT, UR44, 0x400, URZ ;  /* 0x000004002c3c7890 */ /* 0x000fe2000fffe0ff */
[----:B--2-4-:R-:W-:-:S11]  /*64c0*/  IMAD.IADD R69, R0, 0x1, R69 ;  /* 0x0000000100457824 */ /* 0x014fd600078e0245 */
.L_x_162:
[C---:B------:R-:W-:Y:S02]  /*64d0*/  LEA R3, R166.reuse, UR44, 0x3 ;  /* 0x0000002ca6037c11 */ /* 0x040fe4000f8e18ff */
[----:B------:R-:W-:Y:S02]  /*64e0*/  SHF.L.U32 R0, R171, 0x1f, RZ ;  /* 0x0000001fab007819 */ /* 0x000fe400000006ff */
[----:B------:R-:W-:Y:S02]  /*64f0*/  LEA R5, R166, UR44, 0x4 ;  /* 0x0000002ca6057c11 */ /* 0x000fe4000f8e20ff */
[----:B------:R-:W2:Y:S02]  /*6500*/  SYNCS.PHASECHK.TRANS64.TRYWAIT P0, [R3+URZ+0x1b0], R0 ;  /* 0x0001b000030075a7 */ /* 0x000ea400080011ff */
[----:B-12---:R-:W-:Y:S05]  /*6510*/  @!P0 BRA `(.L_x_118) ;  /* 0x0000007400a48947 */ /* 0x006fea0003800000 */
.L_x_241:
[----:B------:R-:W4:Y:S01]  /*6520*/  LDS.128 R4, [R5+0x220] ;  /* 0x0002200005047984 */ /* 0x000f220000000c00 */
[----:B------:R-:W-:Y:S01]  /*6530*/  UISETP.GE.AND UP0, UPT, UR42, 0x1, UPT ;  /* 0x000000012a00788c */ /* 0x000fe2000bf06270 */
[----:B------:R-:W-:Y:S01]  /*6540*/  @!PT LDS RZ, [RZ] ;  /* 0x00000000fffff984 */ /* 0x000fe20000000800 */
[----:B------:R-:W-:Y:S01]  /*6550*/  @!PT LDS RZ, [RZ] ;  /* 0x00000000fffff984 */ /* 0x000fe20000000800 */
[----:B------:R-:W-:Y:S01]  /*6560*/  @!PT LDS RZ, [RZ] ;  /* 0x00000000fffff984 */ /* 0x000fe20000000800 */
[----:B------:R-:W-:Y:S01]  /*6570*/  @!PT LDS RZ, [RZ] ;  /* 0x00000000fffff984 */ /* 0x000fe20000000800 */
[----:B------:R1:W-:Y:S06]  /*6580*/  MEMBAR.ALL.CTA ;  /* 0x0000000000007992 */ /* 0x0003ec0000008000 */
[----:B-1----:R-:W1:Y:S01]  /*6590*/  FENCE.VIEW.ASYNC.S ;  /* 0x00000000000073c6 */ /* 0x002e620000000000 */
[----:B----4-:R-:W-:Y:S11]  /*65a0*/  LOP3.LUT P0, RZ, R6, 0x1, RZ, 0xc0, !PT ;  /* 0x0000000106ff7812 */ /* 0x010ff6000780c0ff */
[----:B------:R-:W-:Y:S02]  /*65b0*/  @!UPT UIADD3 URZ, UPT, UPT, URZ, URZ, URZ ;  /* 0x000000fffffff290 */ /* 0x000fe4000fffe0ff */
[----:B-1----:R-:W-:Y:S01]  /*65c0*/  VOTEU.ANY UP1, P0 ;  /* 0x0000000000ff7886 */ /* 0x002fe20000020100 */
[----:B------:R-:W-:Y:S01]  /*65d0*/  PLOP3.LUT P0, PT, PT, PT, UP1, 0x80, 0x8 ;  /* 0x000000000008781c */ /* 0x000fe20003f0f018 */
[----:B------:R-:W-:Y:S11]  /*65e0*/  UP2UR UR46, UPR, URZ, 0x2 ;  /* 0x00000002ff2e7883 */ /* 0x000ff60008000000 */
[----:B------:R-:W-:Y:S01]  /*65f0*/  @!UPT UIADD3 URZ, UPT, UPT, URZ, URZ, URZ ;  /* 0x000000fffffff290 */ /* 0x000fe2000fffe0ff */
[----:B--2---:R-:W-:Y:S02]  /*6600*/  @P0 SHF.R.U32.HI R0, RZ, 0x10, R5 ;  /* 0x00000010ff000819 */ /* 0x004fe40000011605 */
        /* <DEDUP_REMOVED lines=12> */
[----:B------:R-:W2:Y:S01]  /*66d0*/  LDCU UR12, c[0x0][0xb20] ;  /* 0x00016400ff0c77ac */ /* 0x000ea20008000800 */
[----:B------:R-:W-:Y:S02]  /*66e0*/  UIMAD.WIDE.U32 UR4, UR47, UR55, URZ ;  /* 0x000000372f0472a5 */ /* 0x000fe4000f8e00ff */
[----:B------:R-:W-:Y:S02]  /*66f0*/  UIMAD.WIDE.U32 UR6, UR58, UR52, URZ ;  /* 0x000000343a0672a5 */ /* 0x000fe4000f8e00ff */
[----:B------:R-:W-:Y:S02]  /*6700*/  UISETP.NE.AND UP0, UPT, UR54, 0x1, UPT ;  /* 0x000000013600788c */ /* 0x000fe4000bf05270 */
[----:B------:R-:W-:Y:S02]  /*6710*/  UIMAD.WIDE.U32 UR8, UR37, UR55, URZ ;  /* 0x00000037250872a5 */ /* 0x000fe4000f8e00ff */
[----:B------:R-:W-:Y:S02]  /*6720*/  UIMAD.WIDE.U32 UR10, UR38, UR52, URZ ;  /* 0x00000034260a72a5 */ /* 0x000fe4000f8e00ff */
[----:B------:R-:W-:Y:S02]  /*6730*/  UISETP.NE.AND UP1, UPT, UR43, 0x1, UPT ;  /* 0x000000012b00788c */ /* 0x000fe4000bf25270 */
[----:B------:R-:W-:Y:S01]  /*6740*/  UISETP.NE.AND UP2, UPT, UR42, 0x1, UPT ;  /* 0x000000012a00788c */ /* 0x000fe2000bf45270 */
[----:B------:R-:W-:Y:S02]  /*6750*/  UMOV UR4, UR5 ;  /* 0x0000000500047c82 */ /* 0x000fe40008000000 */
[----:B--2---:R-:W-:Y:S03]  /*6760*/  USHF.R.U32.HI UR5, URZ, UR12, UR4 ;  /* 0x0000000cff057299 */ /* 0x004fe60008011604 */
[----:B------:R-:W-:Y:S02]  /*6770*/  UMOV UR4, UR7 ;  /* 0x0000000700047c82 */ /* 0x000fe40008000000 */
[----:B------:R-:W-:Y:S02]  /*6780*/  USHF.R.U32.HI UR7, URZ, UR53, UR4 ;  /* 0x00000035ff077299 */ /* 0x000fe40008011604 */
[----:B------:R-:W-:Y:S02]  /*6790*/  USEL UR4, UR47, UR5, !UP0 ;  /* 0x000000052f047287 */ /* 0x000fe4000c000000 */
[----:B------:R-:W-:Y:S01]  /*67a0*/  USEL UR7, UR58, UR7, !UP1 ;  /* 0x000000073a077287 */ /* 0x000fe2000c800000 */
[----:B------:R-:W-:Y:S01]  /*67b0*/  UMOV UR5, UR9 ;  /* 0x0000000900057c82 */ /* 0x000fe20008000000 */
[----:B------:R-:W-:Y:S02]  /*67c0*/  UIMAD.WIDE.U32 UR8, UR4, UR40, URZ ;  /* 0x00000028040872a5 */ /* 0x000fe4000f8e00ff */
[----:B------:R-:W-:Y:S03]  /*67d0*/  USHF.R.U32.HI UR6, URZ, UR12, UR5 ;  /* 0x0000000cff067299 */ /* 0x000fe60008011605 */
[----:B------:R-:W-:Y:S01]  /*67e0*/  UMOV UR5, UR11 ;  /* 0x0000000b00057c82 */ /* 0x000fe20008000000 */
[----:B------:R-:W-:Y:S02]  /*67f0*/  UIMAD.WIDE.U32 UR10, UR7, UR40, URZ ;  /* 0x00000028070a72a5 */ /* 0x000fe4000f8e00ff */
[----:B------:R-:W-:Y:S02]  /*6800*/  USHF.R.U32.HI UR12, URZ, UR53, UR5 ;  /* 0x00000035ff0c7299 */ /* 0x000fe40008011605 */
[----:B------:R-:W-:Y:S01]  /*6810*/  USEL UR6, UR37, UR6, !UP0 ;  /* 0x0000000625067287 */ /* 0x000fe2000c000000 */
[----:B------:R-:W-:Y:S02]  /*6820*/  UMOV UR5, UR9 ;  /* 0x0000000900057c82 */ /* 0x000fe40008000000 */
[----:B------:R-:W-:Y:S01]  /*6830*/  UMOV UR10, UR11 ;  /* 0x0000000b000a7c82 */ /* 0x000fe20008000000 */
[----:B------:R-:W-:Y:S02]  /*6840*/  @UP2 USHF.R.U32.HI UR4, URZ, UR41, UR5 ;  /* 0x00000029ff042299 */ /* 0x000fe40008011605 */
[----:B------:R-:W-:Y:S02]  /*6850*/  @UP2 USHF.R.U32.HI UR7, URZ, UR41, UR10 ;  /* 0x00000029ff072299 */ /* 0x000fe4000801160a */
[----:B------:R-:W-:Y:S02]  /*6860*/  UIMAD UR4, UR42, UR4, URZ ;  /* 0x000000042a0472a4 */ /* 0x000fe4000f8e02ff */
        /* <DEDUP_REMOVED lines=8> */
[----:B------:R-:W-:Y:S02]  /*68f0*/  USEL UR11, UR6, UR4, !UP2 ;  /* 0x00000004060b7287 */ /* 0x000fe4000d000000 */
[----:B------:R-:W-:Y:S02]  /*6900*/  UIADD3 UR8, UPT, UPT, -UR5, URZ, URZ ;  /* 0x000000ff05087290 */ /* 0x000fe4000fffe1ff */
[----:B------:R-:W-:Y:S01]  /*6910*/  UIADD3 UR10, UPT, UPT, -UR11, URZ, URZ ;  /* 0x000000ff0b0a7290 */ /* 0x000fe2000fffe1ff */
[----:B------:R-:W-:Y:S01]  /*6920*/  @!UP0 UMOV UR4, UR9 ;  /* 0x0000000900048c82 */ /* 0x000fe20008000000 */
[----:B------:R-:W-:Y:S02]  /*6930*/  UIADD3 UR9, UPT, UPT, -UR6, URZ, URZ ;  /* 0x000000ff06097290 */ /* 0x000fe4000fffe1ff */
[----:B------:R-:W-:Y:S02]  /*6940*/  @!UP0 USHF.R.U32.HI UR4, URZ, UR41, UR4 ;  /* 0x00000029ff048299 */ /* 0x000fe40008011604 */
[----:B------:R-:W-:Y:S02]  /*6950*/  UIMAD UR10, UR42, UR10, UR6 ;  /* 0x0000000a2a0a72a4 */ /* 0x000fe4000f8e0206 */
[----:B------:R-:W-:Y:S04]  /*6960*/  @!UP0 USEL UR4, UR5, UR4, !UP2 ;  /* 0x0000000405048287 */ /* 0x000fe8000d000000 */
[----:B------:R-:W-:Y:S02]  /*6970*/  @!UP0 UIMAD UR10, UR7, UR10, UR4 ;  /* 0x0000000a070a82a4 */ /* 0x000fe4000f8e0204 */
[----:B------:R-:W-:Y:S02]  /*6980*/  @!UP0 UIADD3 UR11, UPT, UPT, UR11, -UR4, URZ ;  /* 0x800000040b0b8290 */ /* 0x000fe4000fffe0ff */
[----:B------:R-:W-:Y:S02]  /*6990*/  UIMAD UR7, UR43, UR8, UR38 ;  /* 0x000000082b0772a4 */ /* 0x000fe4000f8e0226 */
[----:B------:R-:W-:Y:S02]  /*69a0*/  @!UP0 UIMAD UR6, UR11, UR42, UR5 ;  /* 0x0000002a0b0682a4 */ /* 0x000fe4000f8e0205 */
[----:B------:R-:W-:Y:S01]  /*69b0*/  UIMAD UR4, UR54, UR9, UR37 ;  /* 0x00000009360472a4 */ /* 0x000fe2000f8e0225 */
[----:B------:R-:W-:Y:S02]  /*69c0*/  @!UP0 UMOV UR5, UR10 ;  /* 0x0000000a00058c82 */ /* 0x000fe40008000000 */
[----:B------:R-:W-:Y:S02]  /*69d0*/  UIMAD UR38, UR5, UR43, UR7 ;  /* 0x0000002b052672a4 */ /* 0x000fe4000f8e0207 */
[----:B------:R-:W-:Y:S11]  /*69e0*/  UIMAD UR37, UR6, UR54, UR4 ;  /* 0x00000036062572a4 */ /* 0x000ff6000f8e0204 */
[----:B------:R-:W-:Y:S01]  /*69f0*/  @!UPT UIADD3 URZ, UPT, UPT, URZ, URZ, URZ ;  /* 0x000000fffffff290 */ /* 0x000fe2000fffe0ff */
.L_x_119:
[----:B------:R-:W-:Y:S01]  /*6a00*/  UISETP.NE.AND UP0, UPT, UR39, 0x1, UPT ;  /* 0x000000012700788c */ /* 0x000fe2000bf05270 */
[----:B------:R-:W-:Y:S01]  /*6a10*/  IADD3 R166, PT, PT, R166, 0x1, RZ ;  /* 0x00000001a6a67810 */ /* 0x000fe20007ffe0ff */
[----:B------:R-:W-:Y:S02]  /*6a20*/  USHF.L.U32 UR50, UR16, 0x7, URZ ;  /* 0x0000000710327899 */ /* 0x000fe400080006ff */
[----:B------:R-:W-:Y:S07]  /*6a30*/  USHF.L.U32 UR49, UR20, 0x8, URZ ;  /* 0x0000000814317899 */ /* 0x000fee00080006ff */
[----:B------:R-:W2:Y:S01]  /*6a40*/  @!UP0 LDCU.128 UR12, c[0x0][0xb10] ;  /* 0x00016200ff0c87ac */ /* 0x000ea20008000c00 */
[----:B------:R-:W4:Y:S01]  /*6a50*/  @!UP0 LDCU UR5, c[0x0][0xb0c] ;  /* 0x00016180ff0587ac */ /* 0x000f220008000800 */
[----:B------:R-:W3:Y:S01]  /*6a60*/  @!UP0 LDCU UR10, c[0x0][0xb20] ;  /* 0x00016400ff0a87ac */ /* 0x000ee20008000800 */
[----:B--2---:R-:W-:Y:S02]  /*6a70*/  UIMAD.WIDE.U32 UR8, UR38, UR12, URZ ;  /* 0x0000000c260872a5 */ /* 0x004fe4000f8e00ff */
[----:B------:R-:W-:Y:S02]  /*6a80*/  UIMAD.WIDE.U32 UR6, UR37, UR15, URZ ;  /* 0x0000000f250672a5 */ /* 0x000fe4000f8e00ff */
[----:B------:R-:W-:Y:S03]  /*6a90*/  @!UP0 UISETP.NE.AND UP1, UPT, UR14, 0x1, UPT ;  /* 0x000000010e00888c */ /* 0x000fe6000bf25270 */
[----:B------:R-:W-:Y:S01]  /*6aa0*/  @!UP0 UMOV UR4, UR9 ;  /* 0x0000000900048c82 */ /* 0x000fe20008000000 */
[----:B----4-:R-:W-:Y:S02]  /*6ab0*/  @!UP0 UISETP.NE.AND UP2, UPT, UR5, 0x1, UPT ;  /* 0x000000010500888c */ /* 0x010fe4000bf45270 */
[----:B------:R-:W-:Y:S01]  /*6ac0*/  @!UP0 USHF.R.U32.HI UR4, URZ, UR13, UR4 ;  /* 0x0000000dff048299 */ /* 0x000fe20008011604 */
[----:B------:R-:W-:Y:S02]  /*6ad0*/  @!UP0 UMOV UR6, UR7 ;  /* 0x0000000700068c82 */ /* 0x000fe40008000000 */
[----:B---3--:R-:W-:Y:S02]  /*6ae0*/  @!UP0 USHF.R.U32.HI UR6, URZ, UR10, UR6 ;  /* 0x0000000aff068299 */ /* 0x008fe40008011606 */
[----:B------:R-:W-:Y:S02]  /*6af0*/  @!UP0 USEL UR7, UR38, UR4, !UP2 ;  /* 0x0000000426078287 */ /* 0x000fe4000d000000 */
[----:B------:R-:W-:Y:S04]  /*6b00*/  @!UP0 USEL UR6, UR37, UR6, !UP1 ;  /* 0x0000000625068287 */ /* 0x000fe8000c800000 */
[----:B------:R-:W-:Y:S02]  /*6b10*/  @!UP0 UIADD3 UR4, UPT, UPT, -UR7, UR6, URZ ;  /* 0x0000000607048290 */ /* 0x000fe4000fffe1ff */
[----:B------:R-:W-:Y:S02]  /*6b20*/  @!UP0 UIADD3 UR6, UPT, UPT, UR7, -UR6, URZ ;  /* 0x8000000607068290 */ /* 0x000fe4000fffe0ff */
[----:B------:R-:W-:Y:S02]  /*6b30*/  @!UP0 UIMAD UR38, UR4, UR5, UR38 ;  /* 0x00000005042682a4 */ /* 0x000fe4000f8e0226 */
[----:B------:R-:W-:Y:S02]  /*6b40*/  @!UP0 UIMAD UR37, UR6, UR14, UR37 ;  /* 0x0000000e062582a4 */ /* 0x000fe4000f8e0225 */
[----:B------:R-:W-:Y:S09]  /*6b50*/  ULOP3.LUT UP0, URZ, UR60, 0x1b0, URZ, 0xc0, !UPT ;  /* 0x000001b03cff7892 */ /* 0x000ff2000f80c0ff */
[----:B------:R-:W-:Y:S05]  /*6b60*/  BRA.U !UP0, `(.L_x_120) ;  /* 0x0000000108407547 */ /* 0x000fea000b800000 */
[----:B------:R-:W2:Y:S01]  /*6b70*/  LDCU.64 UR8, c[0x4][0x88] ;  /* 0x01001100ff0877ac */ /* 0x000ea20008000a00 */
[----:B------:R-:W-:Y:S01]  /*6b80*/  MOV R3, 0x0 ;  /* 0x0000000000037802 */ /* 0x000fe20000000f00 */
[----:B------:R-:W-:Y:S02]  /*6b90*/  HFMA2 R12, -RZ, RZ, 0, 5.9604644775390625e-08 ;  /* 0x00000001ff0c7431 */ /* 0x000fe400000001ff */
[----:B------:R-:W-:Y:S02]  /*6ba0*/  IMAD.MOV.U32 R8, RZ, RZ, 0x70 ;  /* 0x00000070ff087424 */ /* 0x000fe400078e00ff */
[----:B------:R-:W-:Y:S01]  /*6bb0*/  IMAD.MOV.U32 R13, RZ, RZ, RZ ;  /* 0x000000ffff0d7224 */ /* 0x000fe200078e00ff */
[----:B------:R-:W3:Y:S01]  /*6bc0*/  LDCU.64 UR6, c[0x4][0x90] ;  /* 0x01001200ff0677ac */ /* 0x000ee20008000a00 */
[----:B------:R-:W4:Y:S01]  /*6bd0*/  LDC.64 R2, c[0x4][R3] ;  /* 0x0100000003027b82 */ /* 0x000f220000000a00 */
[----:B------:R-:W1:Y:S01]  /*6be0*/  LDCU.64 UR4, c[0x4][0x8] ;  /* 0x01000100ff0477ac */ /* 0x000e620008000a00 */
[----:B--2---:R-:W-:Y:S01]  /*6bf0*/  MOV R5, UR9 ;  /* 0x0000000900057c02 */ /* 0x004fe20008000f00 */
[----:B------:R-:W-:Y:S01]  /*6c00*/  IMAD.U32 R4, RZ, RZ, UR8 ;  /* 0x00000008ff047e24 */ /* 0x000fe2000f8e00ff */
[----:B---3--:R-:W-:Y:S01]  /*6c10*/  MOV R7, UR7 ;  /* 0x0000000700077c02 */ /* 0x008fe20008000f00 */
[----:B------:R-:W-:Y:S01]  /*6c20*/  IMAD.U32 R6, RZ, RZ, UR6 ;  /* 0x00000006ff067e24 */ /* 0x000fe2000f8e00ff */
[----:B-1----:R-:W-:Y:S01]  /*6c30*/  MOV R11, UR5 ;  /* 0x00000005000b7c02 */ /* 0x002fe20008000f00 */
[----:B------:R-:W-:Y:S02]  /*6c40*/  IMAD.U32 R10, RZ, RZ, UR4 ;  /* 0x00000004ff0a7e24 */ /* 0x000fe4000f8e00ff */
[----:B------:R-:W-:Y:S07]  /*6c50*/  LEPC R20, `(.L_x_120) ;  /* 0x000000001014794e */ /* 0x000fee0000000000 */
[----:B----45:R-:W-:Y:S05]  /*6c60*/  CALL.ABS.NOINC R2 ;  /* 0x0000000002007343 */ /* 0x030fea0003c00000 */
.L_x_120:
[----:B------:R-:W-:Y:S01]  /*6c70*/  LOP3.LUT P0, RZ, R177, 0x1b0, RZ, 0xc0, !PT ;  /* 0x000001b0b1ff7812 */ /* 0x000fe2000780c0ff */
[----:B------:R-:W-:Y:S11]  /*6c80*/  BSSY.RECONVERGENT B6, `(.L_x_121) ;  /* 0x0000013000067945 */ /* 0x000ff60003800200 */
[----:B------:R-:W-:Y:S01]  /*6c90*/  @!UPT UIADD3 URZ, UPT, UPT, URZ, URZ, URZ ;  /* 0x000000fffffff290 */ /* 0x000fe2000fffe0ff */
[----:B------:R-:W-:Y:S05]  /*6ca0*/  @!P0 BRA `(.L_x_122) ;  /* 0x0000000000408947 */ /* 0x000fea0003800000 */
        /* <DEDUP_REMOVED lines=16> */
.L_x_122:
[----:B------:R-:W-:Y:S05]  /*6db0*/  BSYNC.RECONVERGENT B6 ;  /* 0x0000000000067941 */ /* 0x000fea0003800200 */
.L_x_121:
[----:B------:R-:W-:Y:S02]  /*6dc0*/  ISETP.NE.U32.AND P0, PT, RZ, UR56, PT ;  /* 0x00000038ff007c0c */ /* 0x000fe4000bf05070 */
[C---:B------:R-:W-:Y:S02]  /*6dd0*/  ISETP.NE.U32.AND P4, PT, R160.reuse, RZ, PT ;  /* 0x000000ffa000720c */ /* 0x040fe40003f85070 */
[----:B------:R-:W-:Y:S02]  /*6de0*/  ISETP.NE.U32.AND P1, PT, R160, RZ, PT ;  /* 0x000000ffa000720c */ /* 0x000fe40003f25070 */
[----:B------:R-:W-:Y:S02]  /*6df0*/  ISETP.NE.AND.EX P0, PT, RZ, UR57, PT, P0 ;  /* 0x00000039ff007c0c */ /* 0x000fe4000bf05300 */
[C---:B------:R-:W-:Y:S02]  /*6e00*/  ISETP.NE.AND.EX P4, PT, R161.reuse, RZ, PT, P4 ;  /* 0x000000ffa100720c */ /* 0x040fe40003f85340 */
[----:B------:R-:W-:Y:S02]  /*6e10*/  ISETP.NE.AND.EX P1, PT, R161, RZ, P0, P1 ;  /* 0x000000ffa100720c */ /* 0x000fe40000725310 */
[----:B------:R-:W-:Y:S02]  /*6e20*/  ISETP.NE.U32.AND P5, PT, R156, RZ, PT ;  /* 0x000000ff9c00720c */ /* 0x000fe40003fa5070 */
[----:B------:R-:W-:Y:S02]  /*6e30*/  ISETP.NE.U32.AND P2, PT, RZ, UR56, PT ;  /* 0x00000038ff007c0c */ /* 0x000fe4000bf45070 */
[----:B------:R-:W-:Y:S02]  /*6e40*/  PLOP3.LUT P0, PT, PT, PT, PT, 0x8, 0x80 ;  /* 0x000000000080781c */ /* 0x000fe40003f0e170 */
[----:B------:R-:W-:Y:S02]  /*6e50*/  ISETP.NE.AND.EX P5, PT, R157, RZ, PT, P5 ;  /* 0x000000ff9d00720c */ /* 0x000fe40003fa5350 */
[----:B------:R-:W-:Y:S03]  /*6e60*/  ISETP.NE.AND.EX P2, PT, RZ, UR57, PT, P2 ;  /* 0x00000039ff007c0c */ /* 0x000fe6000bf45320 */
[----:B------:R-:W-:Y:S01]  /*6e70*/  @!P1 PLOP3.LUT P0, PT, P4, PT, PT, 0x80, 0x8 ;  /* 0x000000000008981c */ /* 0x000fe2000270f070 */
[----:B------:R-:W-:Y:S01]  /*6e80*/  @!UPT UIADD3 URZ, UPT, UPT, URZ, URZ, URZ ;  /* 0x000000fffffff290 */ /* 0x000fe2000fffe0ff */
[----:B------:R-:W-:Y:S11]  /*6e90*/  @!P4 BRA `(.L_x_123) ;  /* 0x000000000030c947 */ /* 0x000ff60003800000 */
[----:B------:R-:W-:Y:S01]  /*6ea0*/  ISETP.NE.U32.AND P3, PT, R158, RZ, PT ;  /* 0x000000ff9e00720c */ /* 0x000fe20003f65070 */
[----:B------:R-:W2:Y:S01]  /*6eb0*/  LDCU.64 UR4, c[0x0][0x358] ;  /* 0x00006b00ff0477ac */ /* 0x000ea20008000a00 */
[----:B------:R-:W-:Y:S02]  /*6ec0*/  IMAD.MOV.U32 R162, RZ, RZ, 0x1 ;  /* 0x00000001ffa27424 */ /* 0x000fe400078e00ff */
[----:B------:R-:W-:Y:S11]  /*6ed0*/  ISETP.NE.AND.EX P3, PT, R159, RZ, PT, P3 ;  /* 0x000000ff9f00720c */ /* 0x000ff60003f65330 */
[----:B------:R-:W-:Y:S02]  /*6ee0*/  @!UPT UIADD3 URZ, UPT, UPT, URZ, URZ, URZ ;  /* 0x000000fffffff290 */ /* 0x000fe4000fffe0ff */
[----:B------:R-:W3:Y:S01]  /*6ef0*/  @P3 LDC.64 R2, c[0x0][0x888] ;  /* 0x00022200ff023b82 */ /* 0x000ee20000000a00 */
[----:B-1----:R-:W-:Y:S04]  /*6f00*/  @P3 IMAD R0, R160, UR36, RZ ;  /* 0x00000024a0003c24 */ /* 0x002fe8000f8e02ff */
[----:B---3--:R-:W-:Y:S04]  /*6f10*/  @P3 IMAD.WIDE R2, R0, 0x4, R2 ;  /* 0x0000000400023825 */ /* 0x008fe800078e0202 */
[----:B------:R-:W-:Y:S01]  /*6f20*/  HFMA2 R0, -RZ, RZ, 0, 5.9604644775390625e-08 ;  /* 0x00000001ff007431 */ /* 0x000fe200000001ff */
[----:B--2--5:R2:W5:Y:S04]  /*6f30*/  @P3 LDG.E R73, desc[UR4][R2.64] ;  /* 0x0000000402493981 */ /* 0x024568000c1e1900 */
[----:B------:R-:W-:Y:S01]  /*6f40*/  @!P3 PRMT R162, R0, 0x7610, R162 ;  /* 0x0000761000a2b816 */ /* 0x000fe200000000a2 */
[----:B--2---:R-:W3:Y:S06]  /*6f50*/  @!P3 LDC R73, c[0x0][0x880] ;  /* 0x00022000ff49bb82 */ /* 0x004eec0000000800 */
.L_x_123:
[----:B------:R-:W-:Y:S05]  /*6f60*/  @!P5 BRA `(.L_x_124) ;  /* 0x000000000024d947 */ /* 0x000fea0003800000 */
[----:B------:R-:W-:Y:S01]  /*6f70*/  ISETP.NE.U32.AND P3, PT, R138, RZ, PT ;  /* 0x000000ff8a00720c */ /* 0x000fe20003f65070 */
[----:B------:R-:W2:Y:S03]  /*6f80*/  LDCU.64 UR4, c[0x0][0x358] ;  /* 0x00006b00ff0477ac */ /* 0x000ea60008000a00 */
[----:B------:R-:W-:Y:S11]  /*6f90*/  ISETP.NE.AND.EX P3, PT, R139, RZ, PT, P3 ;  /* 0x000000ff8b00720c */ /* 0x000ff60003f65330 */
[----:B------:R-:W-:Y:S02]  /*6fa0*/  @!UPT UIADD3 URZ, UPT, UPT, URZ, URZ, URZ ;  /* 0x000000fffffff290 */ /* 0x000fe4000fffe0ff */
[----:B------:R-:W4:Y:S01]  /*6fb0*/  @P3 LDC.64 R2, c[0x0][0x8a8] ;  /* 0x00022a00ff023b82 */ /* 0x000f220000000a00 */
[----:B-1----:R-:W-:Y:S04]  /*6fc0*/  @P3 IMAD R0, R156, UR36, RZ ;  /* 0x000000249c003c24 */ /* 0x002fe8000f8e02ff */
[----:B----4-:R-:W-:Y:S05]  /*6fd0*/  @P3 IMAD.WIDE R2, R0, 0x4, R2 ;  /* 0x0000000400023825 */ /* 0x010fea00078e0202 */
[----:B--2--5:R2:W5:Y:S02]  /*6fe0*/  @P3 LDG.E R70, desc[UR4][R2.64] ;  /* 0x0000000402463981 */ /* 0x024564000c1e1900 */
[----:B--2---:R-:W4:Y:S02]  /*6ff0*/  @!P3 LDC R70, c[0x0][0x8a0] ;  /* 0x00022800ff46bb82 */ /* 0x004f240000000800 */
.L_x_124:
[----:B---3-5:R-:W-:Y:S01]  /*7000*/  FSETP.NEU.AND P3, PT, R73, RZ, PT ;  /* 0x000000ff4900720b */ /* 0x028fe20003f6d000 */
[----:B------:R-:W-:Y:S01]  /*7010*/  BSSY B1, `(.L_x_125) ;  /* 0x0000046000017945 */ /* 0x000fe20003800000 */
[----:B------:R-:W-:Y:S01]  /*7020*/  SEL R5, RZ, 0xffffffff, P2 ;  /* 0xffffffffff057807 */ /* 0x000fe20001000000 */
[----:B------:R-:W-:Y:S01]  /*7030*/  IMAD.MOV.U32 R182, RZ, RZ, 0x1 ;  /* 0x00000001ffb67424 */ /* 0x000fe200078e00ff */
[----:B-1----:R-:W-:Y:S01]  /*7040*/  @!P1 SEL R0, RZ, 0xffffffff, P3 ;  /* 0xffffffffff009807 */ /* 0x002fe20001800000 */
[----:B------:R-:W-:Y:S01]  /*7050*/  IMAD R71, R68, 0x100, R69 ;  /* 0x0000010044477824 */ /* 0x000fe200078e0245 */
[----:B------:R-:W-:Y:S02]  /*7060*/  LOP3.LUT P2, RZ, R162, 0xff, RZ, 0xc0, !PT ;  /* 0x000000ffa2ff7812 */ /* 0x000fe4000784c0ff */
[----:B------:R-:W-:Y:S02]  /*7070*/  CS2R R154, SRZ ;  /* 0x00000000009a7805 */ /* 0x000fe4000001ff00 */
[----:B------:R-:W-:Y:S02]  /*7080*/  LEA R3, R170, UR44, 0x3 ;  /* 0x0000002caa037c11 */ /* 0x000fe4000f8e18ff */
[----:B------:R-:W-:Y:S02]  /*7090*/  CS2R R152, SRZ ;  /* 0x0000000000987805 */ /* 0x000fe4000001ff00 */
[C---:B------:R-:W-:Y:S02]  /*70a0*/  @P0 SEL R0, R5.reuse, R0, !P2 ;  /* 0x0000000005000207 */ /* 0x040fe40005000000 */
[----:B------:R-:W-:Y:S02]  /*70b0*/  CS2R R150, SRZ ;  /* 0x0000000000967805 */ /* 0x000fe4000001ff00 */
[----:B------:R-:W-:Y:S02]  /*70c0*/  LEA R165, R68, UR44, 0x3 ;  /* 0x0000002c44a57c11 */ /* 0x000fe4000f8e18ff */
[----:B------:R-:W-:Y:S02]  /*70d0*/  CS2R R148, SRZ ;  /* 0x0000000000947805 */ /* 0x000fe4000001ff00 */
[----:B------:R-:W-:Y:S02]  /*70e0*/  @!P1 LOP3.LUT R0, R0, 0x1, RZ, 0xc0, !PT ;  /* 0x0000000100009812 */ /* 0x000fe400078ec0ff */
[----:B------:R-:W-:Y:S02]  /*70f0*/  CS2R R146, SRZ ;  /* 0x0000000000927805 */ /* 0x000fe4000001ff00 */
[----:B------:R-:W-:Y:S02]  /*7100*/  SHF.L.U32 R2, R172, 0x1f, RZ ;  /* 0x0000001fac027819 */ /* 0x000fe400000006ff */
[----:B------:R-:W-:Y:S02]  /*7110*/  CS2R R144, SRZ ;  /* 0x0000000000907805 */ /* 0x000fe4000001ff00 */
[----:B------:R-:W-:Y:S02]  /*7120*/  ISETP.NE.U32.OR P6, PT, R0, 0x1, P1 ;  /* 0x000000010000780c */ /* 0x000fe40000fc5470 */
[----:B------:R-:W-:Y:S02]  /*7130*/  CS2R R142, SRZ ;  /* 0x00000000008e7805 */ /* 0x000fe4000001ff00 */
[----:B------:R-:W-:Y:S02]  /*7140*/  SEL R0, RZ, 0xffffffff, P3 ;  /* 0xffffffffff007807 */ /* 0x000fe40001800000 */
[----:B------:R-:W-:Y:S02]  /*7150*/  CS2R R140, SRZ ;  /* 0x00000000008c7805 */ /* 0x000fe4000001ff00 */
[----:B------:R-:W-:Y:S02]  /*7160*/  P2R R189, PR, RZ, 0x40 ;  /* 0x00000040ffbd7803 */ /* 0x000fe40000000000 */
[----:B------:R-:W-:Y:S04]  /*7170*/  @P4 SEL R0, R5, R0, !P2 ;  /* 0x0000000005004207 */ /* 0x000fe80005000000 */
[----:B------:R-:W-:Y:S02]  /*7180*/  LOP3.LUT R0, R0, 0x1, RZ, 0xc0, !PT ;  /* 0x0000000100007812 */ /* 0x000fe400078ec0ff */
[----:B------:R-:W-:Y:S02]  /*7190*/  @P6 SHF.L.U32 R4, R169, 0x1f, RZ ;  /* 0x0000001fa9046819 */ /* 0x000fe400000006ff */
[----:B------:R-:W-:Y:S02]  /*71a0*/  ISETP.NE.U32.AND P5, PT, R0, 0x1, PT ;  /* 0x000000010000780c */ /* 0x000fe40003fa5070 */
[----:B------:R-:W1:Y:S02]  /*71b0*/  @P6 SYNCS.PHASECHK.TRANS64.TRYWAIT P1, [R3+URZ+0x160], R4 ;  /* 0x00016004030065a7 */ /* 0x000e6400080211ff */
[----:B------:R-:W-:Y:S01]  /*71c0*/  P2R R183, PR, RZ, 0x20 ;  /* 0x00000020ffb77803 */ /* 0x000fe20000000000 */
[----:B------:R2:W3:Y:S01]  /*71d0*/  SYNCS.PHASECHK.TRANS64.TRYWAIT P0, [R165+URZ+0x1d0], R2 ;  /* 0x0001d002a50075a7 */ /* 0x0004e200080011ff */
[----:B-1----:R-:W-:Y:S01]  /*71e0*/  @P6 SEL R182, RZ, 0x1, !P1 ;  /* 0x00000001ffb66807 */ /* 0x002fe20004800000 */
[----:B--2---:R-:W-:Y:S06]  /*71f0*/  @!P6 BRA `(.L_x_126) ;  /* 0x00000000009ce947 */ /* 0x004fec0003800000 */
[----:B------:R-:W-:Y:S01]  /*7200*/  @P5 IMAD R7, R170, 0x2000, R175 ;  /* 0x00002000aa075824 */ /* 0x000fe200078e02af */
[----:B------:R-:W-:Y:S01]  /*7210*/  ISETP.NE.AND P1, PT, R182, RZ, PT ;  /* 0x000000ffb600720c */ /* 0x000fe20003f25270 */
[----:B------:R-:W-:Y:S01]  /*7220*/  BSSY B0, `(.L_x_127) ;  /* 0x0000010000007945 */ /* 0x000fe20003800000 */
[----:B------:R-:W-:Y:S01]  /*7230*/  CS2R R142, SRZ ;  /* 0x00000000008e7805 */ /* 0x000fe2000001ff00 */
[--C-:B------:R-:W-:Y:S01]  /*7240*/  @P5 IMAD R6, R176, -0x10, R7.reuse ;  /* 0xfffffff0b0065824 */ /* 0x100fe200078e0207 */
[----:B------:R-:W-:Y:S01]  /*7250*/  CS2R R140, SRZ ;  /* 0x00000000008c7805 */ /* 0x000fe2000001ff00 */
[----:B------:R-:W-:Y:S01]  /*7260*/  @P5 IMAD R5, R174, -0x10, R7 ;  /* 0xfffffff0ae055824 */ /* 0x000fe200078e0207 */
[----:B------:R-:W-:Y:S01]  /*7270*/  CS2R R150, SRZ ;  /* 0x0000000000967805 */ /* 0x000fe2000001ff00 */
[----:B------:R-:W-:Y:S01]  /*7280*/  @P5 IMAD R4, R173, 0x10, R6 ;  /* 0x00000010ad045824 */ /* 0x000fe200078e0206 */
[----:B------:R-:W-:Y:S02]  /*7290*/  CS2R R148, SRZ ;  /* 0x0000000000947805 */ /* 0x000fe4000001ff00 */
[----:B------:R-:W-:Y:S02]  /*72a0*/  CS2R R146, SRZ ;  /* 0x0000000000927805 */ /* 0x000fe4000001ff00 */
[----:B------:R-:W-:Y:S02]  /*72b0*/  CS2R R144, SRZ ;  /* 0x0000000000907805 */ /* 0x000fe4000001ff00 */
[----:B------:R-:W-:Y:S02]  /*72c0*/  CS2R R154, SRZ ;  /* 0x00000000009a7805 */ /* 0x000fe4000001ff00 */
[----:B------:R-:W-:Y:S01]  /*72d0*/  CS2R R152, SRZ ;  /* 0x0000000000987805 */ /* 0x000fe2000001ff00 */
[----:B------:R-:W-:Y:S06]  /*72e0*/  @P1 BRA `(.L_x_128) ;  /* 0x00000000000c1947 */ /* 0x000fec0003800000 */
[----:B------:R-:W-:Y:S04]  /*72f0*/  SHF.L.U32 R0, R169, 0x1f, RZ ;  /* 0x0000001fa9007819 */ /* 0x000fe800000006ff */
[----:B------:R-:W1:Y:S02]  /*7300*/  SYNCS.PHASECHK.TRANS64.TRYWAIT P1, [R3+URZ+0x160], R0 ;  /* 0x00016000030075a7 */ /* 0x000e6400080211ff */
[----:B-1----:R-:W-:Y:S05]  /*7310*/  @!P1 BRA `(.L_x_129) ;  /* 0x0000006800389947 */ /* 0x002fea0003800000 */
.L_x_128:
[----:B------:R-:W-:Y:S05]  /*7320*/  BSYNC B0 ;  /* 0x0000000000007941 */ /* 0x000fea0003800000 */
.L_x_127:
[----:B------:R-:W-:Y:S01]  /*7330*/  ISETP.NE.AND P1, PT, R183, RZ, PT ;  /* 0x000000ffb700720c */ /* 0x000fe20003f25270 */
[----:B-1----:R-:W-:Y:S02]  /*7340*/  VIADD R3, R3, 0x180 ;  /* 0x0000018003037836 */ /* 0x002fe40000000000 */
[----:B------:R-:W-:Y:S02]  /*7350*/  IMAD.U32 R0, RZ, RZ, UR45 ;  /* 0x0000002dff007e24 */ /* 0x000fe4000f8e00ff */
[----:B------:R-:W-:Y:S03]  /*7360*/  VIADD R170, R170, 0x1 ;  /* 0x00000001aaaa7836 */ /* 0x000fe60000000000 */
[----:B------:R-:W-:Y:S05]  /*7370*/  PRMT R0, R0, 0x654, R3 ;  /* 0x0000065400007816 */ /* 0x000fea0000000003 */
[----:B------:R1:W2:Y:S04]  /*7380*/  @P1 LDS.128 R140, [R7] ;  /* 0x00000000078c1984 */ /* 0x0002a80000000c00 */
[----:B------:R1:W1:Y:S04]  /*7390*/  @P1 LDS.128 R148, [R5+0x20] ;  /* 0x0000200005941984 */ /* 0x0002680000000c00 */
[----:B------:R1:W1:Y:S04]  /*73a0*/  @P1 LDS.128 R144, [R6+0x10] ;  /* 0x0000100006901984 */ /* 0x0002680000000c00 */
[----:B------:R1:W1:Y:S01]  /*73b0*/  @P1 LDS.128 R152, [R4+0x10] ;  /* 0x0000100004981984 */ /* 0x0002620000000c00 */
[C---:B------:R-:W-:Y:S01]  /*73c0*/  ISETP.NE.AND P1, PT, R170.reuse, 0x4, PT ;  /* 0x00000004aa00780c */ /* 0x040fe20003f25270 */
[----:B------:R-:W-:Y:S01]  /*73d0*/  @!PT LDS RZ, [RZ] ;  /* 0x00000000fffff984 */ /* 0x000fe20000000800 */
[----:B------:R-:W-:Y:S01]  /*73e0*/  @!PT LDS RZ, [RZ] ;  /* 0x00000000fffff984 */ /* 0x000fe20000000800 */
[----:B------:R-:W-:Y:S01]  /*73f0*/  @!PT LDS RZ, [RZ] ;  /* 0x00000000fffff984 */ /* 0x000fe20000000800 */
[----:B------:R-:W-:Y:S01]  /*7400*/  @!PT LDS RZ, [RZ] ;  /* 0x00000000fffff984 */ /* 0x000fe20000000800 */
[----:B------:R5:W-:Y:S06]  /*7410*/  MEMBAR.ALL.CTA ;  /* 0x0000000000007992 */ /* 0x000bec0000008000 */
[----:B-----5:R-:W5:Y:S01]  /*7420*/  FENCE.VIEW.ASYNC.S ;  /* 0x00000000000073c6 */ /* 0x020f620000000000 */
[----:B------:R-:W-:Y:S01]  /*7430*/  SEL R170, R170, RZ, P1 ;  /* 0x000000ffaaaa7207 */ /* 0x000fe20000800000 */
[----:B-----5:R5:W-:Y:S02]  /*7440*/  SYNCS.ARRIVE.TRANS64.RED.A1T0 RZ, [R0+URZ], RZ ;  /* 0x000000ff00ff79a7 */ /* 0x020be400081004ff */
[----:B-----5:R-:W-:Y:S04]  /*7450*/  SEL R0, RZ, 0x1, P1 ;  /* 0x00000001ff007807 */ /* 0x020fe80000800000 */
[----:B--2---:R-:W-:Y:S02]  /*7460*/  LOP3.LUT R169, R169, R0, RZ, 0x3c, !PT ;  /* 0x00000000a9a97212 */ /* 0x004fe400078e3cff */
.L_x_126:
[----:B------:R-:W-:Y:S05]  /*7470*/  BSYNC B1 ;  /* 0x0000000000017941 */ /* 0x000fea0003800000 */
.L_x_125:
[----:B------:R-:W-:Y:S04]  /*7480*/  SHF.R.U32.HI R0, RZ, 0x15, R71 ;  /* 0x00000015ff007819 */ /* 0x000fe80000011647 */
[----:B------:R-:W-:Y:S01]  /*7490*/  LOP3.LUT P1, RZ, R0, 0x3, R163, 0x48, !PT ;  /* 0x0000000300ff7812 */ /* 0x000fe200078248a3 */
[----:B------:R-:W-:Y:S01]  /*74a0*/  @!UPT UIADD3 URZ, UPT, UPT, URZ, URZ, URZ ;  /* 0x000000fffffff290 */ /* 0x000fe2000fffe0ff */
[----:B---3--:R-:W-:Y:S11]  /*74b0*/  @P0 BRA `(.L_x_130) ;  /* 0x0000000000080947 */ /* 0x008ff60003800000 */
[----:B------:R-:W2:Y:S02]  /*74c0*/  SYNCS.PHASECHK.TRANS64.TRYWAIT P0, [R165+URZ+0x1d0], R2 ;  /* 0x0001d002a50075a7 */ /* 0x000ea400080011ff */
[----:B--2---:R-:W-:Y:S05]  /*74d0*/  @!P0 BRA `(.L_x_131) ;  /* 0x0000006400dc8947 */ /* 0x004fea0003800000 */
.L_x_130:
[----:B------:R-:W-:Y:S04]  /*74e0*/  BSSY.RECONVERGENT B6, `(.L_x_132) ;  /* 0x0000012000067945 */ /* 0x000fe80003800200 */
[----:B------:R-:W-:Y:S05]  /*74f0*/  @!P1 BRA `(.L_x_133) ;  /* 0x0000000000409947 */ /* 0x000fea0003800000 */
[----:B------:R-:W1:Y:S01]  /*7500*/  LDCU.64 UR8, c[0x4][0x78] ;  /* 0x01000f00ff0877ac */ /* 0x000e620008000a00 */
[----:B------:R-:W-:Y:S01]  /*7510*/  MOV R3, 0x0 ;  /* 0x0000000000037802 */ /* 0x000fe20000000f00 */
[----:B------:R-:W-:Y:S02]  /*7520*/  HFMA2 R12, -RZ, RZ, 0, 5.9604644775390625e-08 ;  /* 0x00000001ff0c7431 */ /* 0x000fe400000001ff */
[----:B------:R-:W-:Y:S02]  /*7530*/  IMAD.MOV.U32 R8, RZ, RZ, 0x192 ;  /* 0x00000192ff087424 */ /* 0x000fe400078e00ff */
[----:B------:R-:W-:Y:S01]  /*7540*/  IMAD.MOV.U32 R13, RZ, RZ, RZ ;  /* 0x000000ffff0d7224 */ /* 0x000fe200078e00ff */
[----:B------:R-:W3:Y:S01]  /*7550*/  LDCU.64 UR6, c[0x4][0x80] ;  /* 0x01001000ff0677ac */ /* 0x000ee20008000a00 */
[----:B--2---:R-:W2:Y:S01]  /*7560*/  LDC.64 R2, c[0x4][R3] ;  /* 0x0100000003027b82 */ /* 0x004ea20000000a00 */
[----:B------:R-:W5:Y:S01]  /*7570*/  LDCU.64 UR4, c[0x4][0x18] ;  /* 0x01000300ff0477ac */ /* 0x000f620008000a00 */
[----:B-1----:R-:W-:Y:S01]  /*7580*/  MOV R5, UR9 ;  /* 0x0000000900057c02 */ /* 0x002fe20008000f00 */
[----:B------:R-:W-:Y:S01]  /*7590*/  IMAD.U32 R4, RZ, RZ, UR8 ;  /* 0x00000008ff047e24 */ /* 0x000fe2000f8e00ff */
[----:B---3--:R-:W-:Y:S01]  /*75a0*/  MOV R7, UR7 ;  /* 0x0000000700077c02 */ /* 0x008fe20008000f00 */
[----:B------:R-:W-:Y:S01]  /*75b0*/  IMAD.U32 R6, RZ, RZ, UR6 ;  /* 0x00000006ff067e24 */ /* 0x000fe2000f8e00ff */
[----:B-----5:R-:W-:Y:S01]  /*75c0*/  MOV R11, UR5 ;  /* 0x00000005000b7c02 */ /* 0x020fe20008000f00 */
[----:B------:R-:W-:Y:S02]  /*75d0*/  IMAD.U32 R10, RZ, RZ, UR4 ;  /* 0x00000004ff0a7e24 */ /* 0x000fe4000f8e00ff */
[----:B------:R-:W-:Y:S07]  /*75e0*/  LEPC R20, `(.L_x_133) ;  /* 0x000000001014794e */ /* 0x000fee0000000000 */
[----:B--2-4-:R-:W-:Y:S05]  /*75f0*/  CALL.ABS.NOINC R2 ;  /* 0x0000000002007343 */ /* 0x014fea0003c00000 */
.L_x_133:
[----:B------:R-:W-:Y:S05]  /*7600*/  BSYNC.RECONVERGENT B6 ;  /* 0x0000000000067941 */ /* 0x000fea0003800200 */
.L_x_132:
[-C--:B------:R-:W-:Y:S01]  /*7610*/  F2FP.F16.E4M3.UNPACK_B R74, R140.reuse ;  /* 0x0000008cff4a723e */ /* 0x080fe200020006ff */
[----:B------:R-:W-:Y:S05]  /*7620*/  WARPSYNC.ALL ;  /* 0x0000000000007948 */ /* 0x000fea0003800000 */
[----:B------:R-:W-:Y:S01]  /*7630*/  R2UR UR4, R71 ;  /* 0x00000000470472ca */ /* 0x000fe200000e0000 */
[--C-:B------:R-:W-:Y:S01]  /*7640*/  HADD2.F32 R72, -RZ, R74.reuse.H0_H0 ;  /* 0x2000004aff487230 */ /* 0x100fe20000004100 */
[----:B------:R-:W-:Y:S01]  /*7650*/  F2FP.F16.E4M3.UNPACK_B R76, R140.H1 ;  /* 0x0000008cff4c723e */ /* 0x000fe200030006ff */
[----:B------:R-:W-:Y:S01]  /*7660*/  HADD2.F32 R75, -RZ, R74.H1_H1 ;  /* 0x3000004aff4b7230 */ /* 0x000fe20000004100 */
[-C--:B------:R-:W-:Y:S01]  /*7670*/  F2FP.F16.E4M3.UNPACK_B R78, R141.reuse ;  /* 0x0000008dff4e723e */ /* 0x080fe200020006ff */
[----:B------:R-:W-:Y:S01]  /*7680*/  BSSY.RECONVERGENT B0, `(.L_x_134) ;  /* 0x000011d000007945 */ /* 0x000fe20003800200 */
[----:B------:R-:W-:Y:S01]  /*7690*/  F2FP.F16.E4M3.UNPACK_B R80, R141.H1 ;  /* 0x0000008dff50723e */ /* 0x000fe200030006ff */
[----:B------:R-:W-:Y:S01]  /*76a0*/  HADD2.F32 R74, -RZ, R76.H0_H0 ;  /* 0x2000004cff4a7230 */ /* 0x000fe20000004100 */
[-C--:B------:R-:W-:Y:S01]  /*76b0*/  F2FP.F16.E4M3.UNPACK_B R82, R142.reuse ;  /* 0x0000008eff52723e */ /* 0x080fe200020006ff */
[--C-:B------:R-:W-:Y:S01]  /*76c0*/  HADD2.F32 R77, -RZ, R78.reuse.H0_H0 ;  /* 0x2000004eff4d7230 */ /* 0x100fe20000004100 */
[----:B------:R-:W-:Y:S01]  /*76d0*/  F2FP.F16.E4M3.UNPACK_B R84, R142.H1 ;  /* 0x0000008eff54723e */ /* 0x000fe200030006ff */
[----:B------:R-:W-:Y:S01]  /*76e0*/  HADD2.F32 R78, -RZ, R78.H1_H1 ;  /* 0x3000004eff4e7230 */ /* 0x000fe20000004100 */
[-C--:B------:R-:W-:Y:S01]  /*76f0*/  F2FP.F16.E4M3.UNPACK_B R86, R143.reuse ;  /* 0x0000008fff56723e */ /* 0x080fe200020006ff */
[----:B-1----:R-:W4:Y:S01]  /*7700*/  LDTM.x64 R4, tmem[UR4] ;  /* 0x00000004000479ee */ /* 0x002f220008340000 */
[----:B------:R-:W-:Y:S01]  /*7710*/  F2FP.F16.E4M3.UNPACK_B R88, R143.H1 ;  /* 0x0000008fff58723e */ /* 0x000fe200030006ff */
[----:B------:R-:W-:Y:S01]  /*7720*/  HADD2.F32 R76, -RZ, R76.H1_H1 ;  /* 0x3000004cff4c7230 */ /* 0x000fe20000004100 */
[-C--:B------:R-:W-:Y:S01]  /*7730*/  F2FP.F16.E4M3.UNPACK_B R90, R144.reuse ;  /* 0x00000090ff5a723e */ /* 0x080fe200020006ff */
[----:B------:R-:W-:Y:S01]  /*7740*/  HADD2.F32 R79, -RZ, R80.H0_H0 ;  /* 0x20000050ff4f7230 */ /* 0x000fe20000004100 */
[----:B------:R-:W-:Y:S01]  /*7750*/  F2FP.F16.E4M3.UNPACK_B R92, R144.H1 ;  /* 0x00000090ff5c723e */ /* 0x000fe200030006ff */
[--C-:B------:R-:W-:Y:S01]  /*7760*/  HADD2.F32 R81, -RZ, R82.reuse.H0_H0 ;  /* 0x20000052ff517230 */ /* 0x100fe20000004100 */
[----:B------:R-:W-:Y:S01]  /*7770*/  SHF.L.U32 R188, R168, 0x4, RZ ;  /* 0x00000004a8bc7819 */ /* 0x000fe200000006ff */
[----:B------:R-:W-:Y:S01]  /*7780*/  HADD2.F32 R82, -RZ, R82.H1_H1 ;  /* 0x30000052ff527230 */ /* 0x000fe20000004100 */
[----:B------:R-:W-:Y:S01]  /*7790*/  SHF.L.U32 R192, R167, 0x4, RZ ;  /* 0x00000004a7c07819 */ /* 0x000fe200000006ff */
[--C-:B------:R-:W-:Y:S01]  /*77a0*/  HADD2.F32 R85, -RZ, R86.reuse.H0_H0 ;  /* 0x20000056ff557230 */ /* 0x100fe20000004100 */
[----:B------:R-:W-:Y:S01]  /*77b0*/  SHF.L.U32 R190, R173, 0x4, RZ ;  /* 0x00000004adbe7819 */ /* 0x000fe200000006ff */
[----:B------:R-:W-:Y:S01]  /*77c0*/  HADD2.F32 R86, -RZ, R86.H1_H1 ;  /* 0x30000056ff567230 */ /* 0x000fe20000004100 */
[----:B------:R-:W-:Y:S01]  /*77d0*/  IADD3 R181, PT, PT, R175, R192, RZ ;  /* 0x000000c0afb57210 */ /* 0x000fe20007ffe0ff */
[--C-:B------:R-:W-:Y:S01]  /*77e0*/  HADD2.F32 R89, -RZ, R90.reuse.H0_H0 ;  /* 0x2000005aff597230 */ /* 0x100fe20000004100 */
[----:B------:R-:W-:Y:S01]  /*77f0*/  F2FP.F16.E4M3.UNPACK_B R94, R145 ;  /* 0x00000091ff5e723e */ /* 0x000fe200020006ff */
[----:B------:R-:W-:Y:S01]  /*7800*/  HADD2.F32 R90, -RZ, R90.H1_H1 ;  /* 0x3000005aff5a7230 */ /* 0x000fe20000004100 */
[----:B------:R-:W-:Y:S01]  /*7810*/  F2FP.F16.E4M3.UNPACK_B R98, R146 ;  /* 0x00000092ff62723e */ /* 0x000fe200020006ff */
[----:B------:R-:W-:Y:S01]  /*7820*/  HADD2.F32 R80, -RZ, R80.H1_H1 ;  /* 0x30000050ff507230 */ /* 0x000fe20000004100 */
[----:B------:R-:W-:Y:S01]  /*7830*/  F2FP.F16.E4M3.UNPACK_B R102, R147 ;  /* 0x00000093ff66723e */ /* 0x000fe200020006ff */
[--C-:B------:R-:W-:Y:S01]  /*7840*/  HADD2.F32 R93, -RZ, R94.reuse.H0_H0 ;  /* 0x2000005eff5d7230 */ /* 0x100fe20000004100 */
[----:B------:R-:W-:Y:S01]  /*7850*/  F2FP.F16.E4M3.UNPACK_B R106, R148 ;  /* 0x00000094ff6a723e */ /* 0x000fe200020006ff */
[----:B------:R-:W-:Y:S01]  /*7860*/  HADD2.F32 R94, -RZ, R94.H1_H1 ;  /* 0x3000005eff5e7230 */ /* 0x000fe20000004100 */
[----:B------:R-:W-:Y:S01]  /*7870*/  F2FP.F16.E4M3.UNPACK_B R110, R149 ;  /* 0x00000095ff6e723e */ /* 0x000fe200020006ff */
[C---:B----4-:R-:W-:Y:S01]  /*7880*/  FMUL R0, R70.reuse, R4 ;  /* 0x0000000446007220 */ /* 0x050fe20000400000 */
[C---:B--2---:R-:W-:Y:S01]  /*7890*/  FMUL R2, R70.reuse, R5 ;  /* 0x0000000546027220 */ /* 0x044fe20000400000 */
[C---:B------:R-:W-:Y:S01]  /*78a0*/  FMUL R4, R70.reuse, R8 ;  /* 0x0000000846047220 */ /* 0x040fe20000400000 */
[C---:B------:R-:W-:Y:S01]  /*78b0*/  FMUL R5, R70.reuse, R9 ;  /* 0x0000000946057220 */ /* 0x040fe20000400000 */
[C---:B------:R-:W-:Y:S01]  /*78c0*/  FFMA R0, R73.reuse, R72, R0 ;  /* 0x0000004849007223 */ /* 0x040fe20000000000 */
[C---:B------:R-:W-:Y:S01]  /*78d0*/  FFMA R2, R73.reuse, R75, R2 ;  /* 0x0000004b49027223 */ /* 0x040fe20000000002 */
[C---:B------:R-:W-:Y:S01]  /*78e0*/  FMUL R8, R70.reuse, R12 ;  /* 0x0000000c46087220 */ /* 0x040fe20000400000 */
[C---:B------:R-:W-:Y:S01]  /*78f0*/  FMUL R9, R70.reuse, R13 ;  /* 0x0000000d46097220 */ /* 0x040fe20000400000 */
[C---:B------:R-:W-:Y:S01]  /*7900*/  FMUL R12, R70.reuse, R16 ;  /* 0x00000010460c7220 */ /* 0x040fe20000400000 */
[C---:B------:R-:W-:Y:S01]  /*7910*/  FMUL R13, R70.reuse, R17 ;  /* 0x00000011460d7220 */ /* 0x040fe20000400000 */
[C---:B------:R-:W-:Y:S01]  /*7920*/  FMUL R16, R70.reuse, R20 ;  /* 0x0000001446107220 */ /* 0x040fe20000400000 */
[C---:B------:R-:W-:Y:S01]  /*7930*/  FMUL R17, R70.reuse, R21 ;  /* 0x0000001546117220 */ /* 0x040fe20000400000 */
[C---:B------:R-:W-:Y:S01]  /*7940*/  FMUL R20, R70.reuse, R24 ;  /* 0x0000001846147220 */ /* 0x040fe20000400000 */
[C---:B------:R-:W-:Y:S01]  /*7950*/  FMUL R21, R70.reuse, R25 ;  /* 0x0000001946157220 */ /* 0x040fe20000400000 */
[--C-:B------:R-:W-:Y:S02]  /*7960*/  HADD2.F32 R97, -RZ, R98.reuse.H0_H0 ;  /* 0x20000062ff617230 */ /* 0x100fe40000004100 */
[C---:B------:R-:W-:Y:S01]  /*7970*/  FMUL R24, R70.reuse, R28 ;  /* 0x0000001c46187220 */ /* 0x040fe20000400000 */
[----:B------:R-:W-:Y:S02]  /*7980*/  HADD2.F32 R98, -RZ, R98.H1_H1 ;  /* 0x30000062ff627230 */ /* 0x000fe40000004100 */
[C---:B------:R-:W-:Y:S01]  /*7990*/  FMUL R25, R70.reuse, R29 ;  /* 0x0000001d46197220 */ /* 0x040fe20000400000 */
[--C-:B------:R-:W-:Y:S02]  /*79a0*/  HADD2.F32 R101, -RZ, R102.reuse.H0_H0 ;  /* 0x20000066ff657230 */ /* 0x100fe40000004100 */
[C---:B------:R-:W-:Y:S01]  /*79b0*/  FMUL R28, R70.reuse, R32 ;  /* 0x00000020461c7220 */ /* 0x040fe20000400000 */
[----:B------:R-:W-:Y:S02]  /*79c0*/  HADD2.F32 R102, -RZ, R102.H1_H1 ;  /* 0x30000066ff667230 */ /* 0x000fe40000004100 */
[C---:B------:R-:W-:Y:S01]  /*79d0*/  FMUL R29, R70.reuse, R33 ;  /* 0x00000021461d7220 */ /* 0x040fe20000400000 */
[--C-:B------:R-:W-:Y:S02]  /*79e0*/  HADD2.F32 R105, -RZ, R106.reuse.H0_H0 ;  /* 0x2000006aff697230 */ /* 0x100fe40000004100 */
[C---:B------:R-:W-:Y:S01]  /*79f0*/  FMUL R32, R70.reuse, R36 ;  /* 0x0000002446207220 */ /* 0x040fe20000400000 */
[----:B------:R-:W-:Y:S01]  /*7a00*/  F2FP.F16.E4M3.UNPACK_B R96, R145.H1 ;  /* 0x00000091ff60723e */ /* 0x000fe200030006ff */
[----:B------:R-:W-:Y:S02]  /*7a10*/  HADD2.F32 R106, -RZ, R106.H1_H1 ;  /* 0x3000006aff6a7230 */ /* 0x000fe40000004100 */
[C---:B------:R-:W-:Y:S01]  /*7a20*/  FMUL R33, R70.reuse, R37 ;  /* 0x0000002546217220 */ /* 0x040fe20000400000 */
[--C-:B------:R-:W-:Y:S02]  /*7a30*/  HADD2.F32 R109, -RZ, R110.reuse.H0_H0 ;  /* 0x2000006eff6d7230 */ /* 0x100fe40000004100 */
[C---:B------:R-:W-:Y:S01]  /*7a40*/  FMUL R36, R70.reuse, R40 ;  /* 0x0000002846247220 */ /* 0x040fe20000400000 */
[----:B------:R-:W-:Y:S01]  /*7a50*/  F2FP.F16.E4M3.UNPACK_B R100, R146.H1 ;  /* 0x00000092ff64723e */ /* 0x000fe200030006ff */
[----:B------:R-:W-:Y:S02]  /*7a60*/  HADD2.F32 R110, -RZ, R110.H1_H1 ;  /* 0x3000006eff6e7230 */ /* 0x000fe40000004100 */
[C---:B------:R-:W-:Y:S01]  /*7a70*/  FMUL R37, R70.reuse, R41 ;  /* 0x0000002946257220 */ /* 0x040fe20000400000 */
[C---:B------:R-:W-:Y:S01]  /*7a80*/  FMUL R40, R70.reuse, R44 ;  /* 0x0000002c46287220 */ /* 0x040fe20000400000 */
[----:B------:R-:W-:Y:S01]  /*7a90*/  F2FP.F16.E4M3.UNPACK_B R104, R147.H1 ;  /* 0x00000093ff68723e */ /* 0x000fe200030006ff */
        /* <DEDUP_REMOVED lines=8> */
[----:B------:R-:W-:Y:S01]  /*7b20*/  F2FP.F16.E4M3.UNPACK_B R114, R150 ;  /* 0x00000096ff72723e */ /* 0x000fe200020006ff */
[C---:B------:R-:W-:Y:S01]  /*7b30*/  FMUL R53, R70.reuse, R57 ;  /* 0x0000003946357220 */ /* 0x040fe20000400000 */
[C---:B------:R-:W-:Y:S01]  /*7b40*/  FMUL R56, R70.reuse, R60 ;  /* 0x0000003c46387220 */ /* 0x040fe20000400000 */
[----:B------:R-:W-:Y:S01]  /*7b50*/  F2FP.F16.E4M3.UNPACK_B R116, R150.H1 ;  /* 0x00000096ff74723e */ /* 0x000fe200030006ff */
[C---:B------:R-:W-:Y:S01]  /*7b60*/  FMUL R57, R70.reuse, R61 ;  /* 0x0000003d46397220 */ /* 0x040fe20000400000 */
[--C-:B------:R-:W-:Y:S02]  /*7b70*/  HADD2.F32 R113, -RZ, R114.reuse.H0_H0 ;  /* 0x20000072ff717230 */ /* 0x100fe40000004100 */
[C---:B------:R-:W-:Y:S01]  /*7b80*/  FMUL R60, R70.reuse, R64 ;  /* 0x00000040463c7220 */ /* 0x040fe20000400000 */
[----:B------:R-:W-:Y:S01]  /*7b90*/  F2FP.F16.E4M3.UNPACK_B R118, R151 ;  /* 0x00000097ff76723e */ /* 0x000fe200020006ff */
[----:B------:R-:W-:Y:S02]  /*7ba0*/  HADD2.F32 R114, -RZ, R114.H1_H1 ;  /* 0x30000072ff727230 */ /* 0x000fe40000004100 */
[C---:B------:R-:W-:Y:S01]  /*7bb0*/  FMUL R61, R70.reuse, R65 ;  /* 0x00000041463d7220 */ /* 0x040fe20000400000 */
[C---:B------:R-:W-:Y:S01]  /*7bc0*/  FMUL R3, R70.reuse, R6 ;  /* 0x0000000646037220 */ /* 0x040fe20000400000 */
[----:B------:R-:W-:Y:S01]  /*7bd0*/  F2FP.F16.E4M3.UNPACK_B R120, R151.H1 ;  /* 0x00000097ff78723e */ /* 0x000fe200030006ff */
[--C-:B------:R-:W-:Y:S02]  /*7be0*/  HADD2.F32 R117, -RZ, R118.reuse.H0_H0 ;  /* 0x20000076ff757230 */ /* 0x100fe40000004100 */
[C---:B------:R-:W-:Y:S01]  /*7bf0*/  FMUL R7, R70.reuse, R7 ;  /* 0x0000000746077220 */ /* 0x040fe20000400000 */
[C---:B------:R-:W-:Y:S01]  /*7c00*/  FFMA R3, R73.reuse, R74, R3 ;  /* 0x0000004a49037223 */ /* 0x040fe20000000003 */
[----:B------:R-:W-:Y:S01]  /*7c10*/  F2FP.F16.E4M3.UNPACK_B R122, R152 ;  /* 0x00000098ff7a723e */ /* 0x000fe200020006ff */
[----:B------:R-:W-:Y:S02]  /*7c20*/  HADD2.F32 R118, -RZ, R118.H1_H1 ;  /* 0x30000076ff767230 */ /* 0x000fe40000004100 */
[C---:B------:R-:W-:Y:S01]  /*7c30*/  FFMA R7, R73.reuse, R76, R7 ;  /* 0x0000004c49077223 */ /* 0x040fe20000000007 */
[C---:B------:R-:W-:Y:S01]  /*7c40*/  FFMA R4, R73.reuse, R77, R4 ;  /* 0x0000004d49047223 */ /* 0x040fe20000000004 */
[----:B------:R-:W-:Y:S01]  /*7c50*/  F2FP.F16.E4M3.UNPACK_B R124, R152.H1 ;  /* 0x00000098ff7c723e */ /* 0x000fe200030006ff */
[----:B------:R-:W-:Y:S01]  /*7c60*/  FFMA R5, R73, R78, R5 ;  /* 0x0000004e49057223 */ /* 0x000fe20000000005 */
[--C-:B------:R-:W-:Y:S01]  /*7c70*/  HADD2.F32 R121, -RZ, R122.reuse.H0_H0 ;  /* 0x2000007aff797230 */ /* 0x100fe20000004100 */
[----:B------:R-:W-:Y:S01]  /*7c80*/  F2FP.SATFINITE.E4M3.F32.PACK_AB_MERGE_C R179, R7, R3, RZ ;  /* 0x0000000307b3723e */ /* 0x000fe200048070ff */
[----:B------:R-:W-:Y:S02]  /*7c90*/  HADD2.F32 R122, -RZ, R122.H1_H1 ;  /* 0x3000007aff7a7230 */ /* 0x000fe40000004100 */
[C---:B------:R-:W-:Y:S01]  /*7ca0*/  FMUL R6, R70.reuse, R10 ;  /* 0x0000000a46067220 */ /* 0x040fe20000400000 */
[----:B------:R-:W-:Y:S01]  /*7cb0*/  FMUL R11, R70, R11 ;  /* 0x0000000b460b7220 */ /* 0x000fe20000400000 */
[--C-:B------:R-:W-:Y:S01]  /*7cc0*/  HADD2.F32 R83, -RZ, R84.reuse.H0_H0 ;  /* 0x20000054ff537230 */ /* 0x100fe20000004100 */
[----:B------:R-:W-:Y:S01]  /*7cd0*/  F2FP.SATFINITE.E4M3.F32.PACK_AB_MERGE_C R184, R2, R0, R179 ;  /* 0x0000000002b8723e */ /* 0x000fe200048070b3 */
[----:B------:R-:W-:Y:S01]  /*7ce0*/  FFMA R6, R73, R79, R6 ;  /* 0x0000004f49067223 */ /* 0x000fe20000000006 */
[----:B------:R-:W-:Y:S01]  /*7cf0*/  IADD3 R179, PT, PT, R175, R188, RZ ;  /* 0x000000bcafb37210 */ /* 0x000fe20007ffe0ff */
[C---:B------:R-:W-:Y:S01]  /*7d00*/  FFMA R11, R73.reuse, R80, R11 ;  /* 0x00000050490b7223 */ /* 0x040fe2000000000b */
[C---:B------:R-:W-:Y:S01]  /*7d10*/  FFMA R8, R73.reuse, R81, R8 ;  /* 0x0000005149087223 */ /* 0x040fe20000000008 */
[----:B------:R-:W-:Y:S01]  /*7d20*/  FFMA R9, R73, R82, R9 ;  /* 0x0000005249097223 */ /* 0x000fe20000000009 */
[----:B------:R-:W-:Y:S01]  /*7d30*/  IADD3 R180, PT, PT, R190, R179, RZ ;  /* 0x000000b3beb47210 */ /* 0x000fe20007ffe0ff */
[----:B------:R-:W-:Y:S01]  /*7d40*/  HADD2.F32 R84, -RZ, R84.H1_H1 ;  /* 0x30000054ff547230 */ /* 0x000fe20000004100 */
[----:B------:R-:W-:Y:S01]  /*7d50*/  F2FP.SATFINITE.E4M3.F32.PACK_AB_MERGE_C R185, R11, R6, RZ ;  /* 0x000000060bb9723e */ /* 0x000fe200048070ff */
[C---:B------:R-:W-:Y:S01]  /*7d60*/  FMUL R10, R70.reuse, R14 ;  /* 0x0000000e460a7220 */ /* 0x040fe20000400000 */
[C---:B------:R-:W-:Y:S01]  /*7d70*/  FMUL R15, R70.reuse, R15 ;  /* 0x0000000f460f7220 */ /* 0x040fe20000400000 */
[--C-:B------:R-:W-:Y:S01]  /*7d80*/  HADD2.F32 R87, -RZ, R88.reuse.H0_H0 ;  /* 0x20000058ff577230 */ /* 0x100fe20000004100 */
[----:B------:R-:W-:Y:S01]  /*7d90*/  F2FP.SATFINITE.E4M3.F32.PACK_AB_MERGE_C R185, R5, R4, R185 ;  /* 0x0000000405b9723e */ /* 0x000fe200048070b9 */
[C---:B------:R-:W-:Y:S01]  /*7da0*/  FFMA R10, R73.reuse, R83, R10 ;  /* 0x00000053490a7223 */ /* 0x040fe2000000000a */
[C---:B------:R-:W-:Y:S01]  /*7db0*/  FFMA R15, R73.reuse, R84, R15 ;  /* 0x00000054490f7223 */ /* 0x040fe2000000000f */
[C---:B------:R-:W-:Y:S01]  /*7dc0*/  FFMA R12, R73.reuse, R85, R12 ;  /* 0x00000055490c7223 */ /* 0x040fe2000000000c */
[----:B------:R-:W-:Y:S01]  /*7dd0*/  FFMA R13, R73, R86, R13 ;  /* 0x00000056490d7223 */ /* 0x000fe2000000000d */
[----:B------:R-:W-:Y:S02]  /*7de0*/  HADD2.F32 R88, -RZ, R88.H1_H1 ;  /* 0x30000058ff587230 */ /* 0x000fe40000004100 */
[C---:B------:R-:W-:Y:S01]  /*7df0*/  FMUL R14, R70.reuse, R18 ;  /* 0x00000012460e7220 */ /* 0x040fe20000400000 */
[----:B------:R-:W-:Y:S01]  /*7e00*/  F2FP.F16.E4M3.UNPACK_B R126, R153 ;  /* 0x00000099ff7e723e */ /* 0x000fe200020006ff */
[C---:B------:R-:W-:Y:S01]  /*7e10*/  FMUL R19, R70.reuse, R19 ;  /* 0x0000001346137220 */ /* 0x040fe20000400000 */
[----:B------:R-:W-:Y:S01]  /*7e20*/  HADD2.F32 R91, -RZ, R92.H0_H0 ;  /* 0x2000005cff5b7230 */ /* 0x000fe20000004100 */
[----:B------:R-:W-:Y:S01]  /*7e30*/  F2FP.SATFINITE.E4M3.F32.PACK_AB_MERGE_C R186, R15, R10, RZ ;  /* 0x0000000a0fba723e */ /* 0x000fe200048070ff */
[C---:B------:R-:W-:Y:S01]  /*7e40*/  FFMA R14, R73.reuse, R87, R14 ;  /* 0x00000057490e7223 */ /* 0x040fe2000000000e */
[C---:B------:R-:W-:Y:S01]  /*7e50*/  FFMA R19, R73.reuse, R88, R19 ;  /* 0x0000005849137223 */ /* 0x040fe20000000013 */
[C---:B------:R-:W-:Y:S01]  /*7e60*/  FFMA R16, R73.reuse, R89, R16 ;  /* 0x0000005949107223 */ /* 0x040fe20000000010 */
[----:B------:R-:W-:Y:S01]  /*7e70*/  F2FP.F16.E4M3.UNPACK_B R128, R153.H1 ;  /* 0x00000099ff80723e */ /* 0x000fe200030006ff */
[----:B------:R-:W-:Y:S01]  /*7e80*/  FFMA R17, R73, R90, R17 ;  /* 0x0000005a49117223 */ /* 0x000fe20000000011 */
[----:B------:R-:W-:Y:S01]  /*7e90*/  F2FP.SATFINITE.E4M3.F32.PACK_AB_MERGE_C R186, R9, R8, R186 ;  /* 0x0000000809ba723e */ /* 0x000fe200048070ba */
[--C-:B------:R-:W-:Y:S01]  /*7ea0*/  HADD2.F32 R125, -RZ, R126.reuse.H0_H0 ;  /* 0x2000007eff7d7230 */ /* 0x100fe20000004100 */
[----:B------:R-:W-:Y:S01]  /*7eb0*/  F2FP.SATFINITE.E4M3.F32.PACK_AB_MERGE_C R187, R19, R14, RZ ;  /* 0x0000000e13bb723e */ /* 0x000fe200048070ff */
[----:B------:R-:W-:Y:S02]  /*7ec0*/  HADD2.F32 R126, -RZ, R126.H1_H1 ;  /* 0x3000007eff7e7230 */ /* 0x000fe40000004100 */
[C---:B------:R-:W-:Y:S01]  /*7ed0*/  FMUL R18, R70.reuse, R22 ;  /* 0x0000001646127220 */ /* 0x040fe20000400000 */
[----:B------:R-:W-:Y:S01]  /*7ee0*/  HADD2.F32 R92, -RZ, R92.H1_H1 ;  /* 0x3000005cff5c7230 */ /* 0x000fe20000004100 */
[----:B------:R-:W-:Y:S01]  /*7ef0*/  F2FP.SATFINITE.E4M3.F32.PACK_AB_MERGE_C R187, R13, R12, R187 ;  /* 0x0000000c0dbb723e */ /* 0x000fe200048070bb */
[C---:B------:R-:W-:Y:S01]  /*7f00*/  FMUL R23, R70.reuse, R23 ;  /* 0x0000001746177220 */ /* 0x040fe20000400000 */
[--C-:B------:R-:W-:Y:S02]  /*7f10*/  HADD2.F32 R95, -RZ, R96.reuse.H0_H0 ;  /* 0x20000060ff5f7230 */ /* 0x100fe40000004100 */
[C---:B------:R-:W-:Y:S01]  /*7f20*/  FFMA R18, R73.reuse, R91, R18 ;  /* 0x0000005b49127223 */ /* 0x040fe20000000012 */
[----:B------:R-:W-:Y:S01]  /*7f30*/  HADD2.F32 R96, -RZ, R96.H1_H1 ;  /* 0x30000060ff607230 */ /* 0x000fe20000004100 */
[----:B------:R1:W-:Y:S01]  /*7f40*/  STS.128 [R137+UR44+0x8400], R184 ;  /* 0x008400b889007988 */ /* 0x0003e20008000c2c */
[C---:B------:R-:W-:Y:S01]  /*7f50*/  FFMA R23, R73.reuse, R92, R23 ;  /* 0x0000005c49177223 */ /* 0x040fe20000000017 */
[C---:B------:R-:W-:Y:S01]  /*7f60*/  FFMA R20, R73.reuse, R93, R20 ;  /* 0x0000005d49147223 */ /* 0x040fe20000000014 */
[----:B------:R-:W-:Y:S01]  /*7f70*/  FFMA R21, R73, R94, R21 ;  /* 0x0000005e49157223 */ /* 0x000fe20000000015 */
        /* <DEDUP_REMOVED lines=20> */
[----:B------:R-:W-:Y:S02]  /*80c0*/  HADD2.F32 R104, -RZ, R104.H1_H1 ;  /* 0x30000068ff687230 */ /* 0x000fe40000004100 */
        /* <DEDUP_REMOVED lines=24> */
[----:B------:R1:W-:Y:S01]  /*8250*/  STS.128 [R179+0x8010], R196 ;  /* 0x008010c4b3007388 */ /* 0x0003e20000000c00 */
[C---:B------:R-:W-:Y:S01]  /*8260*/  FFMA R39, R73.reuse, R108, R39 ;  /* 0x0000006c49277223 */ /* 0x040fe20000000027 */
[C---:B------:R-:W-:Y:S01]  /*8270*/  FFMA R36, R73.reuse, R109, R36 ;  /* 0x0000006d49247223 */ /* 0x040fe20000000024 */
[----:B------:R-:W-:Y:S01]  /*8280*/  FFMA R37, R73, R110, R37 ;  /* 0x0000006e49257223 */ /* 0x000fe20000000025 */
[----:B------:R-:W-:Y:S01]  /*8290*/  FMUL R38, R70, R42 ;  /* 0x0000002a46267220 */ /* 0x000fe20000400000 */
[----:B------:R-:W-:Y:S01]  /*82a0*/  ISETP.NE.AND P0, PT, R178, RZ, PT ;  /* 0x000000ffb200720c */ /* 0x000fe20003f05270 */
[C---:B------:R-:W-:Y:S01]  /*82b0*/  FMUL R43, R70.reuse, R43 ;  /* 0x0000002b462b7220 */ /* 0x040fe20000400000 */
[--C-:B------:R-:W-:Y:S01]  /*82c0*/  HADD2.F32 R115, -RZ, R116.reuse.H0_H0 ;  /* 0x20000074ff737230 */ /* 0x100fe20000004100 */
[----:B------:R-:W-:Y:S01]  /*82d0*/  F2FP.SATFINITE.E4M3.F32.PACK_AB_MERGE_C R200, R39, R34, RZ ;  /* 0x0000002227c8723e */ /* 0x000fe200048070ff */
[C---:B------:R-:W-:Y:S01]  /*82e0*/  FFMA R38, R73.reuse, R111, R38 ;  /* 0x0000006f49267223 */ /* 0x040fe20000000026 */
[C---:B------:R-:W-:Y:S01]  /*82f0*/  FFMA R43, R73.reuse, R112, R43 ;  /* 0x00000070492b7223 */ /* 0x040fe2000000002b */
[----:B------:R-:W-:Y:S01]  /*8300*/  FFMA R40, R73, R113, R40 ;  /* 0x0000007149287223 */ /* 0x000fe20000000028 */
[----:B------:R-:W-:Y:S01]  /*8310*/  F2FP.SATFINITE.E4M3.F32.PACK_AB_MERGE_C R200, R33, R32, R200 ;  /* 0x0000002021c8723e */ /* 0x000fe200048070c8 */
[----:B------:R-:W-:Y:S01]  /*8320*/  FFMA R41, R73, R114, R41 ;  /* 0x0000007249297223 */ /* 0x000fe20000000029 */
        /* <DEDUP_REMOVED lines=8> */
[----:B------:R-:W-:Y:S01]  /*83b0*/  FFMA R44, R73, R117, R44 ;  /* 0x00000075492c7223 */ /* 0x000fe2000000002c */
[----:B------:R-:W-:Y:S01]  /*83c0*/  ISETP.NE.AND P6, PT, R189, RZ, PT ;  /* 0x000000ffbd00720c */ /* 0x000fe20003fc5270 */
[----:B------:R-:W-:Y:S01]  /*83d0*/  FFMA R45, R73, R118, R45 ;  /* 0x00000076492d7223 */ /* 0x000fe2000000002d */
[----:B------:R-:W-:Y:S01]  /*83e0*/  HADD2.F32 R120, -RZ, R120.H1_H1 ;  /* 0x30000078ff787230 */ /* 0x000fe20000004100 */
[----:B------:R-:W-:Y:S01]  /*83f0*/  F2FP.SATFINITE.E4M3.F32.PACK_AB_MERGE_C R202, R47, R42, RZ ;  /* 0x0000002a2fca723e */ /* 0x000fe200048070ff */
[C---:B------:R-:W-:Y:S01]  /*8400*/  FMUL R46, R70.reuse, R50 ;  /* 0x00000032462e7220 */ /* 0x040fe20000400000 */
[C---:B------:R-:W-:Y:S01]  /*8410*/  FMUL R51, R70.reuse, R51 ;  /* 0x0000003346337220 */ /* 0x040fe20000400000 */
[--C-:B------:R-:W-:Y:S02]  /*8420*/  HADD2.F32 R123, -RZ, R124.reuse.H0_H0 ;  /* 0x2000007cff7b7230 */ /* 0x100fe40000004100 */
[C---:B------:R-:W-:Y:S01]  /*8430*/  FMUL R50, R70.reuse, R54 ;  /* 0x0000003646327220 */ /* 0x040fe20000400000 */
[C---:B------:R-:W-:Y:S01]  /*8440*/  FFMA R46, R73.reuse, R119, R46 ;  /* 0x00000077492e7223 */ /* 0x040fe2000000002e */
[----:B------:R-:W-:Y:S02]  /*8450*/  HADD2.F32 R124, -RZ, R124.H1_H1 ;  /* 0x3000007cff7c7230 */ /* 0x000fe40000004100 */
[C---:B------:R-:W-:Y:S01]  /*8460*/  FFMA R51, R73.reuse, R120, R51 ;  /* 0x0000007849337223 */ /* 0x040fe20000000033 */
[C---:B------:R-:W-:Y:S01]  /*8470*/  FMUL R55, R70.reuse, R55 ;  /* 0x0000003746377220 */ /* 0x040fe20000400000 */
[C---:B------:R-:W-:Y:S01]  /*8480*/  FFMA R48, R73.reuse, R121, R48 ;  /* 0x0000007949307223 */ /* 0x040fe20000000030 */
[C---:B------:R-:W-:Y:S01]  /*8490*/  FFMA R49, R73.reuse, R122, R49 ;  /* 0x0000007a49317223 */ /* 0x040fe20000000031 */
[--C-:B------:R-:W-:Y:S02]  /*84a0*/  HADD2.F32 R127, -RZ, R128.reuse.H0_H0 ;  /* 0x20000080ff7f7230 */ /* 0x100fe40000004100 */
[C---:B------:R-:W-:Y:S01]  /*84b0*/  FFMA R50, R73.reuse, R123, R50 ;  /* 0x0000007b49327223 */ /* 0x040fe20000000032 */
[----:B------:R-:W-:Y:S02]  /*84c0*/  HADD2.F32 R128, -RZ, R128.H1_H1 ;  /* 0x30000080ff807230 */ /* 0x000fe40000004100 */
[C---:B------:R-:W-:Y:S01]  /*84d0*/  FMUL R54, R70.reuse, R58 ;  /* 0x0000003a46367220 */ /* 0x040fe20000400000 */
        /* <DEDUP_REMOVED lines=16> */
[----:B------:R-:W-:Y:S01]  /*85e0*/  FFMA R63, R73, R132, R63 ;  /* 0x00000084493f7223 */ /* 0x000fe2000000003f */
[----:B------:R-:W-:Y:S01]  /*85f0*/  FMUL R67, R70, R67 ;  /* 0x0000004346437220 */ /* 0x000fe20000400000 */
[----:B------:R-:W-:Y:S01]  /*8600*/  F2FP.SATFINITE.E4M3.F32.PACK_AB_MERGE_C R203, R51, R46, RZ ;  /* 0x0000002e33cb723e */ /* 0x000fe200048070ff */
[C---:B------:R-:W-:Y:S01]  /*8610*/  FFMA R60, R73.reuse, R133, R60 ;  /* 0x00000085493c7223 */ /* 0x040fe2000000003c */
[C---:B------:R-:W-:Y:S01]  /*8620*/  FFMA R61, R73.reuse, R134, R61 ;  /* 0x00000086493d7223 */ /* 0x040fe2000000003d */
[C---:B------:R-:W-:Y:S01]  /*8630*/  FFMA R62, R73.reuse, R135, R62 ;  /* 0x00000087493e7223 */ /* 0x040fe2000000003e */
[----:B------:R-:W-:Y:S01]  /*8640*/  FFMA R67, R73, R136, R67 ;  /* 0x0000008849437223 */ /* 0x000fe20000000043 */
[----:B------:R-:W-:Y:S02]  /*8650*/  F2FP.SATFINITE.E4M3.F32.PACK_AB_MERGE_C R202, R41, R40, R202 ;  /* 0x0000002829ca723e */ /* 0x000fe400048070ca */
[----:B------:R-:W-:Y:S02]  /*8660*/  F2FP.SATFINITE.E4M3.F32.PACK_AB_MERGE_C R203, R45, R44, R203 ;  /* 0x0000002c2dcb723e */ /* 0x000fe400048070cb */
[----:B------:R-:W-:Y:S02]  /*8670*/  F2FP.SATFINITE.E4M3.F32.PACK_AB_MERGE_C R204, R55, R50, RZ ;  /* 0x0000003237cc723e */ /* 0x000fe400048070ff */
[----:B------:R-:W-:Y:S01]  /*8680*/  F2FP.SATFINITE.E4M3.F32.PACK_AB_MERGE_C R205, R59, R54, RZ ;  /* 0x000000363bcd723e */ /* 0x000fe200048070ff */
[----:B------:R1:W-:Y:S01]  /*8690*/  STS.128 [R181+0x8020], R200 ;  /* 0x008020c8b5007388 */ /* 0x0003e20000000c00 */
[----:B------:R-:W-:Y:S02]  /*86a0*/  F2FP.SATFINITE.E4M3.F32.PACK_AB_MERGE_C R206, R63, R58, RZ ;  /* 0x0000003a3fce723e */ /* 0x000fe400048070ff */
[----:B------:R-:W-:Y:S02]  /*86b0*/  F2FP.SATFINITE.E4M3.F32.PACK_AB_MERGE_C R207, R67, R62, RZ ;  /* 0x0000003e43cf723e */ /* 0x000fe400048070ff */
[----:B------:R-:W-:Y:S02]  /*86c0*/  F2FP.SATFINITE.E4M3.F32.PACK_AB_MERGE_C R204, R49, R48, R204 ;  /* 0x0000003031cc723e */ /* 0x000fe400048070cc */
[----:B------:R-:W-:Y:S02]  /*86d0*/  F2FP.SATFINITE.E4M3.F32.PACK_AB_MERGE_C R205, R53, R52, R205 ;  /* 0x0000003435cd723e */ /* 0x000fe400048070cd */
[----:B------:R-:W-:Y:S02]  /*86e0*/  F2FP.SATFINITE.E4M3.F32.PACK_AB_MERGE_C R206, R57, R56, R206 ;  /* 0x0000003839ce723e */ /* 0x000fe400048070ce */
[----:B------:R-:W-:Y:S02]  /*86f0*/  F2FP.SATFINITE.E4M3.F32.PACK_AB_MERGE_C R207, R61, R60, R207 ;  /* 0x0000003c3dcf723e */ /* 0x000fe400048070cf */
[----:B------:R-:W-:Y:S02]  /*8700*/  LEA R191, R170, UR44, 0x3 ;  /* 0x0000002caabf7c11 */ /* 0x000fe4000f8e18ff */
[----:B------:R-:W-:Y:S01]  /*8710*/  @P6 SHF.L.U32 R194, R169, 0x1f, RZ ;  /* 0x0000001fa9c26819 */ /* 0x000fe200000006ff */
[----:B------:R1:W-:Y:S01]  /*8720*/  STS.128 [R180+0x8010], R204 ;  /* 0x008010ccb4007388 */ /* 0x0003e20000000c00 */
[----:B------:R-:W-:Y:S01]  /*8730*/  @!PT LDS RZ, [RZ] ;  /* 0x00000000fffff984 */ /* 0x000fe20000000800 */
[----:B------:R-:W-:Y:S01]  /*8740*/  @!PT LDS RZ, [RZ] ;  /* 0x00000000fffff984 */ /* 0x000fe20000000800 */
[----:B------:R-:W-:Y:S01]  /*8750*/  @!PT LDS RZ, [RZ] ;  /* 0x00000000fffff984 */ /* 0x000fe20000000800 */
[----:B------:R-:W-:Y:S01]  /*8760*/  @!PT LDS RZ, [RZ] ;  /* 0x00000000fffff984 */ /* 0x000fe20000000800 */
[----:B------:R2:W-:Y:S07]  /*8770*/  MEMBAR.ALL.CTA ;  /* 0x0000000000007992 */ /* 0x0005ee0000008000 */
[----:B--2---:R-:W2:Y:S02]  /*8780*/  FENCE.VIEW.ASYNC.S ;  /* 0x00000000000073c6 */ /* 0x004ea40000000000 */
[----:B--2---:R-:W-:Y:S06]  /*8790*/  BAR.SYNC.DEFER_BLOCKING 0x1, 0x80 ;  /* 0x0042000000007b1d */ /* 0x004fec0000010000 */
[----:B------:R-:W-:Y:S05]  /*87a0*/  @P0 BRA `(.L_x_135) ;  /* 0x0000000000280947 */ /* 0x000fea0003800000 */
[----:B------:R-:W-:Y:S01]  /*87b0*/  UIADD3 UR4, UPT, UPT, UR44, 0x8400, URZ ;  /* 0x000084002c047890 */ /* 0x000fe2000fffe0ff */
[----:B------:R-:W-:Y:S05]  /*87c0*/  UMOV UR51, UR36 ;  /* 0x0000002400337c82 */ /* 0x000fea0008000000 */
[----:B------:R-:W-:Y:S01]  /*87d0*/  MOV R177, UR4 ;  /* 0x0000000400b17c02 */ /* 0x000fe20008000f00 */
[----:B------:R-:W-:Y:S03]  /*87e0*/  UIADD3 UR4, UP0, UPT, UR62, 0x680, URZ ;  /* 0x000006803e047890 */ /* 0x000fe6000ff1e0ff */
[----:B------:R-:W-:Y:S01]  /*87f0*/  R2UR UR48, R177 ;  /* 0x00000000b13072ca */ /* 0x000fe200000e0000 */
[----:B------:R-:W-:Y:S11]  /*8800*/  UIADD3.X UR5, UPT, UPT, URZ, UR63, URZ, UP0, !UPT ;  /* 0x0000003fff057290 */ /* 0x000ff600087fe4ff */
[----:B------:R-:W-:Y:S01]  /*8810*/  @!UPT UIADD3 URZ, UPT, UPT, URZ, URZ, URZ ;  /* 0x000000fffffff290 */ /* 0x000fe2000fffe0ff */
[----:B------:R2:W-:Y:S01]  /*8820*/  UTMASTG.3D [UR48], [UR4] ;  /* 0x00000030040073b5 */ /* 0x0005e20008010000 */
[----:B------:R0:W-:Y:S01]  /*8830*/  UTMACMDFLUSH ;  /* 0x00000000000079b7 */ /* 0x0001e20000000000 */
[----:B--2---:R-:W-:Y:S04]  /*8840*/  DEPBAR.LE SB0, 0x1 ;  /* 0x000080400000791a */ /* 0x004fe80000000000 */
.L_x_135:
[----:B------:R-:W-:Y:S05]  /*8850*/  BSYNC.RECONVERGENT B0 ;  /* 0x0000000000007941 */ /* 0x000fea0003800200 */
.L_x_134:
[----:B------:R-:W-:Y:S06]  /*8860*/  BAR.SYNC.DEFER_BLOCKING 0x1, 0x80 ;  /* 0x0042000000007b1d */ /* 0x000fec0000010000 */
[----:B------:R-:W2:Y:S01]  /*8870*/  @P6 SYNCS.PHASECHK.TRANS64.TRYWAIT P0, [R191+URZ+0x160], R194 ;  /* 0x000160c2bf0065a7 */ /* 0x000ea200080011ff */
[----:B------:R-:W-:Y:S01]  /*8880*/  BSSY B1, `(.L_x_136) ;  /* 0x0000023000017945 */ /* 0x000fe20003800000 */
[----:B--2---:R-:W-:Y:S03]  /*8890*/  @P6 SEL R182, RZ, 0x1, !P0 ;  /* 0x00000001ffb66807 */ /* 0x004fe60004000000 */
[----:B------:R-:W-:Y:S05]  /*88a0*/  @!P6 BRA `(.L_x_137) ;  /* 0x000000000080e947 */ /* 0x000fea0003800000 */
[----:B------:R-:W-:Y:S01]  /*88b0*/  ISETP.NE.AND P1, PT, R183, RZ, PT ;  /* 0x000000ffb700720c */ /* 0x000fe20003f25270 */
[----:B------:R-:W-:Y:S01]  /*88c0*/  BSSY B0, `(.L_x_138) ;  /* 0x000000a000007945 */ /* 0x000fe20003800000 */
[----:B------:R-:W-:Y:S11]  /*88d0*/  ISETP.NE.AND P0, PT, R182, RZ, PT ;  /* 0x000000ffb600720c */ /* 0x000ff60003f05270 */
[----:B------:R-:W-:Y:S04]  /*88e0*/  @P1 IMAD R3, R170, 0x2000, R175 ;  /* 0x00002000aa031824 */ /* 0x000fe800078e02af */
[C---:B------:R-:W-:Y:S01]  /*88f0*/  @P1 IMAD.IADD R5, R3.reuse, 0x1, R188 ;  /* 0x0000000103051824 */ /* 0x040fe200078e02bc */
[----:B------:R-:W-:Y:S03]  /*8900*/  @P1 IADD3 R4, PT, PT, R3, R192, RZ ;  /* 0x000000c003041210 */ /* 0x000fe60007ffe0ff */
[----:B------:R-:W-:Y:S01]  /*8910*/  @P1 IMAD.IADD R2, R190, 0x1, R5 ;  /* 0x00000001be021824 */ /* 0x000fe200078e0205 */
[----:B------:R-:W-:Y:S06]  /*8920*/  @P0 BRA `(.L_x_139) ;  /* 0x00000000000c0947 */ /* 0x000fec0003800000 */
[----:B------:R-:W-:Y:S04]  /*8930*/  SHF.L.U32 R0, R169, 0x1f, RZ ;  /* 0x0000001fa9007819 */ /* 0x000fe800000006ff */
[----:B------:R-:W2:Y:S02]  /*8940*/  SYNCS.PHASECHK.TRANS64.TRYWAIT P0, [R191+URZ+0x160], R0 ;  /* 0x00016000bf0075a7 */ /* 0x000ea400080011ff */
[----:B--2---:R-:W-:Y:S05]  /*8950*/  @!P0 BRA `(.L_x_140) ;  /* 0x0000005000d08947 */ /* 0x004fea0003800000 */
.L_x_139:
[----:B------:R-:W-:Y:S05]  /*8960*/  BSYNC B0 ;  /* 0x0000000000007941 */ /* 0x000fea0003800000 */
.L_x_138:
[----:B------:R-:W-:Y:S01]  /*8970*/  ISETP.NE.AND P0, PT, R183, RZ, PT ;  /* 0x000000ffb700720c */ /* 0x000fe20003f05270 */
[----:B--2---:R-:W-:Y:S02]  /*8980*/  VIADD R191, R191, 0x180 ;  /* 0x00000180bfbf7836 */ /* 0x004fe40000000000 */
[----:B------:R-:W-:Y:S02]  /*8990*/  IMAD.U32 R0, RZ, RZ, UR45 ;  /* 0x0000002dff007e24 */ /* 0x000fe4000f8e00ff */
[----:B------:R-:W-:Y:S03]  /*89a0*/  VIADD R170, R170, 0x1 ;  /* 0x00000001aaaa7836 */ /* 0x000fe60000000000 */
[----:B------:R-:W-:Y:S05]  /*89b0*/  PRMT R0, R0, 0x654, R191 ;  /* 0x0000065400007816 */ /* 0x000fea00000000bf */
[----:B------:R2:W3:Y:S04]  /*89c0*/  @P0 LDS.128 R140, [R3] ;  /* 0x00000000038c0984 */ /* 0x0004e80000000c00 */
[----:B------:R2:W4:Y:S04]  /*89d0*/  @P0 LDS.128 R148, [R4+0x20] ;  /* 0x0000200004940984 */ /* 0x0005280000000c00 */
        /* <DEDUP_REMOVED lines=12> */
[----:B--234-:R-:W-:Y:S02]  /*8aa0*/  LOP3.LUT R169, R169, R0, RZ, 0x3c, !PT ;  /* 0x00000000a9a97212 */ /* 0x01cfe400078e3cff */
.L_x_137:
[----:B------:R-:W-:Y:S05]  /*8ab0*/  BSYNC B1 ;  /* 0x0000000000017941 */ /* 0x000fea0003800000 */
.L_x_136:
[----:B------:R-:W-:Y:S01]  /*8ac0*/  VIADD R0, R71, 0x40 ;  /* 0x0000004047007836 */ /* 0x000fe20000000000 */
[----:B------:R-:W-:Y:S04]  /*8ad0*/  BSSY.RECONVERGENT B6, `(.L_x_141) ;  /* 0x0000015000067945 */ /* 0x000fe80003800200 */
[----:B------:R-:W-:Y:S04]  /*8ae0*/  SHF.R.U32.HI R0, RZ, 0x15, R0 ;  /* 0x00000015ff007819 */ /* 0x000fe80000011600 */
[----:B------:R-:W-:Y:S11]  /*8af0*/  LOP3.LUT P0, RZ, R0, 0x3, R163, 0x48, !PT ;  /* 0x0000000300ff7812 */ /* 0x000ff600078048a3 */
[----:B------:R-:W-:Y:S02]  /*8b00*/  @!UPT UIADD3 URZ, UPT, UPT, URZ, URZ, URZ ;  /* 0x000000fffffff290 */ /* 0x000fe4000fffe0ff */
        /* <DEDUP_REMOVED lines=8> */
[----:B------:R-:W5:Y:S01]  /*8b90*/  LDCU.64 UR4, c[0x4][0x18] ;  /* 0x01000300ff0477ac */ /* 0x000f620008000a00 */
[----:B--2---:R-:W-:Y:S01]  /*8ba0*/  MOV R5, UR9 ;  /* 0x0000000900057c02 */ /* 0x004fe20008000f00 */
[----:B------:R-:W-:Y:S01]  /*8bb0*/  IMAD.U32 R4, RZ, RZ, UR8 ;  /* 0x00000008ff047e24 */ /* 0x000fe2000f8e00ff */
[----:B---3--:R-:W-:Y:S01]  /*8bc0*/  MOV R7, UR7 ;  /* 0x0000000700077c02 */ /* 0x008fe20008000f00 */
[----:B------:R-:W-:Y:S01]  /*8bd0*/  IMAD.U32 R6, RZ, RZ, UR6 ;  /* 0x00000006ff067e24 */ /* 0x000fe2000f8e00ff */
[----:B-----5:R-:W-:Y:S01]  /*8be0*/  MOV R11, UR5 ;  /* 0x00000005000b7c02 */ /* 0x020fe20008000f00 */
[----:B------:R-:W-:Y:S02]  /*8bf0*/  IMAD.U32 R10, RZ, RZ, UR4 ;  /* 0x00000004ff0a7e24 */ /* 0x000fe4000f8e00ff */
[----:B------:R-:W-:Y:S07]  /*8c00*/  LEPC R20, `(.L_x_142) ;  /* 0x000000001014794e */ /* 0x000fee0000000000 */
[----:B-1--4-:R-:W-:Y:S05]  /*8c10*/  CALL.ABS.NOINC R2 ;  /* 0x0000000002007343 */ /* 0x012fea0003c00000 */
.L_x_142:
[----:B------:R-:W-:Y:S05]  /*8c20*/  BSYNC.RECONVERGENT B6 ;  /* 0x0000000000067941 */ /* 0x000fea0003800200 */
.L_x_141:
[----:B------:R-:W-:Y:S01]  /*8c30*/  F2FP.F16.E4M3.UNPACK_B R4, R141 ;  /* 0x0000008dff04723e */ /* 0x000fe200020006ff */
[----:B------:R-:W-:Y:S05]  /*8c40*/  WARPSYNC.ALL ;  /* 0x0000000000007948 */ /* 0x000fea0003800000 */
[----:B------:R-:W-:Y:S01]  /*8c50*/  R2UR UR4, R71 ;  /* 0x00000000470472ca */ /* 0x000fe200000e0000 */
[--C-:B------:R-:W-:Y:S01]  /*8c60*/  HADD2.F32 R78, -RZ, R4.reuse.H0_H0 ;  /* 0x20000004ff4e7230 */ /* 0x100fe20000004100 */
[-C--:B------:R-:W-:Y:S01]  /*8c70*/  F2FP.F16.E4M3.UNPACK_B R0, R140.reuse ;  /* 0x0000008cff00723e */ /* 0x080fe200020006ff */
[----:B------:R-:W-:Y:S01]  /*8c80*/  HADD2.F32 R75, -RZ, R4.H1_H1 ;  /* 0x30000004ff4b7230 */ /* 0x000fe20000004100 */
[----:B------:R-:W-:Y:S01]  /*8c90*/  F2FP.F16.E4M3.UNPACK_B R4, R143 ;  /* 0x0000008fff04723e */ /* 0x000fe200020006ff */
[----:B------:R-:W-:Y:S01]  /*8ca0*/  BSSY.RECONVERGENT B0, `(.L_x_143) ;  /* 0x0000116000007945 */ /* 0x000fe20003800200 */
[----:B------:R-:W-:Y:S01]  /*8cb0*/  F2FP.F16.E4M3.UNPACK_B R3, R140.H1 ;  /* 0x0000008cff03723e */ /* 0x000fe200030006ff */
[--C-:B------:R-:W-:Y:S01]  /*8cc0*/  HADD2.F32 R2, -RZ, R0.reuse.H0_H0 ;  /* 0x20000000ff027230 */ /* 0x100fe20000004100 */
[----:B-1----:R-:W-:Y:S01]  /*8cd0*/  F2FP.F16.E4M3.UNPACK_B R127, R154 ;  /* 0x0000009aff7f723e */ /* 0x002fe200020006ff */
[----:B------:R-:W-:Y:S01]  /*8ce0*/  HADD2.F32 R72, -RZ, R0.H1_H1 ;  /* 0x30000000ff487230 */ /* 0x000fe20000004100 */
[----:B------:R-:W-:Y:S01]  /*8cf0*/  F2FP.F16.E4M3.UNPACK_B R0, R141.H1 ;  /* 0x0000008dff00723e */ /* 0x000fe200030006ff */
[--C-:B------:R-:W-:Y:S01]  /*8d00*/  HADD2.F32 R74, -RZ, R3.reuse.H0_H0 ;  /* 0x20000003ff4a7230 */ /* 0x100fe20000004100 */
[----:B------:R-:W-:Y:S01]  /*8d10*/  F2FP.F16.E4M3.UNPACK_B R117, R151.H1 ;  /* 0x00000097ff75723e */ /* 0x000fe200030006ff */
[----:B------:R-:W-:Y:S01]  /*8d20*/  HADD2.F32 R76, -RZ, R3.H1_H1 ;  /* 0x30000003ff4c7230 */ /* 0x000fe20000004100 */
[-C--:B------:R-:W-:Y:S01]  /*8d30*/  F2FP.F16.E4M3.UNPACK_B R3, R142.reuse ;  /* 0x0000008eff03723e */ /* 0x080fe200020006ff */
[--C-:B------:R-:W-:Y:S01]  /*8d40*/  HADD2.F32 R80, -RZ, R0.reuse.H0_H0 ;  /* 0x20000000ff507230 */ /* 0x100fe20000004100 */
[----:B------:R-:W-:Y:S01]  /*8d50*/  ISETP.NE.AND P0, PT, R178, RZ, PT ;  /* 0x000000ffb200720c */ /* 0x000fe20003f05270 */
[----:B------:R-:W-:Y:S01]  /*8d60*/  HADD2.F32 R77, -RZ, R0.H1_H1 ;  /* 0x30000000ff4d7230 */ /* 0x000fe20000004100 */
[----:B------:R-:W-:Y:S01]  /*8d70*/  F2FP.F16.E4M3.UNPACK_B R0, R142.H1 ;  /* 0x0000008eff00723e */ /* 0x000fe200030006ff */
[--C-:B------:R-:W-:Y:S01]  /*8d80*/  HADD2.F32 R82, -RZ, R3.reuse.H0_H0 ;  /* 0x20000003ff527230 */ /* 0x100fe20000004100 */
[----:B------:R-:W-:Y:S01]  /*8d90*/  ISETP.NE.AND P6, PT, R189, RZ, PT ;  /* 0x000000ffbd00720c */ /* 0x000fe20003fc5270 */
[----:B------:R-:W-:Y:S01]  /*8da0*/  HADD2.F32 R79, -RZ, R3.H1_H1 ;  /* 0x30000003ff4f7230 */ /* 0x000fe20000004100 */
[----:B------:R-:W-:Y:S01]  /*8db0*/  F2FP.F16.E4M3.UNPACK_B R3, R143.H1 ;  /* 0x0000008fff03723e */ /* 0x000fe200030006ff */
[--C-:B------:R-:W-:Y:S02]  /*8dc0*/  HADD2.F32 R84, -RZ, R0.reuse.H0_H0 ;  /* 0x20000000ff547230 */ /* 0x100fe40000004100 */
[----:B------:R-:W-:Y:S01]  /*8dd0*/  HADD2.F32 R81, -RZ, R0.H1_H1 ;  /* 0x30000000ff517230 */ /* 0x000fe20000004100 */
[-C--:B------:R-:W-:Y:S01]  /*8de0*/  F2FP.F16.E4M3.UNPACK_B R0, R144.reuse ;  /* 0x00000090ff00723e */ /* 0x080fe200020006ff */
[--C-:B------:R-:W-:Y:S02]  /*8df0*/  HADD2.F32 R86, -RZ, R4.reuse.H0_H0 ;  /* 0x20000004ff567230 */ /* 0x100fe40000004100 */
[----:B------:R-:W-:Y:S01]  /*8e00*/  HADD2.F32 R83, -RZ, R4.H1_H1 ;  /* 0x30000004ff537230 */ /* 0x000fe20000004100 */
[-C--:B------:R-:W-:Y:S01]  /*8e10*/  F2FP.F16.E4M3.UNPACK_B R4, R145.reuse ;  /* 0x00000091ff04723e */ /* 0x080fe200020006ff */
[--C-:B------:R-:W-:Y:S02]  /*8e20*/  HADD2.F32 R90, -RZ, R0.reuse.H0_H0 ;  /* 0x20000000ff5a7230 */ /* 0x100fe40000004100 */
[----:B------:R-:W-:Y:S01]  /*8e30*/  HADD2.F32 R87, -RZ, R0.H1_H1 ;  /* 0x30000000ff577230 */ /* 0x000fe20000004100 */
[----:B------:R-:W-:Y:S01]  /*8e40*/  F2FP.F16.E4M3.UNPACK_B R0, R145.H1 ;  /* 0x00000091ff00723e */ /* 0x000fe200030006ff */
[--C-:B------:R-:W-:Y:S02]  /*8e50*/  HADD2.F32 R88, -RZ, R3.reuse.H0_H0 ;  /* 0x20000003ff587230 */ /* 0x100fe40000004100 */
[----:B------:R-:W-:Y:S01]  /*8e60*/  HADD2.F32 R85, -RZ, R3.H1_H1 ;  /* 0x30000003ff557230 */ /* 0x000fe20000004100 */
[----:B------:R-:W-:Y:S01]  /*8e70*/  F2FP.F16.E4M3.UNPACK_B R3, R144.H1 ;  /* 0x00000090ff03723e */ /* 0x000fe200030006ff */
[--C-:B------:R-:W-:Y:S02]  /*8e80*/  HADD2.F32 R96, -RZ, R0.reuse.H0_H0 ;  /* 0x20000000ff607230 */ /* 0x100fe40000004100 */
[----:B------:R-:W-:Y:S01]  /*8e90*/  HADD2.F32 R93, -RZ, R0.H1_H1 ;  /* 0x30000000ff5d7230 */ /* 0x000fe20000004100 */
[-C--:B------:R-:W-:Y:S01]  /*8ea0*/  F2FP.F16.E4M3.UNPACK_B R0, R146.reuse.H1 ;  /* 0x00000092ff00723e */ /* 0x080fe200030006ff */
[--C-:B------:R-:W-:Y:S02]  /*8eb0*/  HADD2.F32 R94, -RZ, R4.reuse.H0_H0 ;  /* 0x20000004ff5e7230 */ /* 0x100fe40000004100 */
[----:B------:R-:W-:Y:S01]  /*8ec0*/  HADD2.F32 R91, -RZ, R4.H1_H1 ;  /* 0x30000004ff5b7230 */ /* 0x000fe20000004100 */
[----:B------:R-:W-:Y:S01]  /*8ed0*/  F2FP.F16.E4M3.UNPACK_B R4, R147 ;  /* 0x00000093ff04723e */ /* 0x000fe200020006ff */
[--C-:B------:R-:W-:Y:S02]  /*8ee0*/  HADD2.F32 R92, -RZ, R3.reuse.H0_H0 ;  /* 0x20000003ff5c7230 */ /* 0x100fe40000004100 */
[----:B------:R-:W-:Y:S01]  /*8ef0*/  HADD2.F32 R89, -RZ, R3.H1_H1 ;  /* 0x30000003ff597230 */ /* 0x000fe20000004100 */
[----:B------:R-:W-:Y:S01]  /*8f00*/  F2FP.F16.E4M3.UNPACK_B R3, R146 ;  /* 0x00000092ff03723e */ /* 0x000fe200020006ff */
[--C-:B------:R-:W-:Y:S02]  /*8f10*/  HADD2.F32 R100, -RZ, R0.reuse.H0_H0 ;  /* 0x20000000ff647230 */ /* 0x100fe40000004100 */
[----:B------:R-:W-:Y:S01]  /*8f20*/  HADD2.F32 R97, -RZ, R0.H1_H1 ;  /* 0x30000000ff617230 */ /* 0x000fe20000004100 */
[-C--:B------:R-:W-:Y:S01]  /*8f30*/  F2FP.F16.E4M3.UNPACK_B R0, R148.reuse ;  /* 0x00000094ff00723e */ /* 0x080fe200020006ff */
[--C-:B------:R-:W-:Y:S02]  /*8f40*/  HADD2.F32 R102, -RZ, R4.reuse.H0_H0 ;  /* 0x20000004ff667230 */ /* 0x100fe40000004100 */
[----:B------:R-:W-:Y:S01]  /*8f50*/  HADD2.F32 R99, -RZ, R4.H1_H1 ;  /* 0x30000004ff637230 */ /* 0x000fe20000004100 */
[----:B------:R-:W-:Y:S01]  /*8f60*/  F2FP.F16.E4M3.UNPACK_B R4, R149 ;  /* 0x00000095ff04723e */ /* 0x000fe200020006ff */
[--C-:B------:R-:W-:Y:S02]  /*8f70*/  HADD2.F32 R98, -RZ, R3.reuse.H0_H0 ;  /* 0x20000003ff627230 */ /* 0x100fe40000004100 */
[----:B------:R-:W-:Y:S01]  /*8f80*/  HADD2.F32 R95, -RZ, R3.H1_H1 ;  /* 0x30000003ff5f7230 */ /* 0x000fe20000004100 */
[----:B------:R-:W-:Y:S01]  /*8f90*/  F2FP.F16.E4M3.UNPACK_B R3, R147.H1 ;  /* 0x00000093ff03723e */ /* 0x000fe200030006ff */
[--C-:B------:R-:W-:Y:S02]  /*8fa0*/  HADD2.F32 R106, -RZ, R0.reuse.H0_H0 ;  /* 0x20000000ff6a7230 */ /* 0x100fe40000004100 */
[----:B------:R-:W-:Y:S01]  /*8fb0*/  HADD2.F32 R103, -RZ, R0.H1_H1 ;  /* 0x30000000ff677230 */ /* 0x000fe20000004100 */
[----:B------:R-:W-:Y:S01]  /*8fc0*/  F2FP.F16.E4M3.UNPACK_B R0, R148.H1 ;  /* 0x00000094ff00723e */ /* 0x000fe200030006ff */
[--C-:B------:R-:W-:Y:S02]  /*8fd0*/  HADD2.F32 R110, -RZ, R4.reuse.H0_H0 ;  /* 0x20000004ff6e7230 */ /* 0x100fe40000004100 */
[----:B------:R-:W-:Y:S02]  /*8fe0*/  HADD2.F32 R107, -RZ, R4.H1_H1 ;  /* 0x30000004ff6b7230 */ /* 0x000fe40000004100 */
[--C-:B------:R-:W-:Y:S01]  /*8ff0*/  HADD2.F32 R104, -RZ, R3.reuse.H0_H0 ;  /* 0x20000003ff687230 */ /* 0x100fe20000004100 */
[----:B------:R-:W1:Y:S01]  /*9000*/  LDTM.x64 R4, tmem[UR4+0x40] ;  /* 0x00004004000479ee */ /* 0x000e620008340000 */
[----:B------:R-:W-:Y:S01]  /*9010*/  HADD2.F32 R101, -RZ, R3.H1_H1 ;  /* 0x30000003ff657230 */ /* 0x000fe20000004100 */
[----:B------:R-:W-:Y:S01]  /*9020*/  F2FP.F16.E4M3.UNPACK_B R3, R149.H1 ;  /* 0x00000095ff03723e */ /* 0x000fe200030006ff */
        /* <DEDUP_REMOVED lines=14> */
[----:B------:R-:W-:Y:S01]  /*9110*/  F2FP.F16.E4M3.UNPACK_B R0, R152.H1 ;  /* 0x00000098ff00723e */ /* 0x000fe200030006ff */
[--C-:B------:R-:W-:Y:S02]  /*9120*/  HADD2.F32 R122, -RZ, R3.reuse.H0_H0 ;  /* 0x20000003ff7a7230 */ /* 0x100fe40000004100 */
[C---:B-1----:R-:W-:Y:S01]  /*9130*/  FMUL R7, R70.reuse, R7 ;  /* 0x0000000746077220 */ /* 0x042fe20000400000 */
        /* <DEDUP_REMOVED lines=10> */
[C---:B------:R-:W-:Y:S01]  /*91e0*/  FMUL R0, R70.reuse, R4 ;  /* 0x0000000446007220 */ /* 0x040fe20000400000 */
[--C-:B------:R-:W-:Y:S01]  /*91f0*/  HADD2.F32 R130, -RZ, R127.reuse.H0_H0 ;  /* 0x2000007fff827230 */ /* 0x100fe20000004100 */
[----:B------:R-:W-:Y:S01]  /*9200*/  F2FP.F16.E4M3.UNPACK_B R4, R155 ;  /* 0x0000009bff04723e */ /* 0x000fe200020006ff */
[----:B------:R-:W-:Y:S02]  /*9210*/  HADD2.F32 R127, -RZ, R127.H1_H1 ;  /* 0x3000007fff7f7230 */ /* 0x000fe40000004100 */
[C---:B------:R-:W-:Y:S01]  /*9220*/  FFMA R0, R73.reuse, R2, R0 ;  /* 0x0000000249007223 */ /* 0x040fe20000000000 */
[C---:B------:R-:W-:Y:S01]  /*9230*/  FMUL R2, R70.reuse, R5 ;  /* 0x0000000546027220 */ /* 0x040fe20000400000 */
[--C-:B------:R-:W-:Y:S01]  /*9240*/  HADD2.F32 R132, -RZ, R3.reuse.H0_H0 ;  /* 0x20000003ff847230 */ /* 0x100fe20000004100 */
[----:B------:R-:W-:Y:S01]  /*9250*/  F2FP.F16.E4M3.UNPACK_B R5, R155.H1 ;  /* 0x0000009bff05723e */ /* 0x000fe200030006ff */
[----:B------:R-:W-:Y:S02]  /*9260*/  HADD2.F32 R129, -RZ, R3.H1_H1 ;  /* 0x30000003ff817230 */ /* 0x000fe40000004100 */
[C---:B------:R-:W-:Y:S01]  /*9270*/  FFMA R2, R73.reuse, R72, R2 ;  /* 0x0000004849027223 */ /* 0x040fe20000000002 */
[--C-:B------:R-:W-:Y:S02]  /*9280*/  HADD2.F32 R72, -RZ, R4.reuse.H0_H0 ;  /* 0x20000004ff487230 */ /* 0x100fe40000004100 */
[C---:B------:R-:W-:Y:S01]  /*9290*/  FMUL R3, R70.reuse, R6 ;  /* 0x0000000646037220 */ /* 0x040fe20000400000 */
[----:B------:R-:W-:Y:S02]  /*92a0*/  HADD2.F32 R131, -RZ, R4.H1_H1 ;  /* 0x30000004ff837230 */ /* 0x000fe40000004100 */
[C---:B------:R-:W-:Y:S01]  /*92b0*/  FMUL R4, R70.reuse, R9 ;  /* 0x0000000946047220 */ /* 0x040fe20000400000 */
[--C-:B------:R-:W-:Y:S02]  /*92c0*/  HADD2.F32 R133, -RZ, R5.reuse.H1_H1 ;  /* 0x30000005ff857230 */ /* 0x100fe40000004100 */
[C---:B------:R-:W-:Y:S01]  /*92d0*/  FFMA R3, R73.reuse, R74, R3 ;  /* 0x0000004a49037223 */ /* 0x040fe20000000003 */
[----:B------:R-:W-:Y:S01]  /*92e0*/  FFMA R7, R73, R76, R7 ;  /* 0x0000004c49077223 */ /* 0x000fe20000000007 */
[----:B------:R-:W-:Y:S02]  /*92f0*/  HADD2.F32 R74, -RZ, R5.H0_H0 ;  /* 0x20000005ff4a7230 */ /* 0x000fe40000004100 */
[C---:B------:R-:W-:Y:S01]  /*9300*/  FMUL R5, R70.reuse, R10 ;  /* 0x0000000a46057220 */ /* 0x040fe20000400000 */
[C---:B------:R-:W-:Y:S01]  /*9310*/  FMUL R6, R70.reuse, R11 ;  /* 0x0000000b46067220 */ /* 0x040fe20000400000 */
[C---:B------:R-:W-:Y:S01]  /*9320*/  FMUL R11, R70.reuse, R16 ;  /* 0x00000010460b7220 */ /* 0x040fe20000400000 */
[----:B------:R-:W-:Y:S01]  /*9330*/  F2FP.SATFINITE.E4M3.F32.PACK_AB_MERGE_C R135, R7, R3, RZ ;  /* 0x000000030787723e */ /* 0x000fe200048070ff */
[C---:B------:R-:W-:Y:S01]  /*9340*/  FMUL R3, R70.reuse, R8 ;  /* 0x0000000846037220 */ /* 0x040fe20000400000 */
[C---:B------:R-:W-:Y:S01]  /*9350*/  FMUL R7, R70.reuse, R12 ;  /* 0x0000000c46077220 */ /* 0x040fe20000400000 */
[C---:B------:R-:W-:Y:S01]  /*9360*/  FMUL R8, R70.reuse, R13 ;  /* 0x0000000d46087220 */ /* 0x040fe20000400000 */
[C---:B------:R-:W-:Y:S01]  /*9370*/  FMUL R12, R70.reuse, R17 ;  /* 0x00000011460c7220 */ /* 0x040fe20000400000 */
[C---:B------:R-:W-:Y:S01]  /*9380*/  FFMA R3, R73.reuse, R78, R3 ;  /* 0x0000004e49037223 */ /* 0x040fe20000000003 */
[C---:B------:R-:W-:Y:S01]  /*9390*/  FFMA R4, R73.reuse, R75, R4 ;  /* 0x0000004b49047223 */ /* 0x040fe20000000004 */
[C---:B------:R-:W-:Y:S01]  /*93a0*/  FFMA R5, R73.reuse, R80, R5 ;  /* 0x0000005049057223 */ /* 0x040fe20000000005 */
[C---:B------:R-:W-:Y:S01]  /*93b0*/  FFMA R6, R73.reuse, R77, R6 ;  /* 0x0000004d49067223 */ /* 0x040fe20000000006 */
[C---:B------:R-:W-:Y:S01]  /*93c0*/  FFMA R7, R73.reuse, R82, R7 ;  /* 0x0000005249077223 */ /* 0x040fe20000000007 */
[C---:B------:R-:W-:Y:S01]  /*93d0*/  FFMA R8, R73.reuse, R79, R8 ;  /* 0x0000004f49087223 */ /* 0x040fe20000000008 */
[C---:B------:R-:W-:Y:S01]  /*93e0*/  FMUL R16, R70.reuse, R21 ;  /* 0x0000001546107220 */ /* 0x040fe20000400000 */
[----:B------:R-:W-:Y:S01]  /*93f0*/  FMUL R9, R70, R14 ;  /* 0x0000000e46097220 */ /* 0x000fe20000400000 */
[----:B------:R-:W-:Y:S01]  /*9400*/  F2FP.SATFINITE.E4M3.F32.PACK_AB_MERGE_C R5, R6, R5, RZ ;  /* 0x000000050605723e */ /* 0x000fe200048070ff */
[C---:B------:R-:W-:Y:S01]  /*9410*/  FMUL R10, R70.reuse, R15 ;  /* 0x0000000f460a7220 */ /* 0x040fe20000400000 */
[C---:B------:R-:W-:Y:S01]  /*9420*/  FMUL R15, R70.reuse, R20 ;  /* 0x00000014460f7220 */ /* 0x040fe20000400000 */
[C---:B------:R-:W-:Y:S01]  /*9430*/  FFMA R9, R73.reuse, R84, R9 ;  /* 0x0000005449097223 */ /* 0x040fe20000000009 */
[C---:B------:R-:W-:Y:S01]  /*9440*/  FMUL R20, R70.reuse, R25 ;  /* 0x0000001946147220 */ /* 0x040fe20000400000 */
[C---:B------:R-:W-:Y:S01]  /*9450*/  FFMA R10, R73.reuse, R81, R10 ;  /* 0x00000051490a7223 */ /* 0x040fe2000000000a */
[C---:B------:R-:W-:Y:S01]  /*9460*/  FFMA R11, R73.reuse, R86, R11 ;  /* 0x00000056490b7223 */ /* 0x040fe2000000000b */
[C---:B------:R-:W-:Y:S01]  /*9470*/  FFMA R12, R73.reuse, R83, R12 ;  /* 0x00000053490c7223 */ /* 0x040fe2000000000c */
[C---:B------:R-:W-:Y:S01]  /*9480*/  FMUL R13, R70.reuse, R18 ;  /* 0x00000012460d7220 */ /* 0x040fe20000400000 */
[----:B------:R-:W-:Y:S01]  /*9490*/  FMUL R14, R70, R19 ;  /* 0x00000013460e7220 */ /* 0x000fe20000400000 */
[----:B------:R-:W-:Y:S01]  /*94a0*/  F2FP.SATFINITE.E4M3.F32.PACK_AB_MERGE_C R9, R10, R9, RZ ;  /* 0x000000090a09723e */ /* 0x000fe200048070ff */
[C---:B------:R-:W-:Y:S01]  /*94b0*/  FMUL R19, R70.reuse, R24 ;  /* 0x0000001846137220 */ /* 0x040fe20000400000 */
        /* <DEDUP_REMOVED lines=17> */
[----:B------:R-:W-:Y:S01]  /*95d0*/  FMUL R27, R70, R32 ;  /* 0x00000020461b7220 */ /* 0x000fe20000400000 */
[C---:B------:R-:W-:Y:S01]  /*95e0*/  FFMA R21, R73.reuse, R96, R21 ;  /* 0x0000006049157223 */ /* 0x040fe20000000015 */
[C---:B------:R-:W-:Y:S01]  /*95f0*/  FFMA R22, R73.reuse, R93, R22 ;  /* 0x0000005d49167223 */ /* 0x040fe20000000016 */
[----:B------:R-:W-:Y:S01]  /*9600*/  F2FP.SATFINITE.E4M3.F32.PACK_AB_MERGE_C R16, R16, R15, R17 ;  /* 0x0000000f1010723e */ /* 0x000fe20004807011 */
[C---:B------:R-:W-:Y:S01]  /*9610*/  FFMA R23, R73.reuse, R98, R23 ;  /* 0x0000006249177223 */ /* 0x040fe20000000017 */
[C---:B------:R-:W-:Y:S01]  /*9620*/  FFMA R24, R73.reuse, R95, R24 ;  /* 0x0000005f49187223 */ /* 0x040fe20000000018 */
[----:B------:R-:W-:Y:S01]  /*9630*/  FMUL R32, R70, R37 ;  /* 0x0000002546207220 */ /* 0x000fe20000400000 */
[----:B------:R-:W-:Y:S01]  /*9640*/  F2FP.SATFINITE.E4M3.F32.PACK_AB_MERGE_C R21, R22, R21, RZ ;  /* 0x000000151615723e */ /* 0x000fe200048070ff */
[C---:B------:R-:W-:Y:S01]  /*9650*/  FMUL R25, R70.reuse, R30 ;  /* 0x0000001e46197220 */ /* 0x040fe20000400000 */
[C---:B------:R-:W-:Y:S01]  /*9660*/  FMUL R26, R70.reuse, R31 ;  /* 0x0000001f461a7220 */ /* 0x040fe20000400000 */
[----:B------:R-:W-:Y:S01]  /*9670*/  FMUL R31, R70, R36 ;  /* 0x00000024461f7220 */ /* 0x000fe20000400000 */
[----:B------:R-:W-:Y:S01]  /*9680*/  F2FP.SATFINITE.E4M3.F32.PACK_AB_MERGE_C R17, R20, R19, R21 ;  /* 0x000000131411723e */ /* 0x000fe20004807015 */
        /* <DEDUP_REMOVED lines=8> */
[----:B------:R-:W-:Y:S01]  /*9710*/  FMUL R35, R70, R40 ;  /* 0x0000002846237220 */ /* 0x000fe20000400000 */
[C---:B------:R-:W-:Y:S01]  /*9720*/  FFMA R29, R73.reuse, R104, R29 ;  /* 0x00000068491d7223 */ /* 0x040fe2000000001d */
[----:B------:R-:W-:Y:S01]  /*9730*/  F2FP.SATFINITE.E4M3.F32.PACK_AB_MERGE_C R18, R24, R23, R18 ;  /* 0x000000171812723e */ /* 0x000fe20004807012 */
        /* <DEDUP_REMOVED lines=22> */
[C---:B------:R-:W-:Y:S01]  /*98a0*/  FMUL R41, R70.reuse, R46 ;  /* 0x0000002e46297220 */ /* 0x040fe20000400000 */
[C---:B------:R-:W-:Y:S01]  /*98b0*/  FMUL R42, R70.reuse, R47 ;  /* 0x0000002f462a7220 */ /* 0x040fe20000400000 */
        /* <DEDUP_REMOVED lines=8> */
[C---:B------:R-:W-:Y:S01]  /*9940*/  FMUL R47, R70.reuse, R52 ;  /* 0x00000034462f7220 */ /* 0x040fe20000400000 */
        /* <DEDUP_REMOVED lines=10> */
[C---:B------:R-:W-:Y:S01]  /*99f0*/  FFMA R45, R73.reuse, R120, R45 ;  /* 0x00000078492d7223 */ /* 0x040fe2000000002d */
[C---:B------:R-:W-:Y:S01]  /*9a00*/  FMUL R59, R70.reuse, R64 ;  /* 0x00000040463b7220 */ /* 0x040fe20000400000 */
[C---:B------:R-:W-:Y:S01]  /*9a10*/  FMUL R60, R70.reuse, R65 ;  /* 0x00000041463c7220 */ /* 0x040fe20000400000 */
[C---:B------:R-:W-:Y:S01]  /*9a20*/  FMUL R61, R70.reuse, R66 ;  /* 0x00000042463d7220 */ /* 0x040fe20000400000 */
[----:B------:R-:W-:Y:S01]  /*9a30*/  FMUL R62, R70, R67 ;  /* 0x00000043463e7220 */ /* 0x000fe20000400000 */
[C---:B------:R-:W-:Y:S01]  /*9a40*/  FFMA R46, R73.reuse, R117, R46 ;  /* 0x00000075492e7223 */ /* 0x040fe2000000002e */
[----:B------:R-:W-:Y:S01]  /*9a50*/  F2FP.SATFINITE.E4M3.F32.PACK_AB_MERGE_C R64, R2, R0, R135 ;  /* 0x000000000240723e */ /* 0x000fe20004807087 */
[C---:B------:R-:W-:Y:S01]  /*9a60*/  FFMA R47, R73.reuse, R122, R47 ;  /* 0x0000007a492f7223 */ /* 0x040fe2000000002f */
[----:B------:R-:W-:Y:S01]  /*9a70*/  F2FP.SATFINITE.E4M3.F32.PACK_AB_MERGE_C R65, R4, R3, R5 ;  /* 0x000000030441723e */ /* 0x000fe20004807005 */
[C---:B------:R-:W-:Y:S01]  /*9a80*/  FFMA R48, R73.reuse, R119, R48 ;  /* 0x0000007749307223 */ /* 0x040fe20000000030 */
[----:B------:R-:W-:Y:S01]  /*9a90*/  F2FP.SATFINITE.E4M3.F32.PACK_AB_MERGE_C R66, R8, R7, R9 ;  /* 0x000000070842723e */ /* 0x000fe20004807009 */
[C---:B------:R-:W-:Y:S01]  /*9aa0*/  FFMA R49, R73.reuse, R124, R49 ;  /* 0x0000007c49317223 */ /* 0x040fe20000000031 */
[----:B------:R-:W-:Y:S01]  /*9ab0*/  F2FP.SATFINITE.E4M3.F32.PACK_AB_MERGE_C R67, R12, R11, R13 ;  /* 0x0000000b0c43723e */ /* 0x000fe2000480700d */
[----:B------:R-:W-:Y:S01]  /*9ac0*/  FMUL R53, R70, R58 ;  /* 0x0000003a46357220 */ /* 0x000fe20000400000 */
[C---:B------:R-:W-:Y:S01]  /*9ad0*/  FFMA R50, R73.reuse, R121, R50 ;  /* 0x0000007949327223 */ /* 0x040fe20000000032 */
[C---:B------:R-:W-:Y:S01]  /*9ae0*/  FFMA R51, R73.reuse, R126, R51 ;  /* 0x0000007e49337223 */ /* 0x040fe20000000033 */
[C---:B------:R-:W-:Y:S01]  /*9af0*/  FFMA R52, R73.reuse, R123, R52 ;  /* 0x0000007b49347223 */ /* 0x040fe20000000034 */
[----:B------:R1:W-:Y:S01]  /*9b00*/  STS.128 [R137+UR44+0xa400], R64 ;  /* 0x00a4004089007988 */ /* 0x0003e20008000c2c */
[C---:B------:R-:W-:Y:S01]  /*9b10*/  FFMA R53, R73.reuse, R128, R53 ;  /* 0x0000008049357223 */ /* 0x040fe20000000035 */
[----:B------:R-:W-:Y:S01]  /*9b20*/  F2FP.SATFINITE.E4M3.F32.PACK_AB_MERGE_C R37, R38, R37, RZ ;  /* 0x000000252625723e */ /* 0x000fe200048070ff */
[C---:B------:R-:W-:Y:S01]  /*9b30*/  FFMA R54, R73.reuse, R125, R54 ;  /* 0x0000007d49367223 */ /* 0x040fe20000000036 */
[----:B------:R-:W-:Y:S01]  /*9b40*/  FMUL R58, R70, R63 ;  /* 0x0000003f463a7220 */ /* 0x000fe20000400000 */
[C---:B------:R-:W-:Y:S01]  /*9b50*/  FFMA R55, R73.reuse, R130, R55 ;  /* 0x0000008249377223 */ /* 0x040fe20000000037 */
[C---:B------:R-:W-:Y:S01]  /*9b60*/  FFMA R56, R73.reuse, R127, R56 ;  /* 0x0000007f49387223 */ /* 0x040fe20000000038 */
[C---:B------:R-:W-:Y:S01]  /*9b70*/  FFMA R57, R73.reuse, R132, R57 ;  /* 0x0000008449397223 */ /* 0x040fe20000000039 */
[----:B------:R1:W-:Y:S01]  /*9b80*/  STS.128 [R179+0xa010], R16 ;  /* 0x00a01010b3007388 */ /* 0x0003e20000000c00 */
[----:B------:R-:W-:Y:S01]  /*9b90*/  F2FP.SATFINITE.E4M3.F32.PACK_AB_MERGE_C R33, R36, R35, R37 ;  /* 0x000000232421723e */ /* 0x000fe20004807025 */
[C---:B------:R-:W-:Y:S01]  /*9ba0*/  FFMA R58, R73.reuse, R129, R58 ;  /* 0x00000081493a7223 */ /* 0x040fe2000000003a */
[----:B------:R-:W-:Y:S01]  /*9bb0*/  F2FP.SATFINITE.E4M3.F32.PACK_AB_MERGE_C R34, R42, R41, RZ ;  /* 0x000000292a22723e */ /* 0x000fe200048070ff */
[C---:B------:R-:W-:Y:S01]  /*9bc0*/  FFMA R59, R73.reuse, R72, R59 ;  /* 0x00000048493b7223 */ /* 0x040fe2000000003b */
[----:B------:R-:W-:Y:S01]  /*9bd0*/  F2FP.SATFINITE.E4M3.F32.PACK_AB_MERGE_C R35, R46, R45, RZ ;  /* 0x0000002d2e23723e */ /* 0x000fe200048070ff */
        /* <DEDUP_REMOVED lines=25> */
[----:B------:R-:W-:Y:S02]  /*9d70*/  UIADD3 UR4, UP0, UPT, UR62, 0x680, URZ ;  /* 0x000006803e047890 */ /* 0x000fe4000ff1e0ff */
[----:B------:R-:W-:Y:S02]  /*9d80*/  UIADD3 UR9, UPT, UPT, UR49, 0x40, URZ ;  /* 0x0000004031097890 */ /* 0x000fe4000fffe0ff */
[----:B------:R-:W-:Y:S02]  /*9d90*/  UIADD3 UR8, UPT, UPT, UR44, 0xa400, URZ ;  /* 0x0000a4002c087890 */ /* 0x000fe4000fffe0ff */
[----:B------:R-:W-:Y:S01]  /*9da0*/  UIADD3.X UR5, UPT, UPT, URZ, UR63, URZ, UP0, !UPT ;  /* 0x0000003fff057290 */ /* 0x000fe200087fe4ff */
[----:B------:R-:W-:Y:S01]  /*9db0*/  UMOV UR10, UR50 ;  /* 0x00000032000a7c82 */ /* 0x000fe20008000000 */
[----:B------:R-:W-:Y:S07]  /*9dc0*/  UMOV UR11, UR36 ;  /* 0x00000024000b7c82 */ /* 0x000fee0008000000 */
[----:B------:R2:W-:Y:S01]  /*9dd0*/  UTMASTG.3D [UR8], [UR4] ;  /* 0x00000008040073b5 */ /* 0x0005e20008010000 */
[----:B------:R0:W-:Y:S01]  /*9de0*/  UTMACMDFLUSH ;  /* 0x00000000000079b7 */ /* 0x0001e20000000000 */
[----:B--2---:R-:W-:Y:S04]  /*9df0*/  DEPBAR.LE SB0, 0x1 ;  /* 0x000080400000791a */ /* 0x004fe80000000000 */
.L_x_144:
[----:B------:R-:W-:Y:S05]  /*9e00*/  BSYNC.RECONVERGENT B0 ;  /* 0x0000000000007941 */ /* 0x000fea0003800200 */
.L_x_143:
        /* <DEDUP_REMOVED lines=16> */
.L_x_148:
[----:B------:R-:W-:Y:S05]  /*9f10*/  BSYNC B0 ;  /* 0x0000000000007941 */ /* 0x000fea0003800000 */
.L_x_147:
        /* <DEDUP_REMOVED lines=20> */
.L_x_146:
[----:B------:R-:W-:Y:S05]  /*a060*/  BSYNC B1 ;  /* 0x0000000000017941 */ /* 0x000fea0003800000 */
.L_x_145:
        /* <DEDUP_REMOVED lines=22> */
.L_x_151:
[----:B------:R-:W-:Y:S05]  /*a1d0*/  BSYNC.RECONVERGENT B6 ;  /* 0x0000000000067941 */ /* 0x000fea0003800200 */
.L_x_150:
        /* <DEDUP_REMOVED lines=276> */
[----:B------:R-:W-:Y:S02]  /*b320*/  UIADD3 UR4, UPT, UPT, UR44, 0x8400, URZ ;  /* 0x000084002c047890 */ /* 0x000fe4000fffe0ff */
[----:B------:R-:W-:Y:S01]  /*b330*/  UIADD3 UR9, UPT, UPT, UR49, 0x80, URZ ;  /* 0x0000008031097890 */ /* 0x000fe2000fffe0ff */
[----:B------:R-:W-:Y:S01]  /*b340*/  UMOV UR10, UR50 ;  /* 0x00000032000a7c82 */ /* 0x000fe20008000000 */
[----:B------:R-:W-:Y:S02]  /*b350*/  UMOV UR11, UR36 ;  /* 0x00000024000b7c82 */ /* 0x000fe40008000000 */
        /* <DEDUP_REMOVED lines=8> */
.L_x_153:
[----:B------:R-:W-:Y:S05]  /*b3e0*/  BSYNC.RECONVERGENT B0 ;  /* 0x0000000000007941 */ /* 0x000fea0003800200 */
.L_x_152:
        /* <DEDUP_REMOVED lines=16> */
.L_x_157:
[----:B------:R-:W-:Y:S05]  /*b4f0*/  BSYNC B0 ;  /* 0x0000000000007941 */ /* 0x000fea0003800000 */
.L_x_156:
        /* <DEDUP_REMOVED lines=20> */
.L_x_155:
[----:B------:R-:W-:Y:S05]  /*b640*/  BSYNC B1 ;  /* 0x0000000000017941 */ /* 0x000fea0003800000 */
.L_x_154:
[----:B------:R-:W-:Y:S05]  /*b650*/  VIADD R0, R71, 0xc0 ;  /* 0x000000c047007836 */ /* 0x000fea0000000000 */
        /* <DEDUP_REMOVED lines=20> */
.L_x_159:
[----:B------:R-:W-:Y:S01]  /*b7a0*/  ISETP.NE.AND P0, PT, R178, RZ, PT ;  /* 0x000000ffb200720c */ /* 0x000fe20003f05270 */
[----:B------:R-:W-:Y:S05]  /*b7b0*/  WARPSYNC.ALL ;  /* 0x0000000000007948 */ /* 0x000fea0003800000 */
[----:B------:R-:W-:Y:S01]  /*b7c0*/  R2UR UR4, R71 ;  /* 0x00000000470472ca */ /* 0x000fe200000e0000 */
[----:B------:R-:W-:Y:S01]  /*b7d0*/  BSSY.RECONVERGENT B0, `(.L_x_160) ;  /* 0x000011c000007945 */ /* 0x000fe20003800200 */
[----:B------:R-:W-:Y:S02]  /*b7e0*/  F2FP.F16.E4M3.UNPACK_B R11, R141 ;  /* 0x0000008dff0b723e */ /* 0x000fe400020006ff */
[----:B------:R-:W-:Y:S02]  /*b7f0*/  F2FP.F16.E4M3.UNPACK_B R10, R142 ;  /* 0x0000008eff0a723e */ /* 0x000fe400020006ff */
[----:B------:R-:W-:Y:S01]  /*b800*/  F2FP.F16.E4M3.UNPACK_B R9, R143 ;  /* 0x0000008fff09723e */ /* 0x000fe200020006ff */
[--C-:B------:R-:W-:Y:S01]  /*b810*/  HADD2.F32 R74, -RZ, R11.reuse.H0_H0 ;  /* 0x2000000bff4a7230 */ /* 0x100fe20000004100 */
[----:B------:R-:W-:Y:S01]  /*b820*/  F2FP.F16.E4M3.UNPACK_B R8, R144 ;  /* 0x00000090ff08723e */ /* 0x000fe200020006ff */
[----:B------:R-:W-:Y:S01]  /*b830*/  HADD2.F32 R76, -RZ, R11.H1_H1 ;  /* 0x3000000bff4c7230 */ /* 0x000fe20000004100 */
[----:B------:R-:W-:Y:S01]  /*b840*/  F2FP.F16.E4M3.UNPACK_B R7, R145 ;  /* 0x00000091ff07723e */ /* 0x000fe200020006ff */
[--C-:B------:R-:W-:Y:S01]  /*b850*/  HADD2.F32 R77, -RZ, R10.reuse.H0_H0 ;  /* 0x2000000aff4d7230 */ /* 0x100fe20000004100 */
[----:B------:R-:W-:Y:S01]  /*b860*/  F2FP.F16.E4M3.UNPACK_B R6, R146 ;  /* 0x00000092ff06723e */ /* 0x000fe200020006ff */
[----:B------:R-:W-:Y:S01]  /*b870*/  HADD2.F32 R80, -RZ, R10.H1_H1 ;  /* 0x3000000aff507230 */ /* 0x000fe20000004100 */
[----:B------:R-:W-:Y:S01]  /*b880*/  F2FP.F16.E4M3.UNPACK_B R5, R147 ;  /* 0x00000093ff05723e */ /* 0x000fe200020006ff */
[--C-:B------:R-:W-:Y:S01]  /*b890*/  HADD2.F32 R81, -RZ, R9.reuse.H0_H0 ;  /* 0x20000009ff517230 */ /* 0x100fe20000004100 */
[----:B-1----:R-:W-:Y:S01]  /*b8a0*/  F2FP.F16.E4M3.UNPACK_B R4, R148 ;  /* 0x00000094ff04723e */ /* 0x002fe200020006ff */
[----:B------:R-:W-:Y:S01]  /*b8b0*/  HADD2.F32 R83, -RZ, R9.H1_H1 ;  /* 0x30000009ff537230 */ /* 0x000fe20000004100 */
[-C--:B------:R-:W-:Y:S01]  /*b8c0*/  F2FP.F16.E4M3.UNPACK_B R2, R140.reuse ;  /* 0x0000008cff02723e */ /* 0x080fe200020006ff */
[--C-:B------:R-:W-:Y:S01]  /*b8d0*/  HADD2.F32 R86, -RZ, R8.reuse.H0_H0 ;  /* 0x20000008ff567230 */ /* 0x100fe20000004100 */
[----:B------:R-:W-:Y:S01]  /*b8e0*/  F2FP.F16.E4M3.UNPACK_B R140, R140.H1 ;  /* 0x0000008cff8c723e */ /* 0x000fe200030006ff */
[----:B------:R-:W-:Y:S01]  /*b8f0*/  HADD2.F32 R87, -RZ, R8.H1_H1 ;  /* 0x30000008ff577230 */ /* 0x000fe20000004100 */
[----:B------:R-:W-:Y:S01]  /*b900*/  F2FP.F16.E4M3.UNPACK_B R141, R141.H1 ;  /* 0x0000008dff8d723e */ /* 0x000fe200030006ff */
[--C-:B------:R-:W-:Y:S01]  /*b910*/  HADD2.F32 R90, -RZ, R7.reuse.H0_H0 ;  /* 0x20000007ff5a7230 */ /* 0x100fe20000004100 */
[----:B------:R-:W-:Y:S01]  /*b920*/  F2FP.F16.E4M3.UNPACK_B R142, R142.H1 ;  /* 0x0000008eff8e723e */ /* 0x000fe200030006ff */
[----:B------:R-:W-:Y:S01]  /*b930*/  HADD2.F32 R91, -RZ, R7.H1_H1 ;  /* 0x30000007ff5b7230 */ /* 0x000fe20000004100 */
[----:B------:R-:W-:Y:S01]  /*b940*/  F2FP.F16.E4M3.UNPACK_B R143, R143.H1 ;  /* 0x0000008fff8f723e */ /* 0x000fe200030006ff */
[--C-:B------:R-:W-:Y:S01]  /*b950*/  HADD2.F32 R94, -RZ, R6.reuse.H0_H0 ;  /* 0x20000006ff5e7230 */ /* 0x100fe20000004100 */
[----:B------:R-:W-:Y:S01]  /*b960*/  IADD3 R165, PT, PT, R165, 0x1e0, RZ ;  /* 0x000001e0a5a57810 */ /* 0x000fe20007ffe0ff */
[----:B------:R-:W-:Y:S01]  /*b970*/  HADD2.F32 R95, -RZ, R6.H1_H1 ;  /* 0x30000006ff5f7230 */ /* 0x000fe20000004100 */
[----:B------:R-:W-:Y:S01]  /*b980*/  F2FP.F16.E4M3.UNPACK_B R107, R149 ;  /* 0x00000095ff6b723e */ /* 0x000fe200020006ff */
[--C-:B------:R-:W-:Y:S01]  /*b990*/  HADD2.F32 R98, -RZ, R5.reuse.H0_H0 ;  /* 0x20000005ff627230 */ /* 0x100fe20000004100 */
[----:B------:R-:W-:Y:S01]  /*b9a0*/  LOP3.LUT R165, R165, 0xfefffff8, RZ, 0xc0, !PT ;  /* 0xfefffff8a5a57812 */ /* 0x000fe200078ec0ff */
[----:B------:R-:W-:Y:S01]  /*b9b0*/  HADD2.F32 R99, -RZ, R5.H1_H1 ;  /* 0x30000005ff637230 */ /* 0x000fe20000004100 */
[----:B------:R-:W-:Y:S01]  /*b9c0*/  F2FP.F16.E4M3.UNPACK_B R111, R150 ;  /* 0x00000096ff6f723e */ /* 0x000fe200020006ff */
[--C-:B------:R-:W-:Y:S01]  /*b9d0*/  HADD2.F32 R102, -RZ, R4.reuse.H0_H0 ;  /* 0x20000004ff667230 */ /* 0x100fe20000004100 */
[----:B------:R-:W-:Y:S01]  /*b9e0*/  F2FP.F16.E4M3.UNPACK_B R115, R151 ;  /* 0x00000097ff73723e */ /* 0x000fe200020006ff */
[----:B------:R-:W-:Y:S01]  /*b9f0*/  HADD2.F32 R103, -RZ, R4.H1_H1 ;  /* 0x30000004ff677230 */ /* 0x000fe20000004100 */
[----:B------:R-:W-:Y:S01]  /*ba00*/  F2FP.F16.E4M3.UNPACK_B R119, R152 ;  /* 0x00000098ff77723e */ /* 0x000fe200020006ff */
[----:B------:R-:W1:Y:S01]  /*ba10*/  LDTM.x64 R4, tmem[UR4+0xc0] ;  /* 0x0000c004000479ee */ /* 0x000e620008340000 */
[--C-:B------:R-:W-:Y:S01]  /*ba20*/  HADD2.F32 R0, -RZ, R2.reuse.H0_H0 ;  /* 0x20000002ff007230 */ /* 0x100fe20000004100 */
[----:B------:R-:W-:Y:S01]  /*ba30*/  NOP ;  /* 0x0000000000007918 */ /* 0x000fe20000000000 */
[----:B-1----:R1:W-:Y:S01]  /*ba40*/  SYNCS.ARRIVE.TRANS64.RED.A1T0 RZ, [R165+URZ], RZ ;  /* 0x000000ffa5ff79a7 */ /* 0x0023e200081004ff */
[----:B------:R-:W-:Y:S01]  /*ba50*/  HADD2.F32 R2, -RZ, R2.H1_H1 ;  /* 0x30000002ff027230 */ /* 0x000fe20000004100 */
[----:B------:R-:W-:Y:S01]  /*ba60*/  F2FP.F16.E4M3.UNPACK_B R123, R153 ;  /* 0x00000099ff7b723e */ /* 0x000fe200020006ff */
[----:B------:R-:W-:Y:S01]  /*ba70*/  HADD2.F32 R78, -RZ, R141.H1_H1 ;  /* 0x3000008dff4e7230 */ /* 0x000fe20000004100 */
[----:B------:R-:W-:Y:S01]  /*ba80*/  F2FP.F16.E4M3.UNPACK_B R127, R154 ;  /* 0x0000009aff7f723e */ /* 0x000fe200020006ff */
[--C-:B------:R-:W-:Y:S01]  /*ba90*/  HADD2.F32 R106, -RZ, R107.reuse.H0_H0 ;  /* 0x2000006bff6a7230 */ /* 0x100fe20000004100 */
[----:B------:R-:W-:Y:S01]  /*baa0*/  F2FP.F16.E4M3.UNPACK_B R130, R155 ;  /* 0x0000009bff82723e */ /* 0x000fe200020006ff */
[----:B------:R-:W-:Y:S01]  /*bab0*/  HADD2.F32 R107, -RZ, R107.H1_H1 ;  /* 0x3000006bff6b7230 */ /* 0x000fe20000004100 */
[----:B------:R-:W-:Y:S01]  /*bac0*/  F2FP.F16.E4M3.UNPACK_B R144, R144.H1 ;  /* 0x00000090ff90723e */ /* 0x000fe200030006ff */
        /* <DEDUP_REMOVED lines=12> */
[C---:B------:R-:W-:Y:S01]  /*bb90*/  FMUL R4, R70.reuse, R4 ;  /* 0x0000000446047220 */ /* 0x040fe20000400000 */
[C---:B------:R-:W-:Y:S01]  /*bba0*/  FMUL R5, R70.reuse, R5 ;  /* 0x0000000546057220 */ /* 0x040fe20000400000 */
[--C-:B------:R-:W-:Y:S02]  /*bbb0*/  HADD2.F32 R3, -RZ, R140.reuse.H0_H0 ;  /* 0x2000008cff037230 */ /* 0x100fe40000004100 */
        /* <DEDUP_REMOVED lines=9> */
[----:B------:R-:W-:Y:S02]  /*bc50*/  HADD2.F32 R122, -RZ, R123.H0_H0 ;  /* 0x2000007bff7a7230 */ /* 0x000fe40000004100 */
[C---:B------:R-:W-:Y:S01]  /*bc60*/  FMUL R6, R70.reuse, R6 ;  /* 0x0000000646067220 */ /* 0x040fe20000400000 */
[----:B------:R-:W-:Y:S02]  /*bc70*/  HADD2.F32 R72, -RZ, R140.H1_H1 ;  /* 0x3000008cff487230 */ /* 0x000fe40000004100 */
[C---:B------:R-:W-:Y:S01]  /*bc80*/  FMUL R7, R70.reuse, R7 ;  /* 0x0000000746077220 */ /* 0x040fe20000400000 */
[----:B------:R-:W-:Y:S02]  /*bc90*/  HADD2.F32 R75, -RZ, R141.H0_H0 ;  /* 0x2000008dff4b7230 */ /* 0x000fe40000004100 */
[C---:B------:R-:W-:Y:S01]  /*bca0*/  FFMA R6, R73.reuse, R3, R6 ;  /* 0x0000000349067223 */ /* 0x040fe20000000006 */
[----:B------:R-:W-:Y:S02]  /*bcb0*/  HADD2.F32 R123, -RZ, R123.H1_H1 ;  /* 0x3000007bff7b7230 */ /* 0x000fe40000004100 */
[C---:B------:R-:W-:Y:S01]  /*bcc0*/  FFMA R7, R73.reuse, R72, R7 ;  /* 0x0000004849077223 */ /* 0x040fe20000000007 */
[C---:B------:R-:W-:Y:S01]  /*bcd0*/  FFMA R8, R73.reuse, R74, R8 ;  /* 0x0000004a49087223 */ /* 0x040fe20000000008 */
[----:B------:R-:W-:Y:S01]  /*bce0*/  FFMA R9, R73, R76, R9 ;  /* 0x0000004c49097223 */ /* 0x000fe20000000009 */
[--C-:B------:R-:W-:Y:S02]  /*bcf0*/  HADD2.F32 R126, -RZ, R127.reuse.H0_H0 ;  /* 0x2000007fff7e7230 */ /* 0x100fe40000004100 */
[C---:B------:R-:W-:Y:S01]  /*bd00*/  FMUL R10, R70.reuse, R10 ;  /* 0x0000000a460a7220 */ /* 0x040fe20000400000 */
[----:B------:R-:W-:Y:S01]  /*bd10*/  F2FP.SATFINITE.E4M3.F32.PACK_AB_MERGE_C R76, R7, R6, RZ ;  /* 0x00000006074c723e */ /* 0x000fe200048070ff */
[C---:B------:R-:W-:Y:S01]  /*bd20*/  FMUL R7, R70.reuse, R20 ;  /* 0x0000001446077220 */ /* 0x040fe20000400000 */
[----:B------:R-:W-:Y:S02]  /*bd30*/  HADD2.F32 R127, -RZ, R127.H1_H1 ;  /* 0x3000007fff7f7230 */ /* 0x000fe40000004100 */
[C---:B------:R-:W-:Y:S01]  /*bd40*/  FFMA R10, R73.reuse, R75, R10 ;  /* 0x0000004b490a7223 */ /* 0x040fe2000000000a */
[----:B------:R-:W-:Y:S02]  /*bd50*/  HADD2.F32 R72, -RZ, R130.H0_H0 ;  /* 0x20000082ff487230 */ /* 0x000fe40000004100 */
[C---:B------:R-:W-:Y:S01]  /*bd60*/  FMUL R11, R70.reuse, R11 ;  /* 0x0000000b460b7220 */ /* 0x040fe20000400000 */
[--C-:B------:R-:W-:Y:S02]  /*bd70*/  HADD2.F32 R79, -RZ, R142.reuse.H0_H0 ;  /* 0x2000008eff4f7230 */ /* 0x100fe40000004100 */
[C---:B------:R-:W-:Y:S01]  /*bd80*/  FMUL R14, R70.reuse, R14 ;  /* 0x0000000e460e7220 */ /* 0x040fe20000400000 */
[----:B------:R-:W-:Y:S02]  /*bd90*/  HADD2.F32 R82, -RZ, R142.H1_H1 ;  /* 0x3000008eff527230 */ /* 0x000fe40000004100 */
[C---:B------:R-:W-:Y:S01]  /*bda0*/  FFMA R11, R73.reuse, R78, R11 ;  /* 0x0000004e490b7223 */ /* 0x040fe2000000000b */
[C---:B------:R-:W-:Y:S01]  /*bdb0*/  FFMA R12, R73.reuse, R77, R12 ;  /* 0x0000004d490c7223 */ /* 0x040fe2000000000c */
[C---:B------:R-:W-:Y:S01]  /*bdc0*/  FFMA R13, R73.reuse, R80, R13 ;  /* 0x00000050490d7223 */ /* 0x040fe2000000000d */
[----:B------:R-:W-:Y:S01]  /*bdd0*/  FFMA R14, R73, R79, R14 ;  /* 0x0000004f490e7223 */ /* 0x000fe2000000000e */
[----:B------:R-:W-:Y:S01]  /*bde0*/  HADD2.F32 R75, -RZ, R130.H1_H1 ;  /* 0x30000082ff4b7230 */ /* 0x000fe20000004100 */
[----:B------:R-:W-:Y:S01]  /*bdf0*/  F2FP.SATFINITE.E4M3.F32.PACK_AB_MERGE_C R78, R11, R10, RZ ;  /* 0x0000000a0b4e723e */ /* 0x000fe200048070ff */
[C---:B------:R-:W-:Y:S01]  /*be00*/  FMUL R10, R70.reuse, R21 ;  /* 0x00000015460a7220 */ /* 0x040fe20000400000 */
[C---:B------:R-:W-:Y:S01]  /*be10*/  FMUL R21, R70.reuse, R28 ;  /* 0x0000001c46157220 */ /* 0x040fe20000400000 */
        /* <DEDUP_REMOVED lines=8> */
[C---:B------:R-:W-:Y:S01]  /*bea0*/  FMUL R18, R70.reuse, R25 ;  /* 0x0000001946127220 */ /* 0x040fe20000400000 */
[----:B------:R-:W-:Y:S01]  /*beb0*/  F2FP.SATFINITE.E4M3.F32.PACK_AB_MERGE_C R14, R15, R14, RZ ;  /* 0x0000000e0f0e723e */ /* 0x000fe200048070ff */
        /* <DEDUP_REMOVED lines=8> */
[C---:B------:R-:W-:Y:S01]  /*bf40*/  FFMA R11, R73.reuse, R88, R11 ;  /* 0x00000058490b7223 */ /* 0x040fe2000000000b */
[----:B------:R-:W-:Y:S01]  /*bf50*/  FMUL R22, R70, R29 ;  /* 0x0000001d46167220 */ /* 0x000fe20000400000 */
        /* <DEDUP_REMOVED lines=13> */
[----:B------:R-:W-:Y:S01]  /*c030*/  FMUL R20, R70, R27 ;  /* 0x0000001b46147220 */ /* 0x000fe20000400000 */
[--C-:B------:R-:W-:Y:S01]  /*c040*/  HADD2.F32 R96, -RZ, R146.reuse.H0_H0 ;  /* 0x20000092ff607230 */ /* 0x100fe20000004100 */
[----:B------:R-:W-:Y:S01]  /*c050*/  F2FP.SATFINITE.E4M3.F32.PACK_AB_MERGE_C R16, R10, R7, R16 ;  /* 0x000000070a10723e */ /* 0x000fe20004807010 */
[----:B------:R-:W-:Y:S02]  /*c060*/  HADD2.F32 R97, -RZ, R146.H1_H1 ;  /* 0x30000092ff617230 */ /* 0x000fe40000004100 */
        /* <DEDUP_REMOVED lines=28> */
[----:B------:R-:W-:Y:S01]  /*c230*/  F2FP.F16.E4M3.UNPACK_B R151, R151.H1 ;  /* 0x00000097ff97723e */ /* 0x000fe200030006ff */
[----:B------:R-:W-:Y:S01]  /*c240*/  FMUL R38, R70, R45 ;  /* 0x0000002d46267220 */ /* 0x000fe20000400000 */
[----:B------:R-:W-:Y:S01]  /*c250*/  F2FP.SATFINITE.E4M3.F32.PACK_AB_MERGE_C R19, R28, R27, RZ ;  /* 0x0000001b1c13723e */ /* 0x000fe200048070ff */
[----:B------:R-:W-:Y:S01]  /*c260*/  FFMA R31, R73, R104, R31 ;  /* 0x00000068491f7223 */ /* 0x000fe2000000001f */
[C---:B------:R-:W-:Y:S01]  /*c270*/  FMUL R45, R70.reuse, R52 ;  /* 0x00000034462d7220 */ /* 0x040fe20000400000 */
[C---:B------:R-:W-:Y:S01]  /*c280*/  FMUL R52, R70.reuse, R59 ;  /* 0x0000003b46347220 */ /* 0x040fe20000400000 */
[----:B------:R-:W-:Y:S01]  /*c290*/  F2FP.F16.E4M3.UNPACK_B R152, R152.H1 ;  /* 0x00000098ff98723e */ /* 0x000fe200030006ff */
[C---:B------:R-:W-:Y:S01]  /*c2a0*/  FMUL R59, R70.reuse, R66 ;  /* 0x00000042463b7220 */ /* 0x040fe20000400000 */
[----:B------:R-:W-:Y:S01]  /*c2b0*/  F2FP.SATFINITE.E4M3.F32.PACK_AB_MERGE_C R66, R13, R12, R14 ;  /* 0x0000000c0d42723e */ /* 0x000fe2000480700e */
        /* <DEDUP_REMOVED lines=11> */
[C---:B------:R-:W-:Y:S01]  /*c370*/  FFMA R35, R73.reuse, R108, R35 ;  /* 0x0000006c49237223 */ /* 0x040fe20000000023 */
[C---:B------:R-:W-:Y:S01]  /*c380*/  FMUL R36, R70.reuse, R43 ;  /* 0x0000002b46247220 */ /* 0x040fe20000400000 */
[--C-:B------:R-:W-:Y:S02]  /*c390*/  HADD2.F32 R112, -RZ, R150.reuse.H0_H0 ;  /* 0x20000096ff707230 */ /* 0x100fe40000004100 */
[C---:B------:R-:W-:Y:S01]  /*c3a0*/  FMUL R39, R70.reuse, R46 ;  /* 0x0000002e46277220 */ /* 0x040fe20000400000 */
        /* <DEDUP_REMOVED lines=13> */
[C---:B------:R-:W-:Y:S01]  /*c480*/  FMUL R46, R70.reuse, R53 ;  /* 0x00000035462e7220 */ /* 0x040fe20000400000 */
[--C-:B------:R-:W-:Y:S02]  /*c490*/  HADD2.F32 R120, -RZ, R152.reuse.H0_H0 ;  /* 0x20000098ff787230 */ /* 0x100fe40000004100 */
[C---:B------:R-:W-:Y:S01]  /*c4a0*/  FMUL R50, R70.reuse, R57 ;  /* 0x0000003946327220 */ /* 0x040fe20000400000 */
[C---:B------:R-:W-:Y:S01]  /*c4b0*/  FMUL R51, R70.reuse, R58 ;  /* 0x0000003a46337220 */ /* 0x040fe20000400000 */
[C---:B------:R-:W-:Y:S01]  /*c4c0*/  FMUL R53, R70.reuse, R60 ;  /* 0x0000003c46357220 */ /* 0x040fe20000400000 */
[C---:B------:R-:W-:Y:S01]  /*c4d0*/  FFMA R43, R73.reuse, R116, R43 ;  /* 0x00000074492b7223 */ /* 0x040fe2000000002b */
[----:B------:R-:W-:Y:S02]  /*c4e0*/  HADD2.F32 R121, -RZ, R152.H1_H1 ;  /* 0x30000098ff797230 */ /* 0x000fe40000004100 */
[C---:B------:R-:W-:Y:S01]  /*c4f0*/  FMUL R47, R70.reuse, R54 ;  /* 0x00000036462f7220 */ /* 0x040fe20000400000 */
[C---:B------:R-:W-:Y:S01]  /*c500*/  FMUL R57, R70.reuse, R64 ;  /* 0x0000004046397220 */ /* 0x040fe20000400000 */
[C---:B------:R-:W-:Y:S01]  /*c510*/  FMUL R58, R70.reuse, R65 ;  /* 0x00000041463a7220 */ /* 0x040fe20000400000 */
[C---:B------:R-:W-:Y:S01]  /*c520*/  FMUL R60, R70.reuse, R67 ;  /* 0x00000043463c7220 */ /* 0x040fe20000400000 */
[----:B------:R-:W-:Y:S01]  /*c530*/  FFMA R44, R73, R117, R44 ;  /* 0x00000075492c7223 */ /* 0x000fe2000000002c */
[C---:B------:R-:W-:Y:S01]  /*c540*/  FMUL R48, R70.reuse, R55 ;  /* 0x0000003746307220 */ /* 0x040fe20000400000 */
[----:B------:R-:W-:Y:S01]  /*c550*/  F2FP.SATFINITE.E4M3.F32.PACK_AB_MERGE_C R64, R5, R4, R76 ;  /* 0x000000040540723e */ /* 0x000fe2000480704c */
[----:B------:R-:W-:Y:S01]  /*c560*/  FFMA R45, R73, R118, R45 ;  /* 0x00000076492d7223 */ /* 0x000fe2000000002d */
[----:B------:R-:W-:Y:S01]  /*c570*/  F2FP.SATFINITE.E4M3.F32.PACK_AB_MERGE_C R65, R9, R8, R78 ;  /* 0x000000080941723e */ /* 0x000fe2000480704e */
[----:B------:R-:W-:Y:S01]  /*c580*/  FMUL R49, R70, R56 ;  /* 0x0000003846317220 */ /* 0x000fe20000400000 */
[----:B------:R-:W-:Y:S01]  /*c590*/  F2FP.SATFINITE.E4M3.F32.PACK_AB_MERGE_C R67, R2, R0, R3 ;  /* 0x000000000243723e */ /* 0x000fe20004807003 */
[C---:B------:R-:W-:Y:S01]  /*c5a0*/  FFMA R46, R73.reuse, R119, R46 ;  /* 0x00000077492e7223 */ /* 0x040fe2000000002e */
[----:B------:R-:W-:Y:S01]  /*c5b0*/  F2FP.F16.E4M3.UNPACK_B R154, R154.H1 ;  /* 0x0000009aff9a723e */ /* 0x000fe200030006ff */
[--C-:B------:R-:W-:Y:S02]  /*c5c0*/  HADD2.F32 R124, -RZ, R153.reuse.H0_H0 ;  /* 0x20000099ff7c7230 */ /* 0x100fe40000004100 */
[C---:B------:R-:W-:Y:S01]  /*c5d0*/  FFMA R47, R73.reuse, R120, R47 ;  /* 0x00000078492f7223 */ /* 0x040fe2000000002f */
[----:B------:R1:W-:Y:S01]  /*c5e0*/  STS.128 [R137+UR44+0xa400], R64 ;  /* 0x00a4004089007988 */ /* 0x0003e20008000c2c */
[----:B------:R-:W-:Y:S02]  /*c5f0*/  HADD2.F32 R125, -RZ, R153.H1_H1 ;  /* 0x30000099ff7d7230 */ /* 0x000fe40000004100 */
[C---:B------:R-:W-:Y:S01]  /*c600*/  FFMA R48, R73.reuse, R121, R48 ;  /* 0x0000007949307223 */ /* 0x040fe20000000030 */
[C---:B------:R-:W-:Y:S01]  /*c610*/  FFMA R49, R73.reuse, R122, R49 ;  /* 0x0000007a49317223 */ /* 0x040fe20000000031 */
[----:B------:R-:W-:Y:S01]  /*c620*/  F2FP.F16.E4M3.UNPACK_B R155, R155.H1 ;  /* 0x0000009bff9b723e */ /* 0x000fe200030006ff */
[C---:B------:R-:W-:Y:S01]  /*c630*/  FFMA R50, R73.reuse, R123, R50 ;  /* 0x0000007b49327223 */ /* 0x040fe20000000032 */
[----:B------:R-:W-:Y:S01]  /*c640*/  FMUL R54, R70, R61 ;  /* 0x0000003d46367220 */ /* 0x000fe20000400000 */
[--C-:B------:R-:W-:Y:S01]  /*c650*/  HADD2.F32 R128, -RZ, R154.reuse.H0_H0 ;  /* 0x2000009aff807230 */ /* 0x100fe20000004100 */
[----:B------:R1:W-:Y:S01]  /*c660*/  STS.128 [R179+0xa010], R16 ;  /* 0x00a01010b3007388 */ /* 0x0003e20000000c00 */
[----:B------:R-:W-:Y:S01]  /*c670*/  F2FP.SATFINITE.E4M3.F32.PACK_AB_MERGE_C R35, R36, R35, RZ ;  /* 0x000000232423723e */ /* 0x000fe200048070ff */
[C---:B------:R-:W-:Y:S01]  /*c680*/  FFMA R51, R73.reuse, R124, R51 ;  /* 0x0000007c49337223 */ /* 0x040fe20000000033 */
[----:B------:R-:W-:Y:S01]  /*c690*/  F2FP.SATFINITE.E4M3.F32.PACK_AB_MERGE_C R39, R40, R39, RZ ;  /* 0x000000272827723e */ /* 0x000fe200048070ff */
[----:B------:R-:W-:Y:S02]  /*c6a0*/  HADD2.F32 R129, -RZ, R154.H1_H1 ;  /* 0x3000009aff817230 */ /* 0x000fe40000004100 */
[C---:B------:R-:W-:Y:S01]  /*c6b0*/  FMUL R55, R70.reuse, R62 ;  /* 0x0000003e46377220 */ /* 0x040fe20000400000 */
[C---:B------:R-:W-:Y:S01]  /*c6c0*/  FFMA R52, R73.reuse, R125, R52 ;  /* 0x0000007d49347223 */ /* 0x040fe20000000034 */
[----:B------:R-:W-:Y:S01]  /*c6d0*/  FMUL R56, R70, R63 ;  /* 0x0000003f46387220 */ /* 0x000fe20000400000 */
[C---:B------:R-:W-:Y:S01]  /*c6e0*/  FFMA R53, R73.reuse, R126, R53 ;  /* 0x0000007e49357223 */ /* 0x040fe20000000035 */
[C---:B------:R-:W-:Y:S01]  /*c6f0*/  FFMA R54, R73.reuse, R127, R54 ;  /* 0x0000007f49367223 */ /* 0x040fe20000000036 */
[--C-:B------:R-:W-:Y:S02]  /*c700*/  HADD2.F32 R74, -RZ, R155.reuse.H0_H0 ;  /* 0x2000009bff4a7230 */ /* 0x100fe40000004100 */
[C---:B------:R-:W-:Y:S01]  /*c710*/  FFMA R55, R73.reuse, R128, R55 ;  /* 0x0000008049377223 */ /* 0x040fe20000000037 */
[----:B------:R-:W-:Y:S02]  /*c720*/  HADD2.F32 R131, -RZ, R155.H1_H1 ;  /* 0x3000009bff837230 */ /* 0x000fe40000004100 */
[C---:B------:R-:W-:Y:S01]  /*c730*/  FFMA R56, R73.reuse, R129, R56 ;  /* 0x0000008149387223 */ /* 0x040fe20000000038 */
[----:B------:R-:W-:Y:S01]  /*c740*/  F2FP.SATFINITE.E4M3.F32.PACK_AB_MERGE_C R43, R44, R43, RZ ;  /* 0x0000002b2c2b723e */ /* 0x000fe200048070ff */
[C---:B------:R-:W-:Y:S01]  /*c750*/  FFMA R57, R73.reuse, R72, R57 ;  /* 0x0000004849397223 */ /* 0x040fe20000000039 */
[C---:B------:R-:W-:Y:S01]  /*c760*/  FFMA R58, R73.reuse, R75, R58 ;  /* 0x0000004b493a7223 */ /* 0x040fe2000000003a */
[C---:B------:R-:W-:Y:S01]  /*c770*/  FFMA R59, R73.reuse, R74, R59 ;  /* 0x0000004a493b7223 */ /* 0x040fe2000000003b */
[----:B------:R-:W-:Y:S01]  /*c780*/  F2FP.SATFINITE.E4M3.F32.PACK_AB_MERGE_C R33, R34, R33, R35 ;  /* 0x000000212221723e */ /* 0x000fe20004807023 */
[----:B------:R-:W-:Y:S01]  /*c790*/  FFMA R60, R73, R131, R60 ;  /* 0x00000083493c7223 */ /* 0x000fe2000000003c */
[----:B------:R-:W-:Y:S02]  /*c7a0*/  F2FP.SATFINITE.E4M3.F32.PACK_AB_MERGE_C R32, R30, R29, R32 ;  /* 0x0000001d1e20723e */ /* 0x000fe40004807020 */
        /* <DEDUP_REMOVED lines=11> */
[----:B------:R-:W-:Y:S03]  /*c860*/  IADD3 R68, PT, PT, R68, 0x1, RZ ;  /* 0x0000000144447810 */ /* 0x000fe60007ffe0ff */
        /* <DEDUP_REMOVED lines=18> */
.L_x_161:
[----:B------:R-:W-:Y:S05]  /*c990*/  BSYNC.RECONVERGENT B0 ;  /* 0x0000000000007941 */ /* 0x000fea0003800200 */
.L_x_160:
[----:B------:R-:W-:Y:S01]  /*c9a0*/  R2UR UR4, R164 ;  /* 0x00000000a40472ca */ /* 0x000fe200000e0000 */
[----:B------:R-:W-:Y:S01]  /*c9b0*/  BAR.SYNC.DEFER_BLOCKING 0x1, 0x80 ;  /* 0x0042000000007b1d */ /* 0x000fe20000010000 */
[----:B------:R-:W-:Y:S01]  /*c9c0*/  ISETP.NE.AND P0, PT, R166, 0x2, PT ;  /* 0x00000002a600780c */ /* 0x000fe20003f05270 */
[----:B------:R-:W-:Y:S01]  /*c9d0*/  UISETP.NE.AND UP0, UPT, UR46, URZ, UPT ;  /* 0x000000ff2e00728c */ /* 0x000fe2000bf05270 */
[----:B------:R-:W-:Y:S01]  /*c9e0*/  ISETP.NE.AND P1, PT, R68, 0x2, PT ;  /* 0x000000024400780c */ /* 0x000fe20003f25270 */
[----:B------:R-:W-:Y:S01]  /*c9f0*/  UIADD3 UR16, UPT, UPT, UR38, UR61, URZ ;  /* 0x0000003d26107290 */ /* 0x000fe2000fffe0ff */
[----:B------:R-:W-:Y:S02]  /*ca00*/  SEL R0, RZ, 0x1, P0 ;  /* 0x00000001ff007807 */ /* 0x000fe40000000000 */
[----:B------:R-:W-:Y:S02]  /*ca10*/  SEL R3, RZ, 0x1, P1 ;  /* 0x00000001ff037807 */ /* 0x000fe40000800000 */
[----:B------:R-:W-:Y:S02]  /*ca20*/  LOP3.LUT R171, R171, R0, RZ, 0x3c, !PT ;  /* 0x00000000abab7212 */ /* 0x000fe400078e3cff */
[----:B------:R-:W-:Y:S01]  /*ca30*/  LOP3.LUT R172, R172, R3, RZ, 0x3c, !PT ;  /* 0x00000003acac7212 */ /* 0x000fe200078e3cff */
[----:B------:R-:W-:Y:S01]  /*ca40*/  UIADD3 UR20, UPT, UPT, UR37, UR4, URZ ;  /* 0x0000000425147290 */ /* 0x000fe2000fffe0ff */
[----:B------:R-:W-:Y:S02]  /*ca50*/  SEL R166, R166, RZ, P0 ;  /* 0x000000ffa6a67207 */ /* 0x000fe40000000000 */
[----:B------:R-:W-:Y:S01]  /*ca60*/  SEL R68, R68, RZ, P1 ;  /* 0x000000ff44447207 */ /* 0x000fe20000800000 */
[----:B------:R-:W-:Y:S01]  /*ca70*/  UMOV UR36, UR59 ;  /* 0x0000003b00247c82 */ /* 0x000fe20008000000 */
[----:B------:R-:W-:Y:S07]  /*ca80*/  BRA.U UP0, `(.L_x_162) ;  /* 0xffffff9900907547 */ /* 0x000fee000b83ffff */
[----:B------:R-:W-:Y:S05]  /*ca90*/  EXIT ;  /* 0x000000000000794d */ /* 0x000fea0003800000 */
.L_x_25:
[----:B--2---:R2:W3:Y:S02]  /*caa0*/  SYNCS.PHASECHK.TRANS64.TRYWAIT P0, [R3+URZ+0x200], R2 ;  /* 0x00020002030075a7 */ /* 0x0044e400080011ff */
[----:B---3--:R-:W-:Y:S05]  /*cab0*/  @!P0 NANOSLEEP.SYNCS 0x989680 ;  /* 0x009896800000895d */ /* 0x008fea0003900000 */
[----:B------:R-:W3:Y:S02]  /*cac0*/  @!P0 SYNCS.PHASECHK.TRANS64 P0, [R3+URZ+0x200], R2 ;  /* 0x00020002030085a7 */ /* 0x000ee400080010ff */
[----:B---3--:R-:W-:Y:S05]  /*cad0*/  @!P0 BRA `(.L_x_25) ;  /* 0xfffffffc00f08947 */ /* 0x008fea000383ffff */
[----:B------:R-:W-:Y:S05]  /*cae0*/  BRA `(.L_x_163) ;  /* 0xffffff5400047947 */ /* 0x000fea000383ffff */
.L_x_28:
[----:B-1----:R-:W-:-:S07]  /*caf0*/  MOV R0, UR33 ;  /* 0x0000002100007c02 */ /* 0x002fce0008000f00 */
.L_x_164:
[----:B-1----:R1:W2:Y:S02]  /*cb00*/  SYNCS.PHASECHK.TRANS64.TRYWAIT P0, [R0+URZ+0xb0], R3 ;  /* 0x0000b003000075a7 */ /* 0x0022a400080011ff */
[----:B--2---:R-:W-:Y:S05]  /*cb10*/  @!P0 NANOSLEEP.SYNCS 0x989680 ;  /* 0x009896800000895d */ /* 0x004fea0003900000 */
[----:B------:R-:W2:Y:S02]  /*cb20*/  @!P0 SYNCS.PHASECHK.TRANS64 P0, [R0+URZ+0xb0], R3 ;  /* 0x0000b003000085a7 */ /* 0x000ea400080010ff */
[----:B--2---:R-:W-:Y:S05]  /*cb30*/  @!P0 BRA `(.L_x_164) ;  /* 0xfffffffc00f08947 */ /* 0x004fea000383ffff */
[----:B------:R-:W-:Y:S05]  /*cb40*/  BRA `(.L_x_27) ;  /* 0xffffff54005c7947 */ /* 0x000fea000383ffff */
.L_x_35:
[----:B-1----:R-:W-:-:S07]  /*cb50*/  MOV R0, UR17 ;  /* 0x0000001100007c02 */ /* 0x002fce0008000f00 */
.L_x_165:
[----:B-1----:R1:W2:Y:S02]  /*cb60*/  SYNCS.PHASECHK.TRANS64.TRYWAIT P0, [R0+URZ+0xb0], R3 ;  /* 0x0000b003000075a7 */ /* 0x0022a400080011ff */
[----:B--2---:R-:W-:Y:S05]  /*cb70*/  @!P0 NANOSLEEP.SYNCS 0x989680 ;  /* 0x009896800000895d */ /* 0x004fea0003900000 */
[----:B------:R-:W2:Y:S02]  /*cb80*/  @!P0 SYNCS.PHASECHK.TRANS64 P0, [R0+URZ+0xb0], R3 ;  /* 0x0000b003000085a7 */ /* 0x000ea400080010ff */
[----:B--2---:R-:W-:Y:S05]  /*cb90*/  @!P0 BRA `(.L_x_165) ;  /* 0xfffffffc00f08947 */ /* 0x004fea000383ffff */
[----:B------:R-:W-:Y:S05]  /*cba0*/  BRA `(.L_x_34) ;  /* 0xffffff5800247947 */ /* 0x000fea000383ffff */
.L_x_40:
[----:B-1----:R1:W2:Y:S02]  /*cbb0*/  SYNCS.PHASECHK.TRANS64.TRYWAIT P0, [R3+URZ+0x1b0], R0 ;  /* 0x0001b000030075a7 */ /* 0x0022a400080011ff */
[----:B--2---:R-:W-:Y:S05]  /*cbc0*/  @!P0 NANOSLEEP.SYNCS 0x989680 ;  /* 0x009896800000895d */ /* 0x004fea0003900000 */
[----:B------:R-:W2:Y:S02]  /*cbd0*/  @!P0 SYNCS.PHASECHK.TRANS64 P0, [R3+URZ+0x1b0], R0 ;  /* 0x0001b000030085a7 */ /* 0x000ea400080010ff */
[----:B--2---:R-:W-:Y:S05]  /*cbe0*/  @!P0 BRA `(.L_x_40) ;  /* 0xfffffffc00f08947 */ /* 0x004fea000383ffff */
[----:B------:R-:W-:Y:S05]  /*cbf0*/  BRA `(.L_x_166) ;  /* 0xffffff5800d47947 */ /* 0x000fea000383ffff */
.L_x_44:
[----:B-1----:R-:W-:-:S07]  /*cc00*/  MOV R0, UR4 ;  /* 0x0000000400007c02 */ /* 0x002fce0008000f00 */
.L_x_167:
[----:B-1----:R1:W2:Y:S02]  /*cc10*/  SYNCS.PHASECHK.TRANS64.TRYWAIT P0, [R0+URZ], R3 ;  /* 0x00000003000075a7 */ /* 0x0022a400080011ff */
[----:B--2---:R-:W-:Y:S05]  /*cc20*/  @!P0 NANOSLEEP.SYNCS 0x989680 ;  /* 0x009896800000895d */ /* 0x004fea0003900000 */
[----:B------:R-:W2:Y:S02]  /*cc30*/  @!P0 SYNCS.PHASECHK.TRANS64 P0, [R0+URZ], R3 ;  /* 0x00000003000085a7 */ /* 0x000ea400080010ff */
[----:B--2---:R-:W-:Y:S05]  /*cc40*/  @!P0 BRA `(.L_x_167) ;  /* 0xfffffffc00f08947 */ /* 0x004fea000383ffff */
[----:B------:R-:W-:Y:S05]  /*cc50*/  BRA `(.L_x_168) ;  /* 0xffffff60007c7947 */ /* 0x000fea000383ffff */
.L_x_45:
[----:B------:R-:W-:-:S07]  /*cc60*/  MOV R0, UR5 ;  /* 0x0000000500007c02 */ /* 0x000fce0008000f00 */
.L_x_169:
[----:B-1----:R1:W2:Y:S02]  /*cc70*/  SYNCS.PHASECHK.TRANS64.TRYWAIT P0, [R0+URZ], R3 ;  /* 0x00000003000075a7 */ /* 0x0022a400080011ff */
[----:B--2---:R-:W-:Y:S05]  /*cc80*/  @!P0 NANOSLEEP.SYNCS 0x989680 ;  /* 0x009896800000895d */ /* 0x004fea0003900000 */
[----:B------:R-:W2:Y:S02]  /*cc90*/  @!P0 SYNCS.PHASECHK.TRANS64 P0, [R0+URZ], R3 ;  /* 0x00000003000085a7 */ /* 0x000ea400080010ff */
[----:B--2---:R-:W-:Y:S05]  /*cca0*/  @!P0 BRA `(.L_x_169) ;  /* 0xfffffffc00f08947 */ /* 0x004fea000383ffff */
[----:B------:R-:W-:Y:S05]  /*ccb0*/  BRA `(.L_x_170) ;  /* 0xffffff6000887947 */ /* 0x000fea000383ffff */
.L_x_46:
[----:B------:R-:W-:-:S07]  /*ccc0*/  MOV R0, UR5 ;  /* 0x0000000500007c02 */ /* 0x000fce0008000f00 */
.L_x_171:
[----:B-1----:R1:W2:Y:S02]  /*ccd0*/  SYNCS.PHASECHK.TRANS64.TRYWAIT P0, [R0+URZ], R3 ;  /* 0x00000003000075a7 */ /* 0x0022a400080011ff */
[----:B--2---:R-:W-:Y:S05]  /*cce0*/  @!P0 NANOSLEEP.SYNCS 0x989680 ;  /* 0x009896800000895d */ /* 0x004fea0003900000 */
[----:B------:R-:W2:Y:S02]  /*ccf0*/  @!P0 SYNCS.PHASECHK.TRANS64 P0, [R0+URZ], R3 ;  /* 0x00000003000085a7 */ /* 0x000ea400080010ff */
[----:B--2---:R-:W-:Y:S05]  /*cd00*/  @!P0 BRA `(.L_x_171) ;  /* 0xfffffffc00f08947 */ /* 0x004fea000383ffff */
[----:B------:R-:W-:Y:S05]  /*cd10*/  BRA `(.L_x_172) ;  /* 0xffffff6000947947 */ /* 0x000fea000383ffff */
.L_x_47:
[----:B------:R-:W-:-:S07]  /*cd20*/  MOV R0, UR5 ;  /* 0x0000000500007c02 */ /* 0x000fce0008000f00 */
.L_x_173:
[----:B-1----:R1:W2:Y:S02]  /*cd30*/  SYNCS.PHASECHK.TRANS64.TRYWAIT P0, [R0+URZ], R3 ;  /* 0x00000003000075a7 */ /* 0x0022a400080011ff */
[----:B--2---:R-:W-:Y:S05]  /*cd40*/  @!P0 NANOSLEEP.SYNCS 0x989680 ;  /* 0x009896800000895d */ /* 0x004fea0003900000 */
[----:B------:R-:W2:Y:S02]  /*cd50*/  @!P0 SYNCS.PHASECHK.TRANS64 P0, [R0+URZ], R3 ;  /* 0x00000003000085a7 */ /* 0x000ea400080010ff */
[----:B--2---:R-:W-:Y:S05]  /*cd60*/  @!P0 BRA `(.L_x_173) ;  /* 0xfffffffc00f08947 */ /* 0x004fea000383ffff */
[----:B------:R-:W-:Y:S05]  /*cd70*/  BRA `(.L_x_174) ;  /* 0xffffff6000a07947 */ /* 0x000fea000383ffff */
.L_x_48:
[----:B------:R-:W-:-:S07]  /*cd80*/  MOV R0, UR5 ;  /* 0x0000000500007c02 */ /* 0x000fce0008000f00 */
.L_x_175:
[----:B-1----:R1:W2:Y:S02]  /*cd90*/  SYNCS.PHASECHK.TRANS64.TRYWAIT P0, [R0+URZ], R3 ;  /* 0x00000003000075a7 */ /* 0x0022a400080011ff */
[----:B--2---:R-:W-:Y:S05]  /*cda0*/  @!P0 NANOSLEEP.SYNCS 0x989680 ;  /* 0x009896800000895d */ /* 0x004fea0003900000 */
[----:B------:R-:W2:Y:S02]  /*cdb0*/  @!P0 SYNCS.PHASECHK.TRANS64 P0, [R0+URZ], R3 ;  /* 0x00000003000085a7 */ /* 0x000ea400080010ff */
[----:B--2---:R-:W-:Y:S05]  /*cdc0*/  @!P0 BRA `(.L_x_175) ;  /* 0xfffffffc00f08947 */ /* 0x004fea000383ffff */
[----:B------:R-:W-:Y:S05]  /*cdd0*/  BRA `(.L_x_176) ;  /* 0xffffff6000ac7947 */ /* 0x000fea000383ffff */
.L_x_49:
[----:B------:R-:W-:-:S07]  /*cde0*/  MOV R0, UR5 ;  /* 0x0000000500007c02 */ /* 0x000fce0008000f00 */
.L_x_177:
[----:B-1----:R1:W2:Y:S02]  /*cdf0*/  SYNCS.PHASECHK.TRANS64.TRYWAIT P0, [R0+URZ], R3 ;  /* 0x00000003000075a7 */ /* 0x0022a400080011ff */
[----:B--2---:R-:W-:Y:S05]  /*ce00*/  @!P0 NANOSLEEP.SYNCS 0x989680 ;  /* 0x009896800000895d */ /* 0x004fea0003900000 */
[----:B------:R-:W2:Y:S02]  /*ce10*/  @!P0 SYNCS.PHASECHK.TRANS64 P0, [R0+URZ], R3 ;  /* 0x00000003000085a7 */ /* 0x000ea400080010ff */
[----:B--2---:R-:W-:Y:S05]  /*ce20*/  @!P0 BRA `(.L_x_177) ;  /* 0xfffffffc00f08947 */ /* 0x004fea000383ffff */
[----:B------:R-:W-:Y:S05]  /*ce30*/  BRA `(.L_x_178) ;  /* 0xffffff6000b87947 */ /* 0x000fea000383ffff */
.L_x_50:
[----:B------:R-:W-:-:S07]  /*ce40*/  MOV R0, UR5 ;  /* 0x0000000500007c02 */ /* 0x000fce0008000f00 */
.L_x_179:
[----:B-1----:R1:W2:Y:S02]  /*ce50*/  SYNCS.PHASECHK.TRANS64.TRYWAIT P0, [R0+URZ], R3 ;  /* 0x00000003000075a7 */ /* 0x0022a400080011ff */
[----:B--2---:R-:W-:Y:S05]  /*ce60*/  @!P0 NANOSLEEP.SYNCS 0x989680 ;  /* 0x009896800000895d */ /* 0x004fea0003900000 */
[----:B------:R-:W2:Y:S02]  /*ce70*/  @!P0 SYNCS.PHASECHK.TRANS64 P0, [R0+URZ], R3 ;  /* 0x00000003000085a7 */ /* 0x000ea400080010ff */
[----:B--2---:R-:W-:Y:S05]  /*ce80*/  @!P0 BRA `(.L_x_179) ;  /* 0xfffffffc00f08947 */ /* 0x004fea000383ffff */
[----:B------:R-:W-:Y:S05]  /*ce90*/  BRA `(.L_x_180) ;  /* 0xffffff6000c47947 */ /* 0x000fea000383ffff */
.L_x_51:
[----:B------:R-:W-:-:S07]  /*cea0*/  MOV R0, UR5 ;  /* 0x0000000500007c02 */ /* 0x000fce0008000f00 */
.L_x_181:
[----:B-1----:R1:W2:Y:S02]  /*ceb0*/  SYNCS.PHASECHK.TRANS64.TRYWAIT P0, [R0+URZ], R3 ;  /* 0x00000003000075a7 */ /* 0x0022a400080011ff */
[----:B--2---:R-:W-:Y:S05]  /*cec0*/  @!P0 NANOSLEEP.SYNCS 0x989680 ;  /* 0x009896800000895d */ /* 0x004fea0003900000 */
[----:B------:R-:W2:Y:S02]  /*ced0*/  @!P0 SYNCS.PHASECHK.TRANS64 P0, [R0+URZ], R3 ;  /* 0x00000003000085a7 */ /* 0x000ea400080010ff */
[----:B--2---:R-:W-:Y:S05]  /*cee0*/  @!P0 BRA `(.L_x_181) ;  /* 0xfffffffc00f08947 */ /* 0x004fea000383ffff */
[----:B------:R-:W-:Y:S05]  /*cef0*/  BRA `(.L_x_182) ;  /* 0xffffff6000d07947 */ /* 0x000fea000383ffff */
.L_x_52:
[----:B------:R-:W-:-:S07]  /*cf00*/  MOV R0, UR5 ;  /* 0x0000000500007c02 */ /* 0x000fce0008000f00 */
.L_x_183:
[----:B-1----:R1:W2:Y:S02]  /*cf10*/  SYNCS.PHASECHK.TRANS64.TRYWAIT P0, [R0+URZ], R3 ;  /* 0x00000003000075a7 */ /* 0x0022a400080011ff */
[----:B--2---:R-:W-:Y:S05]  /*cf20*/  @!P0 NANOSLEEP.SYNCS 0x989680 ;  /* 0x009896800000895d */ /* 0x004fea0003900000 */
[----:B------:R-:W2:Y:S02]  /*cf30*/  @!P0 SYNCS.PHASECHK.TRANS64 P0, [R0+URZ], R3 ;  /* 0x00000003000085a7 */ /* 0x000ea400080010ff */
[----:B--2---:R-:W-:Y:S05]  /*cf40*/  @!P0 BRA `(.L_x_183) ;  /* 0xfffffffc00f08947 */ /* 0x004fea000383ffff */
[----:B------:R-:W-:Y:S05]  /*cf50*/  BRA `(.L_x_184) ;  /* 0xffffff6000dc7947 */ /* 0x000fea000383ffff */
.L_x_53:
[----:B------:R-:W-:-:S07]  /*cf60*/  MOV R0, UR5 ;  /* 0x0000000500007c02 */ /* 0x000fce0008000f00 */
.L_x_185:
[----:B-1----:R1:W2:Y:S02]  /*cf70*/  SYNCS.PHASECHK.TRANS64.TRYWAIT P0, [R0+URZ], R3 ;  /* 0x00000003000075a7 */ /* 0x0022a400080011ff */
[----:B--2---:R-:W-:Y:S05]  /*cf80*/  @!P0 NANOSLEEP.SYNCS 0x989680 ;  /* 0x009896800000895d */ /* 0x004fea0003900000 */
[----:B------:R-:W2:Y:S02]  /*cf90*/  @!P0 SYNCS.PHASECHK.TRANS64 P0, [R0+URZ], R3 ;  /* 0x00000003000085a7 */ /* 0x000ea400080010ff */
[----:B--2---:R-:W-:Y:S05]  /*cfa0*/  @!P0 BRA `(.L_x_185) ;  /* 0xfffffffc00f08947 */ /* 0x004fea000383ffff */
[----:B------:R-:W-:Y:S05]  /*cfb0*/  BRA `(.L_x_186) ;  /* 0xffffff6000e87947 */ /* 0x000fea000383ffff */
.L_x_54:
[----:B------:R-:W-:-:S07]  /*cfc0*/  MOV R0, UR5 ;  /* 0x0000000500007c02 */ /* 0x000fce0008000f00 */
.L_x_187:
[----:B-1----:R1:W2:Y:S02]  /*cfd0*/  SYNCS.PHASECHK.TRANS64.TRYWAIT P0, [R0+URZ], R3 ;  /* 0x00000003000075a7 */ /* 0x0022a400080011ff */
[----:B--2---:R-:W-:Y:S05]  /*cfe0*/  @!P0 NANOSLEEP.SYNCS 0x989680 ;  /* 0x009896800000895d */ /* 0x004fea0003900000 */
[----:B------:R-:W2:Y:S02]  /*cff0*/  @!P0 SYNCS.PHASECHK.TRANS64 P0, [R0+URZ], R3 ;  /* 0x00000003000085a7 */ /* 0x000ea400080010ff */
[----:B--2---:R-:W-:Y:S05]  /*d000*/  @!P0 BRA `(.L_x_187) ;  /* 0xfffffffc00f08947 */ /* 0x004fea000383ffff */
[----:B------:R-:W-:Y:S05]  /*d010*/  BRA `(.L_x_188) ;  /* 0xffffff6000f47947 */ /* 0x000fea000383ffff */
.L_x_55:
[----:B------:R-:W-:-:S07]  /*d020*/  MOV R0, UR5 ;  /* 0x0000000500007c02 */ /* 0x000fce0008000f00 */
.L_x_189:
[----:B-1----:R1:W2:Y:S02]  /*d030*/  SYNCS.PHASECHK.TRANS64.TRYWAIT P0, [R0+URZ], R3 ;  /* 0x00000003000075a7 */ /* 0x0022a400080011ff */
[----:B--2---:R-:W-:Y:S05]  /*d040*/  @!P0 NANOSLEEP.SYNCS 0x989680 ;  /* 0x009896800000895d */ /* 0x004fea0003900000 */
[----:B------:R-:W2:Y:S02]  /*d050*/  @!P0 SYNCS.PHASECHK.TRANS64 P0, [R0+URZ], R3 ;  /* 0x00000003000085a7 */ /* 0x000ea400080010ff */
[----:B--2---:R-:W-:Y:S05]  /*d060*/  @!P0 BRA `(.L_x_189) ;  /* 0xfffffffc00f08947 */ /* 0x004fea000383ffff */
[----:B------:R-:W-:Y:S05]  /*d070*/  BRA `(.L_x_190) ;  /* 0xffffff6400007947 */ /* 0x000fea000383ffff */
.L_x_56:
[----:B------:R-:W-:-:S07]  /*d080*/  MOV R0, UR5 ;  /* 0x0000000500007c02 */ /* 0x000fce0008000f00 */
.L_x_191:
[----:B-1----:R1:W2:Y:S02]  /*d090*/  SYNCS.PHASECHK.TRANS64.TRYWAIT P0, [R0+URZ], R3 ;  /* 0x00000003000075a7 */ /* 0x0022a400080011ff */
[----:B--2---:R-:W-:Y:S05]  /*d0a0*/  @!P0 NANOSLEEP.SYNCS 0x989680 ;  /* 0x009896800000895d */ /* 0x004fea0003900000 */
[----:B------:R-:W2:Y:S02]  /*d0b0*/  @!P0 SYNCS.PHASECHK.TRANS64 P0, [R0+URZ], R3 ;  /* 0x00000003000085a7 */ /* 0x000ea400080010ff */
[----:B--2---:R-:W-:Y:S05]  /*d0c0*/  @!P0 BRA `(.L_x_191) ;  /* 0xfffffffc00f08947 */ /* 0x004fea000383ffff */
[----:B------:R-:W-:Y:S05]  /*d0d0*/  BRA `(.L_x_192) ;  /* 0xffffff64000c7947 */ /* 0x000fea000383ffff */
.L_x_57:
[----:B------:R-:W-:-:S07]  /*d0e0*/  MOV R0, UR5 ;  /* 0x0000000500007c02 */ /* 0x000fce0008000f00 */
.L_x_193:
[----:B-1----:R1:W2:Y:S02]  /*d0f0*/  SYNCS.PHASECHK.TRANS64.TRYWAIT P0, [R0+URZ], R3 ;  /* 0x00000003000075a7 */ /* 0x0022a400080011ff */
[----:B--2---:R-:W-:Y:S05]  /*d100*/  @!P0 NANOSLEEP.SYNCS 0x989680 ;  /* 0x009896800000895d */ /* 0x004fea0003900000 */
[----:B------:R-:W2:Y:S02]  /*d110*/  @!P0 SYNCS.PHASECHK.TRANS64 P0, [R0+URZ], R3 ;  /* 0x00000003000085a7 */ /* 0x000ea400080010ff */
[----:B--2---:R-:W-:Y:S05]  /*d120*/  @!P0 BRA `(.L_x_193) ;  /* 0xfffffffc00f08947 */ /* 0x004fea000383ffff */
[----:B------:R-:W-:Y:S05]  /*d130*/  BRA `(.L_x_194) ;  /* 0xffffff6400187947 */ /* 0x000fea000383ffff */
.L_x_58:
[----:B------:R-:W-:-:S07]  /*d140*/  MOV R0, UR5 ;  /* 0x0000000500007c02 */ /* 0x000fce0008000f00 */
.L_x_195:
[----:B-1----:R1:W2:Y:S02]  /*d150*/  SYNCS.PHASECHK.TRANS64.TRYWAIT P0, [R0+URZ], R3 ;  /* 0x00000003000075a7 */ /* 0x0022a400080011ff */
[----:B--2---:R-:W-:Y:S05]  /*d160*/  @!P0 NANOSLEEP.SYNCS 0x989680 ;  /* 0x009896800000895d */ /* 0x004fea0003900000 */
[----:B------:R-:W2:Y:S02]  /*d170*/  @!P0 SYNCS.PHASECHK.TRANS64 P0, [R0+URZ], R3 ;  /* 0x00000003000085a7 */ /* 0x000ea400080010ff */
[----:B--2---:R-:W-:Y:S05]  /*d180*/  @!P0 BRA `(.L_x_195) ;  /* 0xfffffffc00f08947 */ /* 0x004fea000383ffff */
[----:B------:R-:W-:Y:S05]  /*d190*/  BRA `(.L_x_196) ;  /* 0xffffff6400247947 */ /* 0x000fea000383ffff */
.L_x_59:
[----:B------:R-:W-:-:S07]  /*d1a0*/  MOV R0, UR5 ;  /* 0x0000000500007c02 */ /* 0x000fce0008000f00 */
.L_x_197:
[----:B-1----:R1:W2:Y:S02]  /*d1b0*/  SYNCS.PHASECHK.TRANS64.TRYWAIT P0, [R0+URZ], R3 ;  /* 0x00000003000075a7 */ /* 0x0022a400080011ff */
[----:B--2---:R-:W-:Y:S05]  /*d1c0*/  @!P0 NANOSLEEP.SYNCS 0x989680 ;  /* 0x009896800000895d */ /* 0x004fea0003900000 */
[----:B------:R-:W2:Y:S02]  /*d1d0*/  @!P0 SYNCS.PHASECHK.TRANS64 P0, [R0+URZ], R3 ;  /* 0x00000003000085a7 */ /* 0x000ea400080010ff */
[----:B--2---:R-:W-:Y:S05]  /*d1e0*/  @!P0 BRA `(.L_x_197) ;  /* 0xfffffffc00f08947 */ /* 0x004fea000383ffff */
[----:B------:R-:W-:Y:S05]  /*d1f0*/  BRA `(.L_x_198) ;  /* 0xffffff6400307947 */ /* 0x000fea000383ffff */
.L_x_60:
[----:B------:R-:W-:-:S07]  /*d200*/  MOV R0, UR5 ;  /* 0x0000000500007c02 */ /* 0x000fce0008000f00 */
.L_x_199:
[----:B-1----:R1:W2:Y:S02]  /*d210*/  SYNCS.PHASECHK.TRANS64.TRYWAIT P0, [R0+URZ], R3 ;  /* 0x00000003000075a7 */ /* 0x0022a400080011ff */
[----:B--2---:R-:W-:Y:S05]  /*d220*/  @!P0 NANOSLEEP.SYNCS 0x989680 ;  /* 0x009896800000895d */ /* 0x004fea0003900000 */
[----:B------:R-:W2:Y:S02]  /*d230*/  @!P0 SYNCS.PHASECHK.TRANS64 P0, [R0+URZ], R3 ;  /* 0x00000003000085a7 */ /* 0x000ea400080010ff */
[----:B--2---:R-:W-:Y:S05]  /*d240*/  @!P0 BRA `(.L_x_199) ;  /* 0xfffffffc00f08947 */ /* 0x004fea000383ffff */
[----:B------:R-:W-:Y:S05]  /*d250*/  BRA `(.L_x_200) ;  /* 0xffffff64003c7947 */ /* 0x000fea000383ffff */
.L_x_61:
[----:B------:R-:W-:-:S07]  /*d260*/  MOV R0, UR5 ;  /* 0x0000000500007c02 */ /* 0x000fce0008000f00 */
.L_x_201:
[----:B-1----:R1:W2:Y:S02]  /*d270*/  SYNCS.PHASECHK.TRANS64.TRYWAIT P0, [R0+URZ], R3 ;  /* 0x00000003000075a7 */ /* 0x0022a400080011ff */
[----:B--2---:R-:W-:Y:S05]  /*d280*/  @!P0 NANOSLEEP.SYNCS 0x989680 ;  /* 0x009896800000895d */ /* 0x004fea0003900000 */
[----:B------:R-:W2:Y:S02]  /*d290*/  @!P0 SYNCS.PHASECHK.TRANS64 P0, [R0+URZ], R3 ;  /* 0x00000003000085a7 */ /* 0x000ea400080010ff */
[----:B--2---:R-:W-:Y:S05]  /*d2a0*/  @!P0 BRA `(.L_x_201) ;  /* 0xfffffffc00f08947 */ /* 0x004fea000383ffff */
[----:B------:R-:W-:Y:S05]  /*d2b0*/  BRA `(.L_x_202) ;  /* 0xffffff6400487947 */ /* 0x000fea000383ffff */
.L_x_62:
[----:B------:R-:W-:-:S07]  /*d2c0*/  MOV R0, UR5 ;  /* 0x0000000500007c02 */ /* 0x000fce0008000f00 */
.L_x_203:
[----:B-1----:R1:W2:Y:S02]  /*d2d0*/  SYNCS.PHASECHK.TRANS64.TRYWAIT P0, [R0+URZ], R3 ;  /* 0x00000003000075a7 */ /* 0x0022a400080011ff */
[----:B--2---:R-:W-:Y:S05]  /*d2e0*/  @!P0 NANOSLEEP.SYNCS 0x989680 ;  /* 0x009896800000895d */ /* 0x004fea0003900000 */
[----:B------:R-:W2:Y:S02]  /*d2f0*/  @!P0 SYNCS.PHASECHK.TRANS64 P0, [R0+URZ], R3 ;  /* 0x00000003000085a7 */ /* 0x000ea400080010ff */
[----:B--2---:R-:W-:Y:S05]  /*d300*/  @!P0 BRA `(.L_x_203) ;  /* 0xfffffffc00f08947 */ /* 0x004fea000383ffff */
[----:B------:R-:W-:Y:S05]  /*d310*/  BRA `(.L_x_204) ;  /* 0xffffff6400547947 */ /* 0x000fea000383ffff */
.L_x_63:
[----:B------:R-:W-:-:S07]  /*d320*/  MOV R0, UR5 ;  /* 0x0000000500007c02 */ /* 0x000fce0008000f00 */
.L_x_205:
[----:B-1----:R1:W2:Y:S02]  /*d330*/  SYNCS.PHASECHK.TRANS64.TRYWAIT P0, [R0+URZ], R3 ;  /* 0x00000003000075a7 */ /* 0x0022a400080011ff */
[----:B--2---:R-:W-:Y:S05]  /*d340*/  @!P0 NANOSLEEP.SYNCS 0x989680 ;  /* 0x009896800000895d */ /* 0x004fea0003900000 */
[----:B------:R-:W2:Y:S02]  /*d350*/  @!P0 SYNCS.PHASECHK.TRANS64 P0, [R0+URZ], R3 ;  /* 0x00000003000085a7 */ /* 0x000ea400080010ff */
[----:B--2---:R-:W-:Y:S05]  /*d360*/  @!P0 BRA `(.L_x_205) ;  /* 0xfffffffc00f08947 */ /* 0x004fea000383ffff */
[----:B------:R-:W-:Y:S05]  /*d370*/  BRA `(.L_x_206) ;  /* 0xffffff6400607947 */ /* 0x000fea000383ffff */
.L_x_64:
[----:B------:R-:W-:-:S07]  /*d380*/  MOV R0, UR5 ;  /* 0x0000000500007c02 */ /* 0x000fce0008000f00 */
.L_x_207:
[----:B-1----:R1:W2:Y:S02]  /*d390*/  SYNCS.PHASECHK.TRANS64.TRYWAIT P0, [R0+URZ], R3 ;  /* 0x00000003000075a7 */ /* 0x0022a400080011ff */
[----:B--2---:R-:W-:Y:S05]  /*d3a0*/  @!P0 NANOSLEEP.SYNCS 0x989680 ;  /* 0x009896800000895d */ /* 0x004fea0003900000 */
[----:B------:R-:W2:Y:S02]  /*d3b0*/  @!P0 SYNCS.PHASECHK.TRANS64 P0, [R0+URZ], R3 ;  /* 0x00000003000085a7 */ /* 0x000ea400080010ff */
[----:B--2---:R-:W-:Y:S05]  /*d3c0*/  @!P0 BRA `(.L_x_207) ;  /* 0xfffffffc00f08947 */ /* 0x004fea000383ffff */
[----:B------:R-:W-:Y:S05]  /*d3d0*/  BRA `(.L_x_208) ;  /* 0xffffff64006c7947 */ /* 0x000fea000383ffff */
.L_x_67:
[----:B-1----:R1:W2:Y:S02]  /*d3e0*/  SYNCS.PHASECHK.TRANS64.TRYWAIT P0, [R2+URZ+0x1f0], R5 ;  /* 0x0001f005020075a7 */ /* 0x0022a400080011ff */
[----:B--2---:R-:W-:Y:S05]  /*d3f0*/  @!P0 NANOSLEEP.SYNCS 0x989680 ;  /* 0x009896800000895d */ /* 0x004fea0003900000 */
[----:B------:R-:W2:Y:S02]  /*d400*/  @!P0 SYNCS.PHASECHK.TRANS64 P0, [R2+URZ+0x1f0], R5 ;  /* 0x0001f005020085a7 */ /* 0x000ea400080010ff */
[----:B--2---:R-:W-:Y:S05]  /*d410*/  @!P0 BRA `(.L_x_67) ;  /* 0xfffffffc00f08947 */ /* 0x004fea000383ffff */
[----:B------:R-:W-:Y:S05]  /*d420*/  BRA `(.L_x_209) ;  /* 0xffffff6400c87947 */ /* 0x000fea000383ffff */
.L_x_68:
[----:B------:R-:W-:-:S07]  /*d430*/  MOV R2, UR4 ;  /* 0x0000000400027c02 */ /* 0x000fce0008000f00 */
.L_x_210:
[----:B-1----:R1:W2:Y:S02]  /*d440*/  SYNCS.PHASECHK.TRANS64.TRYWAIT P0, [R2+URZ+0x1c0], R5 ;  /* 0x0001c005020075a7 */ /* 0x0022a400080011ff */
[----:B--2---:R-:W-:Y:S05]  /*d450*/  @!P0 NANOSLEEP.SYNCS 0x989680 ;  /* 0x009896800000895d */ /* 0x004fea0003900000 */
[----:B------:R-:W2:Y:S02]  /*d460*/  @!P0 SYNCS.PHASECHK.TRANS64 P0, [R2+URZ+0x1c0], R5 ;  /* 0x0001c005020085a7 */ /* 0x000ea400080010ff */
[----:B--2---:R-:W-:Y:S05]  /*d470*/  @!P0 BRA `(.L_x_210) ;  /* 0xfffffffc00f08947 */ /* 0x004fea000383ffff */
[----:B------:R-:W-:Y:S05]  /*d480*/  BRA `(.L_x_211) ;  /* 0xffffff6400d87947 */ /* 0x000fea000383ffff */
.L_x_69:
[----:B-1----:R1:W2:Y:S02]  /*d490*/  SYNCS.PHASECHK.TRANS64.TRYWAIT P1, [R2+URZ+0x1b0], R5 ;  /* 0x0001b005020075a7 */ /* 0x0022a400080211ff */
[----:B--2---:R-:W-:Y:S05]  /*d4a0*/  @!P1 NANOSLEEP.SYNCS 0x989680 ;  /* 0x009896800000995d */ /* 0x004fea0003900000 */
[----:B------:R-:W2:Y:S02]  /*d4b0*/  @!P1 SYNCS.PHASECHK.TRANS64 P1, [R2+URZ+0x1b0], R5 ;  /* 0x0001b005020095a7 */ /* 0x000ea400080210ff */
[----:B--2---:R-:W-:Y:S05]  /*d4c0*/  @!P1 BRA `(.L_x_69) ;  /* 0xfffffffc00f09947 */ /* 0x004fea000383ffff */
[----:B------:R-:W-:Y:S05]  /*d4d0*/  BRA `(.L_x_212) ;  /* 0xffffff6800087947 */ /* 0x000fea000383ffff */
.L_x_72:
[----:B------:R-:W-:-:S07]  /*d4e0*/  MOV R0, UR4 ;  /* 0x0000000400007c02 */ /* 0x000fce0008000f00 */
.L_x_213:
[----:B-1----:R1:W2:Y:S02]  /*d4f0*/  SYNCS.PHASECHK.TRANS64.TRYWAIT P0, [R0+URZ+0x1c0], R3 ;  /* 0x0001c003000075a7 */ /* 0x0022a400080011ff */
[----:B--2---:R-:W-:Y:S05]  /*d500*/  @!P0 NANOSLEEP.SYNCS 0x989680 ;  /* 0x009896800000895d */ /* 0x004fea0003900000 */
[----:B------:R-:W2:Y:S02]  /*d510*/  @!P0 SYNCS.PHASECHK.TRANS64 P0, [R0+URZ+0x1c0], R3 ;  /* 0x0001c003000085a7 */ /* 0x000ea400080010ff */
[----:B--2---:R-:W-:Y:S05]  /*d520*/  @!P0 BRA `(.L_x_213) ;  /* 0xfffffffc00f08947 */ /* 0x004fea000383ffff */
[----:B------:R-:W-:Y:S05]  /*d530*/  BRA `(.L_x_71) ;  /* 0xffffff68005c7947 */ /* 0x000fea000383ffff */
.L_x_81:
[----:B-1----:R-:W-:-:S04]  /*d540*/  MOV R0, UR5 ;  /* 0x0000000500007c02 */ /* 0x002fc80008000f00 */
[----:B------:R1:W2:Y:S03]  /*d550*/  SYNCS.PHASECHK.TRANS64.TRYWAIT P0, [R0+URZ+0x8], R7 ;  /* 0x00000807000075a7 */ /* 0x0002a600080011ff */
[----:B--2---:R-:W-:Y:S05]  /*d560*/  @!P0 NANOSLEEP.SYNCS 0x989680 ;  /* 0x009896800000895d */ /* 0x004fea0003900000 */
[----:B------:R-:W2:Y:S02]  /*d570*/  @!P0 SYNCS.PHASECHK.TRANS64 P0, [R0+URZ+0x8], R7 ;  /* 0x00000807000085a7 */ /* 0x000ea400080010ff */
[----:B--2---:R-:W-:Y:S05]  /*d580*/  @!P0 BRA `(.L_x_81) ;  /* 0xfffffffc00ec8947 */ /* 0x004fea000383ffff */
[----:B------:R-:W-:Y:S05]  /*d590*/  BRA `(.L_x_80) ;  /* 0xffffff6c00107947 */ /* 0x000fea000383ffff */
.L_x_83:
[----:B------:R-:W-:Y:S01]  /*d5a0*/  BSSY B0, `(.L_x_214) ;  /* 0x0000006000007945 */ /* 0x000fe20003800000 */
[----:B------:R-:W-:-:S07]  /*d5b0*/  MOV R15, 0xffffffff ;  /* 0xffffffff000f7802 */ /* 0x000fce0000000f00 */
[----:B-1---5:R-:W-:Y:S05]  /*d5c0*/  WARPSYNC.COLLECTIVE R15, `(.L_x_215) ;  /* 0x000000000f0c7348 */ /* 0x022fea0003c00000 */
[----:B------:R-:W-:Y:S02]  /*d5d0*/  ELECT P6, UR79, PT ;  /* 0x00000000004f782f */ /* 0x000fe400038c0000 */
[----:B------:R-:W-:Y:S01]  /*d5e0*/  MOV R14, UR79 ;  /* 0x0000004f000e7c02 */ /* 0x000fe20008000f00 */
[----:B-1---5:R-:W-:Y:S10]  /*d5f0*/  ENDCOLLECTIVE ;  /* 0x000000000000791b */ /* 0x022ff40003800000 */
.L_x_215:
[----:B------:R-:W-:Y:S05]  /*d600*/  BSYNC B0 ;  /* 0x0000000000007941 */ /* 0x000fea0003800000 */
.L_x_214:
[----:B------:R-:W-:Y:S01]  /*d610*/  PLOP3.LUT P0, PT, P6, PT, PT, 0x80, 0x8 ;  /* 0x000000000008781c */ /* 0x000fe2000370f070 */
[----:B------:R-:W-:-:S12]  /*d620*/  BRA `(.L_x_216) ;  /* 0xffffff6c003c7947 */ /* 0x000fd8000383ffff */
.L_x_85:
[----:B-1----:R-:W-:-:S04]  /*d630*/  MOV R0, UR5 ;  /* 0x0000000500007c02 */ /* 0x002fc80008000f00 */
[----:B------:R1:W2:Y:S03]  /*d640*/  SYNCS.PHASECHK.TRANS64.TRYWAIT P0, [R0+URZ+0x8], R5 ;  /* 0x00000805000075a7 */ /* 0x0002a600080011ff */
[----:B--2---:R-:W-:Y:S05]  /*d650*/  @!P0 NANOSLEEP.SYNCS 0x989680 ;  /* 0x009896800000895d */ /* 0x004fea0003900000 */
[----:B------:R-:W2:Y:S02]  /*d660*/  @!P0 SYNCS.PHASECHK.TRANS64 P0, [R0+URZ+0x8], R5 ;  /* 0x00000805000085a7 */ /* 0x000ea400080010ff */
[----:B--2---:R-:W-:Y:S05]  /*d670*/  @!P0 BRA `(.L_x_85) ;  /* 0xfffffffc00ec8947 */ /* 0x004fea000383ffff */
[----:B------:R-:W-:Y:S05]  /*d680*/  BRA `(.L_x_84) ;  /* 0xffffff6c00407947 */ /* 0x000fea000383ffff */
.L_x_86:
[----:B-1----:R1:W2:Y:S02]  /*d690*/  SYNCS.PHASECHK.TRANS64.TRYWAIT P0, [R0+URZ+0x1b0], R5 ;  /* 0x0001b005000075a7 */ /* 0x0022a400080011ff */
[----:B--2---:R-:W-:Y:S05]  /*d6a0*/  @!P0 NANOSLEEP.SYNCS 0x989680 ;  /* 0x009896800000895d */ /* 0x004fea0003900000 */
[----:B------:R-:W2:Y:S02]  /*d6b0*/  @!P0 SYNCS.PHASECHK.TRANS64 P0, [R0+URZ+0x1b0], R5 ;  /* 0x0001b005000085a7 */ /* 0x000ea400080010ff */
[----:B--2---:R-:W-:Y:S05]  /*d6c0*/  @!P0 BRA `(.L_x_86) ;  /* 0xfffffffc00f08947 */ /* 0x004fea000383ffff */
[----:B------:R-:W-:Y:S05]  /*d6d0*/  BRA `(.L_x_217) ;  /* 0xffffff7000147947 */ /* 0x000fea000383ffff */
.L_x_88:
[----:B------:R-:W-:-:S07]  /*d6e0*/  MOV R0, UR19 ;  /* 0x0000001300007c02 */ /* 0x000fce0008000f00 */
.L_x_218:
[----:B-1----:R1:W2:Y:S02]  /*d6f0*/  SYNCS.PHASECHK.TRANS64.TRYWAIT P0, [R0+URZ+0x1e0], R5 ;  /* 0x0001e005000075a7 */ /* 0x0022a400080011ff */
[----:B--2---:R-:W-:Y:S05]  /*d700*/  @!P0 NANOSLEEP.SYNCS 0x989680 ;  /* 0x009896800000895d */ /* 0x004fea0003900000 */
[----:B------:R-:W2:Y:S02]  /*d710*/  @!P0 SYNCS.PHASECHK.TRANS64 P0, [R0+URZ+0x1e0], R5 ;  /* 0x0001e005000085a7 */ /* 0x000ea400080010ff */
[----:B--2---:R-:W-:Y:S05]  /*d720*/  @!P0 BRA `(.L_x_218) ;  /* 0xfffffffc00f08947 */ /* 0x004fea000383ffff */
[----:B------:R-:W-:Y:S05]  /*d730*/  BRA `(.L_x_219) ;  /* 0xffffff70005c7947 */ /* 0x000fea000383ffff */
.L_x_91:
[----:B------:R-:W-:Y:S07]  /*d740*/  MOV R0, UR6 ;  /* 0x0000000600007c02 */ /* 0x000fee0008000f00 */
.L_x_220:
[----:B-1----:R1:W2:Y:S02]  /*d750*/  SYNCS.PHASECHK.TRANS64.TRYWAIT P0, [R0+URZ], R5 ;  /* 0x00000005000075a7 */ /* 0x0022a400080011ff */
[----:B--2---:R-:W-:Y:S05]  /*d760*/  @!P0 NANOSLEEP.SYNCS 0x989680 ;  /* 0x009896800000895d */ /* 0x004fea0003900000 */
[----:B------:R-:W2:Y:S02]  /*d770*/  @!P0 SYNCS.PHASECHK.TRANS64 P0, [R0+URZ], R5 ;  /* 0x00000005000085a7 */ /* 0x000ea400080010ff */
[----:B--2---:R-:W-:Y:S05]  /*d780*/  @!P0 BRA `(.L_x_220) ;  /* 0xfffffffc00f08947 */ /* 0x004fea000383ffff */
[----:B------:R-:W-:Y:S05]  /*d790*/  BRA `(.L_x_90) ;  /* 0xffffff7000747947 */ /* 0x000fea000383ffff */
.L_x_95:
[----:B-1----:R-:W-:-:S07]  /*d7a0*/  MOV R0, UR4 ;  /* 0x0000000400007c02 */ /* 0x002fce0008000f00 */
.L_x_221:
[----:B-1----:R1:W2:Y:S02]  /*d7b0*/  SYNCS.PHASECHK.TRANS64.TRYWAIT P0, [R0+URZ], R3 ;  /* 0x00000003000075a7 */ /* 0x0022a400080011ff */
[----:B--2---:R-:W-:Y:S05]  /*d7c0*/  @!P0 NANOSLEEP.SYNCS 0x989680 ;  /* 0x009896800000895d */ /* 0x004fea0003900000 */
[----:B------:R-:W2:Y:S02]  /*d7d0*/  @!P0 SYNCS.PHASECHK.TRANS64 P0, [R0+URZ], R3 ;  /* 0x00000003000085a7 */ /* 0x000ea400080010ff */
[----:B--2---:R-:W-:Y:S05]  /*d7e0*/  @!P0 BRA `(.L_x_221) ;  /* 0xfffffffc00f08947 */ /* 0x004fea000383ffff */
[----:B------:R-:W-:Y:S05]  /*d7f0*/  BRA `(.L_x_222) ;  /* 0xffffff74002c7947 */ /* 0x000fea000383ffff */
.L_x_98:
[----:B------:R-:W-:-:S07]  /*d800*/  MOV R0, UR13 ;  /* 0x0000000d00007c02 */ /* 0x000fce0008000f00 */
.L_x_223:
[----:B-1----:R1:W2:Y:S02]  /*d810*/  SYNCS.PHASECHK.TRANS64.TRYWAIT P1, [R0+URZ+0x210], R3 ;  /* 0x00021003000075a7 */ /* 0x0022a400080211ff */
[----:B--2---:R-:W-:Y:S05]  /*d820*/  @!P1 NANOSLEEP.SYNCS 0x989680 ;  /* 0x009896800000995d */ /* 0x004fea0003900000 */
[----:B------:R-:W2:Y:S02]  /*d830*/  @!P1 SYNCS.PHASECHK.TRANS64 P1, [R0+URZ+0x210], R3 ;  /* 0x00021003000095a7 */ /* 0x000ea400080210ff */
[----:B--2---:R-:W-:Y:S05]  /*d840*/  @!P1 BRA `(.L_x_223) ;  /* 0xfffffffc00f09947 */ /* 0x004fea000383ffff */
[----:B------:R-:W-:Y:S05]  /*d850*/  BRA `(.L_x_224) ;  /* 0xffffff7400787947 */ /* 0x000fea000383ffff */
.L_x_103:
[----:B--2---:R2:W3:Y:S02]  /*d860*/  SYNCS.PHASECHK.TRANS64.TRYWAIT P0, [R12+URZ+0x1b0], R9 ;  /* 0x0001b0090c0075a7 */ /* 0x0044e400080011ff */
[----:B---3--:R-:W-:Y:S05]  /*d870*/  @!P0 NANOSLEEP.SYNCS 0x989680 ;  /* 0x009896800000895d */ /* 0x008fea0003900000 */
[----:B------:R-:W3:Y:S02]  /*d880*/  @!P0 SYNCS.PHASECHK.TRANS64 P0, [R12+URZ+0x1b0], R9 ;  /* 0x0001b0090c0085a7 */ /* 0x000ee400080010ff */
[----:B---3--:R-:W-:Y:S05]  /*d890*/  @!P0 BRA `(.L_x_103) ;  /* 0xfffffffc00f08947 */ /* 0x008fea000383ffff */
[----:B------:R-:W-:Y:S05]  /*d8a0*/  BRA `(.L_x_225) ;  /* 0xffffff7800a07947 */ /* 0x000fea000383ffff */
.L_x_106:
[----:B------:R-:W-:Y:S07]  /*d8b0*/  MOV R0, UR21 ;  /* 0x0000001500007c02 */ /* 0x000fee0008000f00 */
.L_x_226:
[----:B--2---:R2:W3:Y:S02]  /*d8c0*/  SYNCS.PHASECHK.TRANS64.TRYWAIT P2, [R0+URZ+0x1a8], R11 ;  /* 0x0001a80b000075a7 */ /* 0x0044e400080411ff */
[----:B---3--:R-:W-:Y:S05]  /*d8d0*/  @!P2 NANOSLEEP.SYNCS 0x989680 ;  /* 0x009896800000a95d */ /* 0x008fea0003900000 */
[----:B------:R-:W3:Y:S02]  /*d8e0*/  @!P2 SYNCS.PHASECHK.TRANS64 P2, [R0+URZ+0x1a8], R11 ;  /* 0x0001a80b0000a5a7 */ /* 0x000ee400080410ff */
[----:B---3--:R-:W-:Y:S05]  /*d8f0*/  @!P2 BRA `(.L_x_226) ;  /* 0xfffffffc00f0a947 */ /* 0x008fea000383ffff */
[----:B------:R-:W-:Y:S05]  /*d900*/  BRA `(.L_x_105) ;  /* 0xffffff8000087947 */ /* 0x000fea000383ffff */
.L_x_109:
[----:B--2---:R-:W-:Y:S07]  /*d910*/  MOV R0, UR21 ;  /* 0x0000001500007c02 */ /* 0x004fee0008000f00 */
.L_x_227:
[----:B--2---:R2:W3:Y:S02]  /*d920*/  SYNCS.PHASECHK.TRANS64.TRYWAIT P0, [R0+URZ+0x180], R9 ;  /* 0x00018009000075a7 */ /* 0x0044e400080011ff */
[----:B---3--:R-:W-:Y:S05]  /*d930*/  @!P0 NANOSLEEP.SYNCS 0x989680 ;  /* 0x009896800000895d */ /* 0x008fea0003900000 */
[----:B------:R-:W3:Y:S02]  /*d940*/  @!P0 SYNCS.PHASECHK.TRANS64 P0, [R0+URZ+0x180], R9 ;  /* 0x00018009000085a7 */ /* 0x000ee400080010ff */
[----:B---3--:R-:W-:Y:S05]  /*d950*/  @!P0 BRA `(.L_x_227) ;  /* 0xfffffffc00f08947 */ /* 0x008fea000383ffff */
[----:B------:R-:W-:Y:S05]  /*d960*/  BRA `(.L_x_228) ;  /* 0xffffff8000647947 */ /* 0x000fea000383ffff */
.L_x_110:
[----:B------:R-:W-:Y:S07]  /*d970*/  MOV R0, UR21 ;  /* 0x0000001500007c02 */ /* 0x000fee0008000f00 */
.L_x_229:
[----:B--2---:R2:W3:Y:S02]  /*d980*/  SYNCS.PHASECHK.TRANS64.TRYWAIT P0, [R0+URZ+0x188], R9 ;  /* 0x00018809000075a7 */ /* 0x0044e400080011ff */
[----:B---3--:R-:W-:Y:S05]  /*d990*/  @!P0 NANOSLEEP.SYNCS 0x989680 ;  /* 0x009896800000895d */ /* 0x008fea0003900000 */
[----:B------:R-:W3:Y:S02]  /*d9a0*/  @!P0 SYNCS.PHASECHK.TRANS64 P0, [R0+URZ+0x188], R9 ;  /* 0x00018809000085a7 */ /* 0x000ee400080010ff */
[----:B---3--:R-:W-:Y:S05]  /*d9b0*/  @!P0 BRA `(.L_x_229) ;  /* 0xfffffffc00f08947 */ /* 0x008fea000383ffff */
[----:B------:R-:W-:Y:S05]  /*d9c0*/  BRA `(.L_x_230) ;  /* 0xffffff8000a07947 */ /* 0x000fea000383ffff */
.L_x_111:
[----:B------:R-:W-:Y:S07]  /*d9d0*/  MOV R0, UR21 ;  /* 0x0000001500007c02 */ /* 0x000fee0008000f00 */
.L_x_231:
[----:B--2---:R2:W3:Y:S02]  /*d9e0*/  SYNCS.PHASECHK.TRANS64.TRYWAIT P0, [R0+URZ+0x190], R9 ;  /* 0x00019009000075a7 */ /* 0x0044e400080011ff */
[----:B---3--:R-:W-:Y:S05]  /*d9f0*/  @!P0 NANOSLEEP.SYNCS 0x989680 ;  /* 0x009896800000895d */ /* 0x008fea0003900000 */
[----:B------:R-:W3:Y:S02]  /*da00*/  @!P0 SYNCS.PHASECHK.TRANS64 P0, [R0+URZ+0x190], R9 ;  /* 0x00019009000085a7 */ /* 0x000ee400080010ff */
[----:B---3--:R-:W-:Y:S05]  /*da10*/  @!P0 BRA `(.L_x_231) ;  /* 0xfffffffc00f08947 */ /* 0x008fea000383ffff */
[----:B------:R-:W-:Y:S05]  /*da20*/  BRA `(.L_x_232) ;  /* 0xffffff8000e87947 */ /* 0x000fea000383ffff */
.L_x_112:
[----:B------:R-:W-:Y:S07]  /*da30*/  MOV R0, UR21 ;  /* 0x0000001500007c02 */ /* 0x000fee0008000f00 */
.L_x_233:
[----:B--2---:R2:W3:Y:S02]  /*da40*/  SYNCS.PHASECHK.TRANS64.TRYWAIT P0, [R0+URZ+0x198], R9 ;  /* 0x00019809000075a7 */ /* 0x0044e400080011ff */
[----:B---3--:R-:W-:Y:S05]  /*da50*/  @!P0 NANOSLEEP.SYNCS 0x989680 ;  /* 0x009896800000895d */ /* 0x008fea0003900000 */
[----:B------:R-:W3:Y:S02]  /*da60*/  @!P0 SYNCS.PHASECHK.TRANS64 P0, [R0+URZ+0x198], R9 ;  /* 0x00019809000085a7 */ /* 0x000ee400080010ff */
[----:B---3--:R-:W-:Y:S05]  /*da70*/  @!P0 BRA `(.L_x_233) ;  /* 0xfffffffc00f08947 */ /* 0x008fea000383ffff */
[----:B------:R-:W-:Y:S05]  /*da80*/  BRA `(.L_x_234) ;  /* 0xffffff84002c7947 */ /* 0x000fea000383ffff */
.L_x_114:
[----:B------:R-:W-:-:S07]  /*da90*/  MOV R0, UR21 ;  /* 0x0000001500007c02 */ /* 0x000fce0008000f00 */
.L_x_235:
[----:B---3--:R3:W4:Y:S02]  /*daa0*/  SYNCS.PHASECHK.TRANS64.TRYWAIT P0, [R0+URZ+0x180], R3 ;  /* 0x00018003000075a7 */ /* 0x00872400080011ff */
[----:B----4-:R-:W-:Y:S05]  /*dab0*/  @!P0 NANOSLEEP.SYNCS 0x989680 ;  /* 0x009896800000895d */ /* 0x010fea0003900000 */
[----:B------:R-:W4:Y:S02]  /*dac0*/  @!P0 SYNCS.PHASECHK.TRANS64 P0, [R0+URZ+0x180], R3 ;  /* 0x00018003000085a7 */ /* 0x000f2400080010ff */
[----:B----4-:R-:W-:Y:S05]  /*dad0*/  @!P0 BRA `(.L_x_235) ;  /* 0xfffffffc00f08947 */ /* 0x010fea000383ffff */
[----:B------:R-:W-:Y:S05]  /*dae0*/  BRA `(.L_x_236) ;  /* 0xffffff8400a07947 */ /* 0x000fea000383ffff */
.L_x_115:
[----:B---3--:R-:W-:-:S07]  /*daf0*/  MOV R0, UR21 ;  /* 0x0000001500007c02 */ /* 0x008fce0008000f00 */
.L_x_237:
[----:B---3--:R3:W4:Y:S02]  /*db00*/  SYNCS.PHASECHK.TRANS64.TRYWAIT P0, [R0+URZ+0x188], R3 ;  /* 0x00018803000075a7 */ /* 0x00872400080011ff */
[----:B----4-:R-:W-:Y:S05]  /*db10*/  @!P0 NANOSLEEP.SYNCS 0x989680 ;  /* 0x009896800000895d */ /* 0x010fea0003900000 */
[----:B------:R-:W4:Y:S02]  /*db20*/  @!P0 SYNCS.PHASECHK.TRANS64 P0, [R0+URZ+0x188], R3 ;  /* 0x00018803000085a7 */ /* 0x000f2400080010ff */
[----:B----4-:R-:W-:Y:S05]  /*db30*/  @!P0 BRA `(.L_x_237) ;  /* 0xfffffffc00f08947 */ /* 0x010fea000383ffff */
[----:B------:R-:W-:Y:S05]  /*db40*/  BRA `(.L_x_238) ;  /* 0xffffff8400907947 */ /* 0x000fea000383ffff */
.L_x_116:
[----:B---3--:R-:W-:-:S07]  /*db50*/  MOV R0, UR21 ;  /* 0x0000001500007c02 */ /* 0x008fce0008000f00 */
.L_x_239:
[----:B---3--:R3:W4:Y:S02]  /*db60*/  SYNCS.PHASECHK.TRANS64.TRYWAIT P0, [R0+URZ+0x190], R3 ;  /* 0x00019003000075a7 */ /* 0x00872400080011ff */
[----:B----4-:R-:W-:Y:S05]  /*db70*/  @!P0 NANOSLEEP.SYNCS 0x989680 ;  /* 0x009896800000895d */ /* 0x010fea0003900000 */
[----:B------:R-:W4:Y:S02]  /*db80*/  @!P0 SYNCS.PHASECHK.TRANS64 P0, [R0+URZ+0x190], R3 ;  /* 0x00019003000085a7 */ /* 0x000f2400080010ff */
[----:B----4-:R-:W-:Y:S05]  /*db90*/  @!P0 BRA `(.L_x_239) ;  /* 0xfffffffc00f08947 */ /* 0x010fea000383ffff */
[----:B------:R-:W-:Y:S05]  /*dba0*/  BRA `(.L_x_240) ;  /* 0xffffff8400807947 */ /* 0x000fea000383ffff */
.L_x_118:
[----:B--2---:R2:W4:Y:S02]  /*dbb0*/  SYNCS.PHASECHK.TRANS64.TRYWAIT P0, [R3+URZ+0x1b0], R0 ;  /* 0x0001b000030075a7 */ /* 0x00452400080011ff */
[----:B----4-:R-:W-:Y:S05]  /*dbc0*/  @!P0 NANOSLEEP.SYNCS 0x989680 ;  /* 0x009896800000895d */ /* 0x010fea0003900000 */
[----:B------:R-:W4:Y:S02]  /*dbd0*/  @!P0 SYNCS.PHASECHK.TRANS64 P0, [R3+URZ+0x1b0], R0 ;  /* 0x0001b000030085a7 */ /* 0x000f2400080010ff */
[----:B----4-:R-:W-:Y:S05]  /*dbe0*/  @!P0 BRA `(.L_x_118) ;  /* 0xfffffffc00f08947 */ /* 0x010fea000383ffff */
[----:B------:R-:W-:Y:S05]  /*dbf0*/  BRA `(.L_x_241) ;  /* 0xffffff8800487947 */ /* 0x000fea000383ffff */
.L_x_129:
[----:B-1----:R1:W2:Y:S02]  /*dc00*/  SYNCS.PHASECHK.TRANS64.TRYWAIT P1, [R3+URZ+0x160], R0 ;  /* 0x00016000030075a7 */ /* 0x0022a400080211ff */
[----:B--2---:R-:W-:Y:S05]  /*dc10*/  @!P1 NANOSLEEP.SYNCS 0x989680 ;  /* 0x009896800000995d */ /* 0x004fea0003900000 */
[----:B------:R-:W2:Y:S02]  /*dc20*/  @!P1 SYNCS.PHASECHK.TRANS64 P1, [R3+URZ+0x160], R0 ;  /* 0x00016000030095a7 */ /* 0x000ea400080210ff */
[----:B--2---:R-:W-:Y:S05]  /*dc30*/  @!P1 BRA `(.L_x_129) ;  /* 0xfffffffc00f09947 */ /* 0x004fea000383ffff */
[----:B------:R-:W-:Y:S05]  /*dc40*/  BRA `(.L_x_128) ;  /* 0xffffff9400b47947 */ /* 0x000fea000383ffff */
.L_x_131:
[----:B--2---:R2:W3:Y:S02]  /*dc50*/  SYNCS.PHASECHK.TRANS64.TRYWAIT P0, [R165+URZ+0x1d0], R2 ;  /* 0x0001d002a50075a7 */ /* 0x0044e400080011ff */
[----:B---3--:R-:W-:Y:S05]  /*dc60*/  @!P0 NANOSLEEP.SYNCS 0x989680 ;  /* 0x009896800000895d */ /* 0x008fea0003900000 */
[----:B------:R-:W3:Y:S02]  /*dc70*/  @!P0 SYNCS.PHASECHK.TRANS64 P0, [R165+URZ+0x1d0], R2 ;  /* 0x0001d002a50085a7 */ /* 0x000ee400080010ff */
[----:B---3--:R-:W-:Y:S05]  /*dc80*/  @!P0 BRA `(.L_x_131) ;  /* 0xfffffffc00f08947 */ /* 0x008fea000383ffff */
[----:B------:R-:W-:Y:S05]  /*dc90*/  BRA `(.L_x_130) ;  /* 0xffffff9800107947 */ /* 0x000fea000383ffff */
.L_x_140:
[----:B--2---:R2:W3:Y:S02]  /*dca0*/  SYNCS.PHASECHK.TRANS64.TRYWAIT P0, [R191+URZ+0x160], R0 ;  /* 0x00016000bf0075a7 */ /* 0x0044e400080011ff */
[----:B---3--:R-:W-:Y:S05]  /*dcb0*/  @!P0 NANOSLEEP.SYNCS 0x989680 ;  /* 0x009896800000895d */ /* 0x008fea0003900000 */
[----:B------:R-:W3:Y:S02]  /*dcc0*/  @!P0 SYNCS.PHASECHK.TRANS64 P0, [R191+URZ+0x160], R0 ;  /* 0x00016000bf0085a7 */ /* 0x000ee400080010ff */
[----:B---3--:R-:W-:Y:S05]  /*dcd0*/  @!P0 BRA `(.L_x_140) ;  /* 0xfffffffc00f08947 */ /* 0x008fea000383ffff */
[----:B------:R-:W-:Y:S05]  /*dce0*/  BRA `(.L_x_139) ;  /* 0xffffffac001c7947 */ /* 0x000fea000383ffff */
.L_x_149:
[----:B--2---:R2:W3:Y:S02]  /*dcf0*/  SYNCS.PHASECHK.TRANS64.TRYWAIT P0, [R0+URZ+0x160], R9 ;  /* 0x00016009000075a7 */ /* 0x0044e400080011ff */
[----:B---3--:R-:W-:Y:S05]  /*dd00*/  @!P0 NANOSLEEP.SYNCS 0x989680 ;  /* 0x009896800000895d */ /* 0x008fea0003900000 */
[----:B------:R-:W3:Y:S02]  /*dd10*/  @!P0 SYNCS.PHASECHK.TRANS64 P0, [R0+URZ+0x160], R9 ;  /* 0x00016009000085a7 */ /* 0x000ee400080010ff */
[----:B---3--:R-:W-:Y:S05]  /*dd20*/  @!P0 BRA `(.L_x_149) ;  /* 0xfffffffc00f08947 */ /* 0x008fea000383ffff */
[----:B------:R-:W-:Y:S05]  /*dd30*/  BRA `(.L_x_148) ;  /* 0xffffffc000747947 */ /* 0x000fea000383ffff */
.L_x_158:
[----:B--2---:R2:W3:Y:S02]  /*dd40*/  SYNCS.PHASECHK.TRANS64.TRYWAIT P0, [R0+URZ+0x160], R7 ;  /* 0x00016007000075a7 */ /* 0x0044e400080011ff */
[----:B---3--:R-:W-:Y:S05]  /*dd50*/  @!P0 NANOSLEEP.SYNCS 0x989680 ;  /* 0x009896800000895d */ /* 0x008fea0003900000 */
[----:B------:R-:W3:Y:S02]  /*dd60*/  @!P0 SYNCS.PHASECHK.TRANS64 P0, [R0+URZ+0x160], R7 ;  /* 0x00016007000085a7 */ /* 0x000ee400080010ff */
[----:B---3--:R-:W-:Y:S05]  /*dd70*/  @!P0 BRA `(.L_x_158) ;  /* 0xfffffffc00f08947 */ /* 0x008fea000383ffff */
[----:B------:R-:W-:Y:S05]  /*dd80*/  BRA `(.L_x_157) ;  /* 0xffffffd400d87947 */ /* 0x000fea000383ffff */
        .weak           $__internal_0_$__cuda_sm10x_tcgen05_guardrail_trap_col_being_dealloced_not_returned_by_alloc
        .type           $__internal_0_$__cuda_sm10x_tcgen05_guardrail_trap_col_being_dealloced_not_returned_by_alloc,@function
        .size           $__internal_0_$__cuda_sm10x_tcgen05_guardrail_trap_col_being_dealloced_not_returned_by_alloc,($__internal_1_$__cuda_sm10x_tcgen05_guardrail_trap_phase_invalid_during_alloc - $__internal_0_$__cuda_sm10x_tcgen05_guardrail_trap_col_being_dealloced_not_returned_by_alloc)
$__internal_0_$__cuda_sm10x_tcgen05_guardrail_trap_col_being_dealloced_not_returned_by_alloc:
[----:B------:R-:W-:Y:S05]  /*dd90*/  BPT.TRAP 0x1 ;  /* 0x000000040000795c */ /* 0x000fea0000300000 */
[----:B------:R-:W-:-:S04]  /*dda0*/  HFMA2 R3, -RZ, RZ, 0, 0 ;  /* 0x00000000ff037431 */ /* 0x000fc800000001ff */
[----:B------:R-:W-:Y:S05]  /*ddb0*/  RET.REL.NODEC R2 `(_ZN7cutlass13device_kernelINS_4gemm6kernel13GemmUniversalIN4cute5tupleIJiiiiEEENS1_10collective13CollectiveMmaINS1_35MainloopSm100TmaUmmaWarpSpecializedILi22ELi2ELi2ENS5_IJNS4_1CILi4EEESB_NSA_ILi1EEEEEEEENS5_IJNSA_ILi256EEESF_NSA_ILi32EEEEEENS_12float_e4m3_tENS5_IJlSC_lEEESI_SJ_NS4_8TiledMMAINS4_8MMA_AtomIJNS4_10MMA_TraitsINS4_25SM100_MMA_F8F6F4_2x1SM_SSEJSI_SI_fSF_SF_NS4_17integral_constantINS4_4UMMA5MajorELSQ_0EEESR_NSO_INSP_7ScaleInELSS_0EEEST_EEEEEENS4_6LayoutINS5_IJSC_SC_SC_EEENS5_IJNSA_ILi0EEESY_SY_EEEEENS5_IJNS4_10UnderscoreES11_S11_EEEEENS4_28SM100_TMA_2SM_LOAD_MULTICASTENS4_14ComposedLayoutINS4_7SwizzleILi1ELi4ELi3EEENS4_18smem_ptr_flag_bitsILi8EEENSW_INS5_IJNSA_ILi8EEESG_EEENS5_IJSG_SC_EEEEEEEvNS4_8identityES14_S1E_vS1F_EENS_8epilogue10collective18CollectiveEpilogueINS1H_23Sm100TmaWarpSpecializedILi4ELi2ELi64ELb0ELb0EEEJNS5_IJNSA_ILi128EEESF_SG_EEENS5_IJNSW_IS1M_SC_EENSW_INSA_ILi64EEESC_EEEEESI_SJ_SI_SJ_NS1H_6fusion15FusionCallbacksIS1L_NS1S_17LinearCombinationISI_fSI_fLNS_15FloatRoundStyleE2EEES1N_S1R_JEEENS4_5SM1004TMEM4LOAD26SM100_TMEM_LOAD_32dp32b64xENS4_13SM90_TMA_LOADENS15_INS16_ILi2ELi4ELi3EEES19_NSW_INS5_IJS1A_S1P_EEENS5_IJS1P_SC_EEEEEEENS4_39AutoVectorizingCopyWithAssumedAlignmentILi128EEENS4_14SM90_TMA_STOREES27_S29_S29_EEEvvEEEEvNT_6ParamsE) ;  /* 0xffffff2002907950 */ /* 0x000fea0003c3ffff */
        .weak           $__internal_1_$__cuda_sm10x_tcgen05_guardrail_trap_phase_invalid_during_alloc
        .type           $__internal_1_$__cuda_sm10x_tcgen05_guardrail_trap_phase_invalid_during_alloc,@function
        .size           $__internal_1_$__cuda_sm10x_tcgen05_guardrail_trap_phase_invalid_during_alloc,($__internal_2_$__cuda_sm10x_tcgen05_guardrail_trap_unallocated_columns_being_dealloced - $__internal_1_$__cuda_sm10x_tcgen05_guardrail_trap_phase_invalid_during_alloc)
$__internal_1_$__cuda_sm10x_tcgen05_guardrail_trap_phase_invalid_during_alloc:
[----:B------:R-:W-:Y:S05]  /*ddc0*/  BPT.TRAP 0x1 ;  /* 0x000000040000795c */ /* 0x000fea0000300000 */
[----:B------:R-:W-:-:S04]  /*ddd0*/  MOV R5, 0x0 ;  /* 0x0000000000057802 */ /* 0x000fc80000000f00 */
[----:B------:R-:W-:Y:S05]  /*dde0*/  RET.REL.NODEC R4 `(_ZN7cutlass13device_kernelINS_4gemm6kernel13GemmUniversalIN4cute5tupleIJiiiiEEENS1_10collective13CollectiveMmaINS1_35MainloopSm100TmaUmmaWarpSpecializedILi22ELi2ELi2ENS5_IJNS4_1CILi4EEESB_NSA_ILi1EEEEEEEENS5_IJNSA_ILi256EEESF_NSA_ILi32EEEEEENS_12float_e4m3_tENS5_IJlSC_lEEESI_SJ_NS4_8TiledMMAINS4_8MMA_AtomIJNS4_10MMA_TraitsINS4_25SM100_MMA_F8F6F4_2x1SM_SSEJSI_SI_fSF_SF_NS4_17integral_constantINS4_4UMMA5MajorELSQ_0EEESR_NSO_INSP_7ScaleInELSS_0EEEST_EEEEEENS4_6LayoutINS5_IJSC_SC_SC_EEENS5_IJNSA_ILi0EEESY_SY_EEEEENS5_IJNS4_10UnderscoreES11_S11_EEEEENS4_28SM100_TMA_2SM_LOAD_MULTICASTENS4_14ComposedLayoutINS4_7SwizzleILi1ELi4ELi3EEENS4_18smem_ptr_flag_bitsILi8EEENSW_INS5_IJNSA_ILi8EEESG_EEENS5_IJSG_SC_EEEEEEEvNS4_8identityES14_S1E_vS1F_EENS_8epilogue10collective18CollectiveEpilogueINS1H_23Sm100TmaWarpSpecializedILi4ELi2ELi64ELb0ELb0EEEJNS5_IJNSA_ILi128EEESF_SG_EEENS5_IJNSW_IS1M_SC_EENSW_INSA_ILi64EEESC_EEEEESI_SJ_SI_SJ_NS1H_6fusion15FusionCallbacksIS1L_NS1S_17LinearCombinationISI_fSI_fLNS_15FloatRoundStyleE2EEES1N_S1R_JEEENS4_5SM1004TMEM4LOAD26SM100_TMEM_LOAD_32dp32b64xENS4_13SM90_TMA_LOADENS15_INS16_ILi2ELi4ELi3EEES19_NSW_INS5_IJS1A_S1P_EEENS5_IJS1P_SC_EEEEEEENS4_39AutoVectorizingCopyWithAssumedAlignmentILi128EEENS4_14SM90_TMA_STOREES27_S29_S29_EEEvvEEEEvNT_6ParamsE) ;  /* 0xffffff2004847950 */ /* 0x000fea0003c3ffff */
        .weak           $__internal_2_$__cuda_sm10x_tcgen05_guardrail_trap_unallocated_columns_being_dealloced
        .type           $__internal_2_$__cuda_sm10x_tcgen05_guardrail_trap_unallocated_columns_being_dealloced,@function
        .size           $__internal_2_$__cuda_sm10x_tcgen05_guardrail_trap_unallocated_columns_being_dealloced,(.L_x_243 - $__internal_2_$__cuda_sm10x_tcgen05_guardrail_trap_unallocated_columns_being_dealloced)
$__internal_2_$__cuda_sm10x_tcgen05_guardrail_trap_unallocated_columns_being_dealloced:
[----:B------:R-:W-:Y:S05]  /*ddf0*/  BPT.TRAP 0x1 ;  /* 0x000000040000795c */ /* 0x000fea0000300000 */
[----:B------:R-:W-:-:S04]  /*de00*/  HFMA2 R3, -RZ, RZ, 0, 0 ;  /* 0x00000000ff037431 */ /* 0x000fc800000001ff */
[----:B------:R-:W-:Y:S05]  /*de10*/  RET.REL.NODEC R2 `(_ZN7cutlass13device_kernelINS_4gemm6kernel13GemmUniversalIN4cute5tupleIJiiiiEEENS1_10collective13CollectiveMmaINS1_35MainloopSm100TmaUmmaWarpSpecializedILi22ELi2ELi2ENS5_IJNS4_1CILi4EEESB_NSA_ILi1EEEEEEEENS5_IJNSA_ILi256EEESF_NSA_ILi32EEEEEENS_12float_e4m3_tENS5_IJlSC_lEEESI_SJ_NS4_8TiledMMAINS4_8MMA_AtomIJNS4_10MMA_TraitsINS4_25SM100_MMA_F8F6F4_2x1SM_SSEJSI_SI_fSF_SF_NS4_17integral_constantINS4_4UMMA5MajorELSQ_0EEESR_NSO_INSP_7ScaleInELSS_0EEEST_EEEEEENS4_6LayoutINS5_IJSC_SC_SC_EEENS5_IJNSA_ILi0EEESY_SY_EEEEENS5_IJNS4_10UnderscoreES11_S11_EEEEENS4_28SM100_TMA_2SM_LOAD_MULTICASTENS4_14ComposedLayoutINS4_7SwizzleILi1ELi4ELi3EEENS4_18smem_ptr_flag_bitsILi8EEENSW_INS5_IJNSA_ILi8EEESG_EEENS5_IJSG_SC_EEEEEEEvNS4_8identityES14_S1E_vS1F_EENS_8epilogue10collective18CollectiveEpilogueINS1H_23Sm100TmaWarpSpecializedILi4ELi2ELi64ELb0ELb0EEEJNS5_IJNSA_ILi128EEESF_SG_EEENS5_IJNSW_IS1M_SC_EENSW_INSA_ILi64EEESC_EEEEESI_SJ_SI_SJ_NS1H_6fusion15FusionCallbacksIS1L_NS1S_17LinearCombinationISI_fSI_fLNS_15FloatRoundStyleE2EEES1N_S1R_JEEENS4_5SM1004TMEM4LOAD26SM100_TMEM_LOAD_32dp32b64xENS4_13SM90_TMA_LOADENS15_INS16_ILi2ELi4ELi3EEES19_NSW_INS5_IJS1A_S1P_EEENS5_IJS1P_SC_EEEEEEENS4_39AutoVectorizingCopyWithAssumedAlignmentILi128EEENS4_14SM90_TMA_STOREES27_S29_S29_EEEvvEEEEvNT_6ParamsE) ;  /* 0xffffff2002787950 */ /* 0x000fea0003c3ffff */
.L_x_242:
[----:B------:R-:W-:-:S00]  /*de20*/  BRA `(.L_x_242) ;  /* 0xfffffffc00fc7947 */ /* 0x000fc0000383ffff */
[----:B------:R-:W-:-:S00]  /*de30*/  NOP ;  /* 0x0000000000007918 */ /* 0x000fc00000000000 */
        /* <DEDUP_REMOVED lines=12> */
.L_x_243:


//--------------------- .nv.global.init           --------------------------
	.section	.nv.global.init,"aw",@progbits
.nv.global.init:
	.type		$str$27,@object
	.size		$str$27,($str$28 - $str$27)
$str$27:
        /*0000*/ 	.byte	0x28, 0x61, 0x64, 0x64, 0x72, 0x65, 0x73, 0x73, 0x20, 0x26, 0x20, 0x6d, 0x61, 0x73, 0x6b, 0x29
        /*0010*/ 	.byte	0x20, 0x3d, 0x3d, 0x20, 0x30, 0x00
	.type		$str$28,@object
	.size		$str$28,($str$26 - $str$28)
$str$28:
        /*0016*/ 	.byte	0x2f, 0x74, 0x6d, 0x70, 0x2f, 0x63, 0x75, 0x74, 0x6c, 0x61, 0x73, 0x73, 0x5f, 0x73, 0x77, 0x65
        /*0026*/ 	.byte	0x65, 0x70, 0x5f, 0x73, 0x72, 0x63, 0x2f, 0x69, 0x6e, 0x63, 0x6c, 0x75, 0x64, 0x65, 0x2f, 0x63
        /*0036*/ 	.byte	0x75, 0x74, 0x65, 0x2f, 0x70, 0x6f, 0x69, 0x6e, 0x74, 0x65, 0x72, 0x5f, 0x66, 0x6c, 0x61, 0x67
        /*0046*/ 	.byte	0x67, 0x65, 0x64, 0x2e, 0x68, 0x70, 0x70, 0x00
	.type		$str$26,@object
	.size		$str$26,($str$25 - $str$26)
$str$26:
        /*004e*/ 	.byte	0x2f, 0x74, 0x6d, 0x70, 0x2f, 0x63, 0x75, 0x74, 0x6c, 0x61, 0x73, 0x73, 0x5f, 0x73, 0x77, 0x65
        /*005e*/ 	.byte	0x65, 0x70, 0x5f, 0x73, 0x72, 0x63, 0x2f, 0x69, 0x6e, 0x63, 0x6c, 0x75, 0x64, 0x65, 0x2f, 0x63
        /*006e*/ 	.byte	0x75, 0x74, 0x65, 0x2f, 0x61, 0x74, 0x6f, 0x6d, 0x2f, 0x63, 0x6f, 0x70, 0x79, 0x5f, 0x74, 0x72
        /*007e*/ 	.byte	0x61, 0x69, 0x74, 0x73, 0x5f, 0x73, 0x6d, 0x31, 0x30, 0x30, 0x2e, 0x68, 0x70, 0x70, 0x00
	.type		$str$25,@object
	.size		$str$25,(__unnamed_1 - $str$25)
$str$25:
        /*008d*/ 	.byte	0x28, 0x28, 0x75, 0x69, 0x6e, 0x74, 0x33, 0x32, 0x5f, 0x74, 0x28, 0x74, 0x68, 0x72, 0x65, 0x61
        /*009d*/ 	.byte	0x64, 0x49, 0x64, 0x78, 0x2e, 0x78, 0x29, 0x20, 0x2f, 0x20, 0x33, 0x32, 0x29, 0x20, 0x25, 0x20
        /*00ad*/ 	.byte	0x34, 0x29, 0x20, 0x3d, 0x3d, 0x20, 0x28, 0x28, 0x28, 0x74, 0x6d, 0x65, 0x6d, 0x5f, 0x61, 0x64
        /*00bd*/ 	.byte	0x64, 0x72, 0x20, 0x3e, 0x3e, 0x20, 0x31, 0x36, 0x29, 0x20, 0x2f, 0x20, 0x33, 0x32, 0x29, 0x20
        /*00cd*/ 	.byte	0x25, 0x20, 0x34, 0x29, 0x00
	.type		__unnamed_1,@object
	.size		__unnamed_1,(__unnamed_2 - __unnamed_1)
__unnamed_1:
        /*00d2*/ 	.byte	0x61, 0x75, 0x74, 0x6f, 0x20, 0x63, 0x75, 0x74, 0x65, 0x3a, 0x3a, 0x61, 0x73, 0x5f, 0x70, 0x6f
        /* <DEDUP_REMOVED lines=24> */
        /*0262*/ 	.byte	0x43, 0x3c, 0x38, 0x31, 0x39, 0x32, 0x3e, 0x3e, 0x3e, 0x3e, 0x5d, 0x00
	.type		__unnamed_2,@object
	.size		__unnamed_2,(__unnamed_3 - __unnamed_2)
__unnamed_2:
        /* <DEDUP_REMOVED lines=26> */
	.type		__unnamed_3,@object
	.size		__unnamed_3,(.L_3 - __unnamed_3)
__unnamed_3:
        /* <DEDUP_REMOVED lines=42> */
        /*06aa*/ 	.byte	0x3e, 0x3e, 0x3e, 0x3e, 0x5d, 0x00
.L_3:


//--------------------- .nv.shared._ZN7cutlass13device_kernelINS_4gemm6kernel13GemmUniversalIN4cute5tupleIJiiiiEEENS1_10collective13CollectiveMmaINS1_35MainloopSm100TmaUmmaWarpSpecializedILi22ELi2ELi2ENS5_IJNS4_1CILi4EEESB_NSA_ILi1EEEEEEEENS5_IJNSA_ILi256EEESF_NSA_ILi32EEEEEENS_12float_e4m3_tENS5_IJlSC_lEEESI_SJ_NS4_8TiledMMAINS4_8MMA_AtomIJNS4_10MMA_TraitsINS4_25SM100_MMA_F8F6F4_2x1SM_SSEJSI_SI_fSF_SF_NS4_17integral_constantINS4_4UMMA5MajorELSQ_0EEESR_NSO_INSP_7ScaleInELSS_0EEEST_EEEEEENS4_6LayoutINS5_IJSC_SC_SC_EEENS5_IJNSA_ILi0EEESY_SY_EEEEENS5_IJNS4_10UnderscoreES11_S11_EEEEENS4_28SM100_TMA_2SM_LOAD_MULTICASTENS4_14ComposedLayoutINS4_7SwizzleILi1ELi4ELi3EEENS4_18smem_ptr_flag_bitsILi8EEENSW_INS5_IJNSA_ILi8EEESG_EEENS5_IJSG_SC_EEEEEEEvNS4_8identityES14_S1E_vS1F_EENS_8epilogue10collective18CollectiveEpilogueINS1H_23Sm100TmaWarpSpecializedILi4ELi2ELi64ELb0ELb0EEEJNS5_IJNSA_ILi128EEESF_SG_EEENS5_IJNSW_IS1M_SC_EENSW_INSA_ILi64EEESC_EEEEESI_SJ_SI_SJ_NS1H_6fusion15FusionCallbacksIS1L_NS1S_17LinearCombinationISI_fSI_fLNS_15FloatRoundStyleE2EEES1N_S1R_JEEENS4_5SM1004TMEM4LOAD26SM100_TMEM_LOAD_32dp32b64xENS4_13SM90_TMA_LOADENS15_INS16_ILi2ELi4ELi3EEES19_NSW_INS5_IJS1A_S1P_EEENS5_IJS1P_SC_EEEEEEENS4_39AutoVectorizingCopyWithAssumedAlignmentILi128EEENS4_14SM90_TMA_STOREES27_S29_S29_EEEvvEEEEvNT_6ParamsE --------------------------
	.section	.nv.shared._ZN7cutlass13device_kernelINS_4gemm6kernel13GemmUniversalIN4cute5tupleIJiiiiEEENS1_10collective13CollectiveMmaINS1_35MainloopSm100TmaUmmaWarpSpecializedILi22ELi2ELi2ENS5_IJNS4_1CILi4EEESB_NSA_ILi1EEEEEEEENS5_IJNSA_ILi256EEESF_NSA_ILi32EEEEEENS_12float_e4m3_tENS5_IJlSC_lEEESI_SJ_NS4_8TiledMMAINS4_8MMA_AtomIJNS4_10MMA_TraitsINS4_25SM100_MMA_F8F6F4_2x1SM_SSEJSI_SI_fSF_SF_NS4_17integral_constantINS4_4UMMA5MajorELSQ_0EEESR_NSO_INSP_7ScaleInELSS_0EEEST_EEEEEENS4_6LayoutINS5_IJSC_SC_SC_EEENS5_IJNSA_ILi0EEESY_SY_EEEEENS5_IJNS4_10UnderscoreES11_S11_EEEEENS4_28SM100_TMA_2SM_LOAD_MULTICASTENS4_14ComposedLayoutINS4_7SwizzleILi1ELi4ELi3EEENS4_18smem_ptr_flag_bitsILi8EEENSW_INS5_IJNSA_ILi8EEESG_EEENS5_IJSG_SC_EEEEEEEvNS4_8identityES14_S1E_vS1F_EENS_8epilogue10collective18CollectiveEpilogueINS1H_23Sm100TmaWarpSpecializedILi4ELi2ELi64ELb0ELb0EEEJNS5_IJNSA_ILi128EEESF_SG_EEENS5_IJNSW_IS1M_SC_EENSW_INSA_ILi64EEESC_EEEEESI_SJ_SI_SJ_NS1H_6fusion15FusionCallbacksIS1L_NS1S_17LinearCombinationISI_fSI_fLNS_15FloatRoundStyleE2EEES1N_S1R_JEEENS4_5SM1004TMEM4LOAD26SM100_TMEM_LOAD_32dp32b64xENS4_13SM90_TMA_LOADENS15_INS16_ILi2ELi4ELi3EEES19_NSW_INS5_IJS1A_S1P_EEENS5_IJS1P_SC_EEEEEEENS4_39AutoVectorizingCopyWithAssumedAlignmentILi128EEENS4_14SM90_TMA_STOREES27_S29_S29_EEEvvEEEEvNT_6ParamsE,"aw",@nobits
	.sectionflags	@""
	.align	16
	.zero		1024


//--------------------- .nv.shared.reserved.0     --------------------------
	.section	.nv.shared.reserved.0,"aw",@nobits
	.weak		__nv_reservedSMEM_offset_0_alias
	.size		__nv_reservedSMEM_offset_0_alias, 0, 64
	.other		__nv_reservedSMEM_offset_0_alias,@"STO_CUDA_RESERVED_SHARED STV_DEFAULT"
__nv_reservedSMEM_offset_0_alias:
	.zero		0
.nv.shared.reserved.0:
	.zero		64
	.weak		__nv_reservedSMEM_tcgen05_partition
	.type		__nv_reservedSMEM_tcgen05_partition,@object
	.size		__nv_reservedSMEM_tcgen05_partition,(.L_0 - __nv_reservedSMEM_tcgen05_partition)
__nv_reservedSMEM_tcgen05_partition:
	.zero		32
.L_0:


//--------------------- .nv.global                --------------------------
	.section	.nv.global,"aw",@nobits
.nv.global:
	.type		_ZN40_INTERNAL_7dc70dac_4_k_cu_251a4d9a_303434cute1_E,@object
	.size		_ZN40_INTERNAL_7dc70dac_4_k_cu_251a4d9a_303434cute1_E,(_ZN40_INTERNAL_7dc70dac_4_k_cu_251a4d9a_303434cuda3std3__45__cpo6cbeginE - _ZN40_INTERNAL_7dc70dac_4_k_cu_251a4d9a_303434cute1_E)
_ZN40_INTERNAL_7dc70dac_4_k_cu_251a4d9a_303434cute1_E:
	.zero		1
	.type		_ZN40_INTERNAL_7dc70dac_4_k_cu_251a4d9a_303434cuda3std3__45__cpo6cbeginE,@object
	.size		_ZN40_INTERNAL_7dc70dac_4_k_cu_251a4d9a_303434cuda3std3__45__cpo6cbeginE,(_ZN40_INTERNAL_7dc70dac_4_k_cu_251a4d9a_303434cuda3std3__48in_placeE - _ZN40_INTERNAL_7dc70dac_4_k_cu_251a4d9a_303434cuda3std3__45__cpo6cbeginE)
_ZN40_INTERNAL_7dc70dac_4_k_cu_251a4d9a_303434cuda3std3__45__cpo6cbeginE:
	.zero		1
	.type		_ZN40_INTERNAL_7dc70dac_4_k_cu_251a4d9a_303434cuda3std3__48in_placeE,@object
	.size		_ZN40_INTERNAL_7dc70dac_4_k_cu_251a4d9a_303434cuda3std3__48in_placeE,(_ZN40_INTERNAL_7dc70dac_4_k_cu_251a4d9a_303434cuda3std6ranges3__45__cpo9iter_moveE - _ZN40_INTERNAL_7dc70dac_4_k_cu_251a4d9a_303434cuda3std3__48in_placeE)
_ZN40_INTERNAL_7dc70dac_4_k_cu_251a4d9a_303434cuda3std3__48in_placeE:
	.zero		1
	.type		_ZN40_INTERNAL_7dc70dac_4_k_cu_251a4d9a_303434cuda3std6ranges3__45__cpo9iter_moveE,@object
	.size		_ZN40_INTERNAL_7dc70dac_4_k_cu_251a4d9a_303434cuda3std6ranges3__45__cpo9iter_moveE,(_ZN40_INTERNAL_7dc70dac_4_k_cu_251a4d9a_303434cuda3std3__45__cpo5beginE - _ZN40_INTERNAL_7dc70dac_4_k_cu_251a4d9a_303434cuda3std6ranges3__45__cpo9iter_moveE)
_ZN40_INTERNAL_7dc70dac_4_k_cu_251a4d9a_303434cuda3std6ranges3__45__cpo9iter_moveE:
	.zero		1
	.type		_ZN40_INTERNAL_7dc70dac_4_k_cu_251a4d9a_303434cuda3std3__45__cpo5beginE,@object
	.size		_ZN40_INTERNAL_7dc70dac_4_k_cu_251a4d9a_303434cuda3std3__45__cpo5beginE,(_ZN40_INTERNAL_7dc70dac_4_k_cu_251a4d9a_303434cuda3std3__442_GLOBAL__N__7dc70dac_4_k_cu_251a4d9a_303436ignoreE - _ZN40_INTERNAL_7dc70dac_4_k_cu_251a4d9a_303434cuda3std3__45__cpo5beginE)
_ZN40_INTERNAL_7dc70dac_4_k_cu_251a4d9a_303434cuda3std3__45__cpo5beginE:
	.zero		1
	.type		_ZN40_INTERNAL_7dc70dac_4_k_cu_251a4d9a_303434cuda3std3__442_GLOBAL__N__7dc70dac_4_k_cu_251a4d9a_303436ignoreE,@object
	.size		_ZN40_INTERNAL_7dc70dac_4_k_cu_251a4d9a_303434cuda3std3__442_GLOBAL__N__7dc70dac_4_k_cu_251a4d9a_303436ignoreE,(_ZN40_INTERNAL_7dc70dac_4_k_cu_251a4d9a_303434cute7productE - _ZN40_INTERNAL_7dc70dac_4_k_cu_251a4d9a_303434cuda3std3__442_GLOBAL__N__7dc70dac_4_k_cu_251a4d9a_303436ignoreE)
_ZN40_INTERNAL_7dc70dac_4_k_cu_251a4d9a_303434cuda3std3__442_GLOBAL__N__7dc70dac_4_k_cu_251a4d9a_303436ignoreE:
	.zero		1
	.type		_ZN40_INTERNAL_7dc70dac_4_k_cu_251a4d9a_303434cute7productE,@object
	.size		_ZN40_INTERNAL_7dc70dac_4_k_cu_251a4d9a_303434cute7productE,(_ZN40_INTERNAL_7dc70dac_4_k_cu_251a4d9a_303434cuda3std3__45__cpo3endE - _ZN40_INTERNAL_7dc70dac_4_k_cu_251a4d9a_303434cute7productE)
_ZN40_INTERNAL_7dc70dac_4_k_cu_251a4d9a_303434cute7productE:
	.zero		1
	.type		_ZN40_INTERNAL_7dc70dac_4_k_cu_251a4d9a_303434cuda3std3__45__cpo3endE,@object
	.size		_ZN40_INTERNAL_7dc70dac_4_k_cu_251a4d9a_303434cuda3std3__45__cpo3endE,(_ZN40_INTERNAL_7dc70dac_4_k_cu_251a4d9a_303434cuda3std3__419piecewise_constructE - _ZN40_INTERNAL_7dc70dac_4_k_cu_251a4d9a_303434cuda3std3__45__cpo3endE)
_ZN40_INTERNAL_7dc70dac_4_k_cu_251a4d9a_303434cuda3std3__45__cpo3endE:
	.zero		1
	.type		_ZN40_INTERNAL_7dc70dac_4_k_cu_251a4d9a_303434cuda3std3__419piecewise_constructE,@object
	.size		_ZN40_INTERNAL_7dc70dac_4_k_cu_251a4d9a_303434cuda3std3__419piecewise_constructE,(_ZN40_INTERNAL_7dc70dac_4_k_cu_251a4d9a_303434cuda3std3__45__cpo4cendE - _ZN40_INTERNAL_7dc70dac_4_k_cu_251a4d9a_303434cuda3std3__419piecewise_constructE)
_ZN40_INTERNAL_7dc70dac_4_k_cu_251a4d9a_303434cuda3std3__419piecewise_constructE:
	.zero		1
	.type		_ZN40_INTERNAL_7dc70dac_4_k_cu_251a4d9a_303434cuda3std3__45__cpo4cendE,@object
	.size		_ZN40_INTERNAL_7dc70dac_4_k_cu_251a4d9a_303434cuda3std3__45__cpo4cendE,(_ZN40_INTERNAL_7dc70dac_4_k_cu_251a4d9a_303434cuda3std6ranges3__45__cpo4swapE - _ZN40_INTERNAL_7dc70dac_4_k_cu_251a4d9a_303434cuda3std3__45__cpo4cendE)
_ZN40_INTERNAL_7dc70dac_4_k_cu_251a4d9a_303434cuda3std3__45__cpo4cendE:
	.zero		1
	.type		_ZN40_INTERNAL_7dc70dac_4_k_cu_251a4d9a_303434cuda3std6ranges3__45__cpo4swapE,@object
	.size		_ZN40_INTERNAL_7dc70dac_4_k_cu_251a4d9a_303434cuda3std6ranges3__45__cpo4swapE,(.L_11 - _ZN40_INTERNAL_7dc70dac_4_k_cu_251a4d9a_303434cuda3std6ranges3__45__cpo4swapE)
_ZN40_INTERNAL_7dc70dac_4_k_cu_251a4d9a_303434cuda3std6ranges3__45__cpo4swapE:
	.zero		1
.L_11:


//--------------------- .nv.constant0._ZN7cutlass13device_kernelINS_4gemm6kernel13GemmUniversalIN4cute5tupleIJiiiiEEENS1_10collective13CollectiveMmaINS1_35MainloopSm100TmaUmmaWarpSpecializedILi22ELi2ELi2ENS5_IJNS4_1CILi4EEESB_NSA_ILi1EEEEEEEENS5_IJNSA_ILi256EEESF_NSA_ILi32EEEEEENS_12float_e4m3_tENS5_IJlSC_lEEESI_SJ_NS4_8TiledMMAINS4_8MMA_AtomIJNS4_10MMA_TraitsINS4_25SM100_MMA_F8F6F4_2x1SM_SSEJSI_SI_fSF_SF_NS4_17integral_constantINS4_4UMMA5MajorELSQ_0EEESR_NSO_INSP_7ScaleInELSS_0EEEST_EEEEEENS4_6LayoutINS5_IJSC_SC_SC_EEENS5_IJNSA_ILi0EEESY_SY_EEEEENS5_IJNS4_10UnderscoreES11_S11_EEEEENS4_28SM100_TMA_2SM_LOAD_MULTICASTENS4_14ComposedLayoutINS4_7SwizzleILi1ELi4ELi3EEENS4_18smem_ptr_flag_bitsILi8EEENSW_INS5_IJNSA_ILi8EEESG_EEENS5_IJSG_SC_EEEEEEEvNS4_8identityES14_S1E_vS1F_EENS_8epilogue10collective18CollectiveEpilogueINS1H_23Sm100TmaWarpSpecializedILi4ELi2ELi64ELb0ELb0EEEJNS5_IJNSA_ILi128EEESF_SG_EEENS5_IJNSW_IS1M_SC_EENSW_INSA_ILi64EEESC_EEEEESI_SJ_SI_SJ_NS1H_6fusion15FusionCallbacksIS1L_NS1S_17LinearCombinationISI_fSI_fLNS_15FloatRoundStyleE2EEES1N_S1R_JEEENS4_5SM1004TMEM4LOAD26SM100_TMEM_LOAD_32dp32b64xENS4_13SM90_TMA_LOADENS15_INS16_ILi2ELi4ELi3EEES19_NSW_INS5_IJS1A_S1P_EEENS5_IJS1P_SC_EEEEEEENS4_39AutoVectorizingCopyWithAssumedAlignmentILi128EEENS4_14SM90_TMA_STOREES27_S29_S29_EEEvvEEEEvNT_6ParamsE --------------------------
	.section	.nv.constant0._ZN7cutlass13device_kernelINS_4gemm6kernel13GemmUniversalIN4cute5tupleIJiiiiEEENS1_10collective13CollectiveMmaINS1_35MainloopSm100TmaUmmaWarpSpecializedILi22ELi2ELi2ENS5_IJNS4_1CILi4EEESB_NSA_ILi1EEEEEEEENS5_IJNSA_ILi256EEESF_NSA_ILi32EEEEEENS_12float_e4m3_tENS5_IJlSC_lEEESI_SJ_NS4_8TiledMMAINS4_8MMA_AtomIJNS4_10MMA_TraitsINS4_25SM100_MMA_F8F6F4_2x1SM_SSEJSI_SI_fSF_SF_NS4_17integral_constantINS4_4UMMA5MajorELSQ_0EEESR_NSO_INSP_7ScaleInELSS_0EEEST_EEEEEENS4_6LayoutINS5_IJSC_SC_SC_EEENS5_IJNSA_ILi0EEESY_SY_EEEEENS5_IJNS4_10UnderscoreES11_S11_EEEEENS4_28SM100_TMA_2SM_LOAD_MULTICASTENS4_14ComposedLayoutINS4_7SwizzleILi1ELi4ELi3EEENS4_18smem_ptr_flag_bitsILi8EEENSW_INS5_IJNSA_ILi8EEESG_EEENS5_IJSG_SC_EEEEEEEvNS4_8identityES14_S1E_vS1F_EENS_8epilogue10collective18CollectiveEpilogueINS1H_23Sm100TmaWarpSpecializedILi4ELi2ELi64ELb0ELb0EEEJNS5_IJNSA_ILi128EEESF_SG_EEENS5_IJNSW_IS1M_SC_EENSW_INSA_ILi64EEESC_EEEEESI_SJ_SI_SJ_NS1H_6fusion15FusionCallbacksIS1L_NS1S_17LinearCombinationISI_fSI_fLNS_15FloatRoundStyleE2EEES1N_S1R_JEEENS4_5SM1004TMEM4LOAD26SM100_TMEM_LOAD_32dp32b64xENS4_13SM90_TMA_LOADENS15_INS16_ILi2ELi4ELi3EEES19_NSW_INS5_IJS1A_S1P_EEENS5_IJS1P_SC_EEEEEEENS4_39AutoVectorizingCopyWithAssumedAlignmentILi128EEENS4_14SM90_TMA_STOREES27_S29_S29_EEEvvEEEEvNT_6ParamsE,"a",@progbits
	.sectionflags	@""
	.align	4
.nv.constant0._ZN7cutlass13device_kernelINS_4gemm6kernel13GemmUniversalIN4cute5tupleIJiiiiEEENS1_10collective13CollectiveMmaINS1_35MainloopSm100TmaUmmaWarpSpecializedILi22ELi2ELi2ENS5_IJNS4_1CILi4EEESB_NSA_ILi1EEEEEEEENS5_IJNSA_ILi256EEESF_NSA_ILi32EEEEEENS_12float_e4m3_tENS5_IJlSC_lEEESI_SJ_NS4_8TiledMMAINS4_8MMA_AtomIJNS4_10MMA_TraitsINS4_25SM100_MMA_F8F6F4_2x1SM_SSEJSI_SI_fSF_SF_NS4_17integral_constantINS4_4UMMA5MajorELSQ_0EEESR_NSO_INSP_7ScaleInELSS_0EEEST_EEEEEENS4_6LayoutINS5_IJSC_SC_SC_EEENS5_IJNSA_ILi0EEESY_SY_EEEEENS5_IJNS4_10UnderscoreES11_S11_EEEEENS4_28SM100_TMA_2SM_LOAD_MULTICASTENS4_14ComposedLayoutINS4_7SwizzleILi1ELi4ELi3EEENS4_18smem_ptr_flag_bitsILi8EEENSW_INS5_IJNSA_ILi8EEESG_EEENS5_IJSG_SC_EEEEEEEvNS4_8identityES14_S1E_vS1F_EENS_8epilogue10collective18CollectiveEpilogueINS1H_23Sm100TmaWarpSpecializedILi4ELi2ELi64ELb0ELb0EEEJNS5_IJNSA_ILi128EEESF_SG_EEENS5_IJNSW_IS1M_SC_EENSW_INSA_ILi64EEESC_EEEEESI_SJ_SI_SJ_NS1H_6fusion15FusionCallbacksIS1L_NS1S_17LinearCombinationISI_fSI_fLNS_15FloatRoundStyleE2EEES1N_S1R_JEEENS4_5SM1004TMEM4LOAD26SM100_TMEM_LOAD_32dp32b64xENS4_13SM90_TMA_LOADENS15_INS16_ILi2ELi4ELi3EEES19_NSW_INS5_IJS1A_S1P_EEENS5_IJS1P_SC_EEEEEEENS4_39AutoVectorizingCopyWithAssumedAlignmentILi128EEENS4_14SM90_TMA_STOREES27_S29_S29_EEEvvEEEEvNT_6ParamsE:
	.zero		2944


//--------------------- SYMBOLS --------------------------

	.type		.nv.reservedSmem.offset0,@object
	.size		.nv.reservedSmem.offset0,0x4
	.type		.nv.reservedSmem.cap,@object
	.size		.nv.reservedSmem.cap,0x4
	.type		__assertfail,@function
